//
// Generated by NVIDIA NVVM Compiler
//
// Compiler Build ID: CL-36424714
// Cuda compilation tools, release 13.0, V13.0.88
// Based on NVVM 20.0.0
//

.version 9.0
.target sm_100
.address_size 64

	// .globl	_ZN3cub18CUB_300001_SM_10006detail11EmptyKernelIvEEvv
// _ZZN3cub18CUB_300001_SM_10006detail6reduce28DeviceReduceSingleTileKernelINS2_10policy_hubIdjN4cuda3std3__44plusIdEEE10Policy1000EN6thrust24THRUST_300001_SM_1000_NS18transform_iteratorI10pi_functorNSD_17counting_iteratorIlNSD_11use_defaultESH_SH_EESH_SH_EEPdjS9_ddNS7_10__identityEEEvT0_T1_T2_T3_T4_T6_E12temp_storage has been demoted
// _ZZN3cub18CUB_300001_SM_10006detail6reduce18DeviceReduceKernelINS2_10policy_hubIdjN4cuda3std3__44plusIdEEE10Policy1000EN6thrust24THRUST_300001_SM_1000_NS18transform_iteratorI10pi_functorNSD_17counting_iteratorIlNSD_11use_defaultESH_SH_EESH_SH_EEjS9_dNS7_10__identityEEEvT0_PT3_T1_NS0_13GridEvenShareISO_EET2_T4_E12temp_storage has been demoted
// _ZZN3cub18CUB_300001_SM_10006detail6reduce28DeviceReduceSingleTileKernelINS2_10policy_hubIdjN4cuda3std3__44plusIdEEE10Policy1000EPdSC_iS9_ddNS7_10__identityEEEvT0_T1_T2_T3_T4_T6_E12temp_storage has been demoted
// _ZZN3cub18CUB_300001_SM_10006detail6reduce28DeviceReduceSingleTileKernelINS2_10policy_hubIdyN4cuda3std3__44plusIdEEE10Policy1000EN6thrust24THRUST_300001_SM_1000_NS18transform_iteratorI10pi_functorNSD_17counting_iteratorIlNSD_11use_defaultESH_SH_EESH_SH_EEPdyS9_ddNS7_10__identityEEEvT0_T1_T2_T3_T4_T6_E12temp_storage has been demoted
// _ZZN3cub18CUB_300001_SM_10006detail6reduce18DeviceReduceKernelINS2_10policy_hubIdyN4cuda3std3__44plusIdEEE10Policy1000EN6thrust24THRUST_300001_SM_1000_NS18transform_iteratorI10pi_functorNSD_17counting_iteratorIlNSD_11use_defaultESH_SH_EESH_SH_EEyS9_dNS7_10__identityEEEvT0_PT3_T1_NS0_13GridEvenShareISO_EET2_T4_E12temp_storage has been demoted
// _ZZN3cub18CUB_300001_SM_10006detail6reduce28DeviceReduceSingleTileKernelINS2_10policy_hubIdyN4cuda3std3__44plusIdEEE10Policy1000EPdSC_iS9_ddNS7_10__identityEEEvT0_T1_T2_T3_T4_T6_E12temp_storage has been demoted
.global .align 1 .b8 _ZN30_INTERNAL_12a30b55_4_k_cu_main4cuda3std3__45__cpo5beginE[1];
.global .align 1 .b8 _ZN30_INTERNAL_12a30b55_4_k_cu_main4cuda3std3__45__cpo3endE[1];
.global .align 1 .b8 _ZN30_INTERNAL_12a30b55_4_k_cu_main4cuda3std3__45__cpo6cbeginE[1];
.global .align 1 .b8 _ZN30_INTERNAL_12a30b55_4_k_cu_main4cuda3std3__45__cpo4cendE[1];
.global .align 1 .b8 _ZN30_INTERNAL_12a30b55_4_k_cu_main4cuda3std3__45__cpo6rbeginE[1];
.global .align 1 .b8 _ZN30_INTERNAL_12a30b55_4_k_cu_main4cuda3std3__45__cpo4rendE[1];
.global .align 1 .b8 _ZN30_INTERNAL_12a30b55_4_k_cu_main4cuda3std3__45__cpo7crbeginE[1];
.global .align 1 .b8 _ZN30_INTERNAL_12a30b55_4_k_cu_main4cuda3std3__45__cpo5crendE[1];
.global .align 1 .b8 _ZN30_INTERNAL_12a30b55_4_k_cu_main4cuda3std3__432_GLOBAL__N__12a30b55_4_k_cu_main6ignoreE[1];
.global .align 1 .b8 _ZN30_INTERNAL_12a30b55_4_k_cu_main4cuda3std3__419piecewise_constructE[1];
.global .align 1 .b8 _ZN30_INTERNAL_12a30b55_4_k_cu_main4cuda3std3__48in_placeE[1];
.global .align 1 .b8 _ZN30_INTERNAL_12a30b55_4_k_cu_main4cuda3std3__420unreachable_sentinelE[1];
.global .align 1 .b8 _ZN30_INTERNAL_12a30b55_4_k_cu_main4cuda3std3__47nulloptE[1];
.global .align 1 .b8 _ZN30_INTERNAL_12a30b55_4_k_cu_main4cuda3std3__48unexpectE[1];
.global .align 1 .b8 _ZN30_INTERNAL_12a30b55_4_k_cu_main4cuda3std6ranges3__45__cpo4swapE[1];
.global .align 1 .b8 _ZN30_INTERNAL_12a30b55_4_k_cu_main4cuda3std6ranges3__45__cpo9iter_moveE[1];
.global .align 1 .b8 _ZN30_INTERNAL_12a30b55_4_k_cu_main4cuda3std6ranges3__45__cpo5beginE[1];
.global .align 1 .b8 _ZN30_INTERNAL_12a30b55_4_k_cu_main4cuda3std6ranges3__45__cpo3endE[1];
.global .align 1 .b8 _ZN30_INTERNAL_12a30b55_4_k_cu_main4cuda3std6ranges3__45__cpo6cbeginE[1];
.global .align 1 .b8 _ZN30_INTERNAL_12a30b55_4_k_cu_main4cuda3std6ranges3__45__cpo4cendE[1];
.global .align 1 .b8 _ZN30_INTERNAL_12a30b55_4_k_cu_main4cuda3std6ranges3__45__cpo7advanceE[1];
.global .align 1 .b8 _ZN30_INTERNAL_12a30b55_4_k_cu_main4cuda3std6ranges3__45__cpo9iter_swapE[1];
.global .align 1 .b8 _ZN30_INTERNAL_12a30b55_4_k_cu_main4cuda3std6ranges3__45__cpo4nextE[1];
.global .align 1 .b8 _ZN30_INTERNAL_12a30b55_4_k_cu_main4cuda3std6ranges3__45__cpo4prevE[1];
.global .align 1 .b8 _ZN30_INTERNAL_12a30b55_4_k_cu_main4cuda3std6ranges3__45__cpo4dataE[1];
.global .align 1 .b8 _ZN30_INTERNAL_12a30b55_4_k_cu_main4cuda3std6ranges3__45__cpo5cdataE[1];
.global .align 1 .b8 _ZN30_INTERNAL_12a30b55_4_k_cu_main4cuda3std6ranges3__45__cpo4sizeE[1];
.global .align 1 .b8 _ZN30_INTERNAL_12a30b55_4_k_cu_main4cuda3std6ranges3__45__cpo5ssizeE[1];
.global .align 1 .b8 _ZN30_INTERNAL_12a30b55_4_k_cu_main4cuda3std6ranges3__45__cpo8distanceE[1];
.global .align 1 .b8 _ZN30_INTERNAL_12a30b55_4_k_cu_main6thrust24THRUST_300001_SM_1000_NS8cuda_cub3parE[1];
.global .align 1 .b8 _ZN30_INTERNAL_12a30b55_4_k_cu_main6thrust24THRUST_300001_SM_1000_NS8cuda_cub10par_nosyncE[1];
.global .align 1 .b8 _ZN30_INTERNAL_12a30b55_4_k_cu_main6thrust24THRUST_300001_SM_1000_NS6system6detail10sequential3seqE[1];
.global .align 1 .b8 _ZN30_INTERNAL_12a30b55_4_k_cu_main6thrust24THRUST_300001_SM_1000_NS12placeholders2_1E[1];
.global .align 1 .b8 _ZN30_INTERNAL_12a30b55_4_k_cu_main6thrust24THRUST_300001_SM_1000_NS12placeholders2_2E[1];
.global .align 1 .b8 _ZN30_INTERNAL_12a30b55_4_k_cu_main6thrust24THRUST_300001_SM_1000_NS12placeholders2_3E[1];
.global .align 1 .b8 _ZN30_INTERNAL_12a30b55_4_k_cu_main6thrust24THRUST_300001_SM_1000_NS12placeholders2_4E[1];
.global .align 1 .b8 _ZN30_INTERNAL_12a30b55_4_k_cu_main6thrust24THRUST_300001_SM_1000_NS12placeholders2_5E[1];
.global .align 1 .b8 _ZN30_INTERNAL_12a30b55_4_k_cu_main6thrust24THRUST_300001_SM_1000_NS12placeholders2_6E[1];
.global .align 1 .b8 _ZN30_INTERNAL_12a30b55_4_k_cu_main6thrust24THRUST_300001_SM_1000_NS12placeholders2_7E[1];
.global .align 1 .b8 _ZN30_INTERNAL_12a30b55_4_k_cu_main6thrust24THRUST_300001_SM_1000_NS12placeholders2_8E[1];
.global .align 1 .b8 _ZN30_INTERNAL_12a30b55_4_k_cu_main6thrust24THRUST_300001_SM_1000_NS12placeholders2_9E[1];
.global .align 1 .b8 _ZN30_INTERNAL_12a30b55_4_k_cu_main6thrust24THRUST_300001_SM_1000_NS12placeholders3_10E[1];
.global .align 1 .b8 _ZN30_INTERNAL_12a30b55_4_k_cu_main6thrust24THRUST_300001_SM_1000_NS3seqE[1];

.visible .entry _ZN3cub18CUB_300001_SM_10006detail11EmptyKernelIvEEvv()
{


	ret;

}
	// .globl	_ZN3cub18CUB_300001_SM_10006detail6reduce28DeviceReduceSingleTileKernelINS2_10policy_hubIdjN4cuda3std3__44plusIdEEE10Policy1000EN6thrust24THRUST_300001_SM_1000_NS18transform_iteratorI10pi_functorNSD_17counting_iteratorIlNSD_11use_defaultESH_SH_EESH_SH_EEPdjS9_ddNS7_10__identityEEEvT0_T1_T2_T3_T4_T6_
.visible .entry _ZN3cub18CUB_300001_SM_10006detail6reduce28DeviceReduceSingleTileKernelINS2_10policy_hubIdjN4cuda3std3__44plusIdEEE10Policy1000EN6thrust24THRUST_300001_SM_1000_NS18transform_iteratorI10pi_functorNSD_17counting_iteratorIlNSD_11use_defaultESH_SH_EESH_SH_EEPdjS9_ddNS7_10__identityEEEvT0_T1_T2_T3_T4_T6_(
	.param .align 8 .b8 _ZN3cub18CUB_300001_SM_10006detail6reduce28DeviceReduceSingleTileKernelINS2_10policy_hubIdjN4cuda3std3__44plusIdEEE10Policy1000EN6thrust24THRUST_300001_SM_1000_NS18transform_iteratorI10pi_functorNSD_17counting_iteratorIlNSD_11use_defaultESH_SH_EESH_SH_EEPdjS9_ddNS7_10__identityEEEvT0_T1_T2_T3_T4_T6__param_0[16],
	.param .u64 .ptr .align 1 _ZN3cub18CUB_300001_SM_10006detail6reduce28DeviceReduceSingleTileKernelINS2_10policy_hubIdjN4cuda3std3__44plusIdEEE10Policy1000EN6thrust24THRUST_300001_SM_1000_NS18transform_iteratorI10pi_functorNSD_17counting_iteratorIlNSD_11use_defaultESH_SH_EESH_SH_EEPdjS9_ddNS7_10__identityEEEvT0_T1_T2_T3_T4_T6__param_1,
	.param .u32 _ZN3cub18CUB_300001_SM_10006detail6reduce28DeviceReduceSingleTileKernelINS2_10policy_hubIdjN4cuda3std3__44plusIdEEE10Policy1000EN6thrust24THRUST_300001_SM_1000_NS18transform_iteratorI10pi_functorNSD_17counting_iteratorIlNSD_11use_defaultESH_SH_EESH_SH_EEPdjS9_ddNS7_10__identityEEEvT0_T1_T2_T3_T4_T6__param_2,
	.param .align 1 .b8 _ZN3cub18CUB_300001_SM_10006detail6reduce28DeviceReduceSingleTileKernelINS2_10policy_hubIdjN4cuda3std3__44plusIdEEE10Policy1000EN6thrust24THRUST_300001_SM_1000_NS18transform_iteratorI10pi_functorNSD_17counting_iteratorIlNSD_11use_defaultESH_SH_EESH_SH_EEPdjS9_ddNS7_10__identityEEEvT0_T1_T2_T3_T4_T6__param_3[1],
	.param .f64 _ZN3cub18CUB_300001_SM_10006detail6reduce28DeviceReduceSingleTileKernelINS2_10policy_hubIdjN4cuda3std3__44plusIdEEE10Policy1000EN6thrust24THRUST_300001_SM_1000_NS18transform_iteratorI10pi_functorNSD_17counting_iteratorIlNSD_11use_defaultESH_SH_EESH_SH_EEPdjS9_ddNS7_10__identityEEEvT0_T1_T2_T3_T4_T6__param_4,
	.param .align 1 .b8 _ZN3cub18CUB_300001_SM_10006detail6reduce28DeviceReduceSingleTileKernelINS2_10policy_hubIdjN4cuda3std3__44plusIdEEE10Policy1000EN6thrust24THRUST_300001_SM_1000_NS18transform_iteratorI10pi_functorNSD_17counting_iteratorIlNSD_11use_defaultESH_SH_EESH_SH_EEPdjS9_ddNS7_10__identityEEEvT0_T1_T2_T3_T4_T6__param_5[1]
)
.maxntid 640
.minnctapersm 1
{
	.reg .pred 	%p<62>;
	.reg .b32 	%r<247>;
	.reg .b64 	%rd<78>;
	.reg .b64 	%fd<381>;
	// demoted variable
	.shared .align 8 .b8 _ZZN3cub18CUB_300001_SM_10006detail6reduce28DeviceReduceSingleTileKernelINS2_10policy_hubIdjN4cuda3std3__44plusIdEEE10Policy1000EN6thrust24THRUST_300001_SM_1000_NS18transform_iteratorI10pi_functorNSD_17counting_iteratorIlNSD_11use_defaultESH_SH_EESH_SH_EEPdjS9_ddNS7_10__identityEEEvT0_T1_T2_T3_T4_T6_E12temp_storage[192];
	ld.param.f64 	%fd31, [_ZN3cub18CUB_300001_SM_10006detail6reduce28DeviceReduceSingleTileKernelINS2_10policy_hubIdjN4cuda3std3__44plusIdEEE10Policy1000EN6thrust24THRUST_300001_SM_1000_NS18transform_iteratorI10pi_functorNSD_17counting_iteratorIlNSD_11use_defaultESH_SH_EESH_SH_EEPdjS9_ddNS7_10__identityEEEvT0_T1_T2_T3_T4_T6__param_0+8];
	ld.param.u64 	%rd7, [_ZN3cub18CUB_300001_SM_10006detail6reduce28DeviceReduceSingleTileKernelINS2_10policy_hubIdjN4cuda3std3__44plusIdEEE10Policy1000EN6thrust24THRUST_300001_SM_1000_NS18transform_iteratorI10pi_functorNSD_17counting_iteratorIlNSD_11use_defaultESH_SH_EESH_SH_EEPdjS9_ddNS7_10__identityEEEvT0_T1_T2_T3_T4_T6__param_0];
	ld.param.u64 	%rd8, [_ZN3cub18CUB_300001_SM_10006detail6reduce28DeviceReduceSingleTileKernelINS2_10policy_hubIdjN4cuda3std3__44plusIdEEE10Policy1000EN6thrust24THRUST_300001_SM_1000_NS18transform_iteratorI10pi_functorNSD_17counting_iteratorIlNSD_11use_defaultESH_SH_EESH_SH_EEPdjS9_ddNS7_10__identityEEEvT0_T1_T2_T3_T4_T6__param_1];
	ld.param.u32 	%r37, [_ZN3cub18CUB_300001_SM_10006detail6reduce28DeviceReduceSingleTileKernelINS2_10policy_hubIdjN4cuda3std3__44plusIdEEE10Policy1000EN6thrust24THRUST_300001_SM_1000_NS18transform_iteratorI10pi_functorNSD_17counting_iteratorIlNSD_11use_defaultESH_SH_EESH_SH_EEPdjS9_ddNS7_10__identityEEEvT0_T1_T2_T3_T4_T6__param_2];
	ld.param.f64 	%fd32, [_ZN3cub18CUB_300001_SM_10006detail6reduce28DeviceReduceSingleTileKernelINS2_10policy_hubIdjN4cuda3std3__44plusIdEEE10Policy1000EN6thrust24THRUST_300001_SM_1000_NS18transform_iteratorI10pi_functorNSD_17counting_iteratorIlNSD_11use_defaultESH_SH_EESH_SH_EEPdjS9_ddNS7_10__identityEEEvT0_T1_T2_T3_T4_T6__param_4];
	cvta.to.global.u64 	%rd1, %rd8;
	setp.ne.s32 	%p1, %r37, 0;
	@%p1 bra 	$L__BB1_3;
	mov.u32 	%r233, %tid.x;
	setp.ne.s32 	%p61, %r233, 0;
	@%p61 bra 	$L__BB1_39;
	st.global.f64 	[%rd1], %fd32;
	bra.uni 	$L__BB1_39;
$L__BB1_3:
	setp.gt.u32 	%p2, %r37, 5119;
	@%p2 bra 	$L__BB1_21;
	mov.u32 	%r1, %tid.x;
	setp.ge.u32 	%p19, %r1, %r37;
	mov.f64 	%fd372, 0d0000000000000000;
	mov.u32 	%r237, %r1;
	@%p19 bra 	$L__BB1_6;
	cvt.u64.u32 	%rd46, %r1;
	add.s64 	%rd47, %rd7, %rd46;
	cvt.rn.f64.s64 	%fd210, %rd47;
	add.f64 	%fd211, %fd210, 0d3FE0000000000000;
	mul.f64 	%fd212, %fd31, %fd211;
	fma.rn.f64 	%fd213, %fd212, %fd212, 0d3FF0000000000000;
	mov.f64 	%fd214, 0d4010000000000000;
	div.rn.f64 	%fd372, %fd214, %fd213;
	add.s32 	%r237, %r1, 640;
$L__BB1_6:
	setp.ge.u32 	%p20, %r237, %r37;
	@%p20 bra 	$L__BB1_12;
	not.b32 	%r106, %r237;
	add.s32 	%r4, %r37, %r106;
	mul.hi.u32 	%r107, %r4, -858993459;
	shr.u32 	%r108, %r107, 9;
	add.s32 	%r5, %r108, 1;
	and.b32  	%r109, %r108, 3;
	setp.eq.s32 	%p21, %r109, 3;
	@%p21 bra 	$L__BB1_10;
	cvt.u64.u32 	%rd48, %r237;
	add.s64 	%rd77, %rd7, %rd48;
	and.b32  	%r110, %r5, 3;
	neg.s32 	%r235, %r110;
$L__BB1_9:
	.pragma "nounroll";
	cvt.rn.f64.s64 	%fd216, %rd77;
	add.f64 	%fd217, %fd216, 0d3FE0000000000000;
	mul.f64 	%fd218, %fd31, %fd217;
	fma.rn.f64 	%fd219, %fd218, %fd218, 0d3FF0000000000000;
	mov.f64 	%fd220, 0d4010000000000000;
	div.rn.f64 	%fd221, %fd220, %fd219;
	add.f64 	%fd372, %fd372, %fd221;
	add.s32 	%r237, %r237, 640;
	add.s64 	%rd77, %rd77, 640;
	add.s32 	%r235, %r235, 1;
	setp.ne.s32 	%p22, %r235, 0;
	@%p22 bra 	$L__BB1_9;
$L__BB1_10:
	setp.lt.u32 	%p23, %r4, 1920;
	@%p23 bra 	$L__BB1_12;
$L__BB1_11:
	cvt.u64.u32 	%rd49, %r237;
	add.s64 	%rd50, %rd7, %rd49;
	cvt.rn.f64.s64 	%fd222, %rd50;
	add.f64 	%fd223, %fd222, 0d3FE0000000000000;
	mul.f64 	%fd224, %fd31, %fd223;
	fma.rn.f64 	%fd225, %fd224, %fd224, 0d3FF0000000000000;
	mov.f64 	%fd226, 0d4010000000000000;
	div.rn.f64 	%fd227, %fd226, %fd225;
	add.f64 	%fd228, %fd372, %fd227;
	add.s32 	%r111, %r237, 640;
	cvt.u64.u32 	%rd51, %r111;
	add.s64 	%rd52, %rd7, %rd51;
	cvt.rn.f64.s64 	%fd229, %rd52;
	add.f64 	%fd230, %fd229, 0d3FE0000000000000;
	mul.f64 	%fd231, %fd31, %fd230;
	fma.rn.f64 	%fd232, %fd231, %fd231, 0d3FF0000000000000;
	div.rn.f64 	%fd233, %fd226, %fd232;
	add.f64 	%fd234, %fd228, %fd233;
	add.s32 	%r112, %r237, 1280;
	cvt.u64.u32 	%rd53, %r112;
	add.s64 	%rd54, %rd7, %rd53;
	cvt.rn.f64.s64 	%fd235, %rd54;
	add.f64 	%fd236, %fd235, 0d3FE0000000000000;
	mul.f64 	%fd237, %fd31, %fd236;
	fma.rn.f64 	%fd238, %fd237, %fd237, 0d3FF0000000000000;
	div.rn.f64 	%fd239, %fd226, %fd238;
	add.f64 	%fd240, %fd234, %fd239;
	add.s32 	%r113, %r237, 1920;
	cvt.u64.u32 	%rd55, %r113;
	add.s64 	%rd56, %rd7, %rd55;
	cvt.rn.f64.s64 	%fd241, %rd56;
	add.f64 	%fd242, %fd241, 0d3FE0000000000000;
	mul.f64 	%fd243, %fd31, %fd242;
	fma.rn.f64 	%fd244, %fd243, %fd243, 0d3FF0000000000000;
	div.rn.f64 	%fd245, %fd226, %fd244;
	add.f64 	%fd372, %fd240, %fd245;
	add.s32 	%r237, %r237, 2560;
	setp.lt.s32 	%p24, %r237, %r37;
	@%p24 bra 	$L__BB1_11;
$L__BB1_12:
	setp.lt.u32 	%p25, %r37, 640;
	@%p25 bra 	$L__BB1_17;
	// begin inline asm
	mov.u32 %r177, %laneid;
	// end inline asm
	mov.b64 	%rd67, %fd372;
	mov.b64 	{%r179, %r184}, %rd67;
	mov.b32 	%r185, 1;
	mov.b32 	%r226, 31;
	mov.b32 	%r227, -1;
	// begin inline asm
	shfl.sync.down.b32 %r178, %r179, %r185, %r226, %r227;
	// end inline asm
	// begin inline asm
	shfl.sync.down.b32 %r183, %r184, %r185, %r226, %r227;
	// end inline asm
	mov.b64 	%rd68, {%r178, %r183};
	mov.b64 	%fd316, %rd68;
	setp.gt.s32 	%p53, %r177, 30;
	add.f64 	%fd317, %fd372, %fd316;
	selp.f64 	%fd318, %fd372, %fd317, %p53;
	mov.b64 	%rd69, %fd318;
	mov.b64 	{%r189, %r194}, %rd69;
	mov.b32 	%r195, 2;
	// begin inline asm
	shfl.sync.down.b32 %r188, %r189, %r195, %r226, %r227;
	// end inline asm
	// begin inline asm
	shfl.sync.down.b32 %r193, %r194, %r195, %r226, %r227;
	// end inline asm
	mov.b64 	%rd70, {%r188, %r193};
	mov.b64 	%fd319, %rd70;
	setp.gt.s32 	%p54, %r177, 29;
	add.f64 	%fd320, %fd318, %fd319;
	selp.f64 	%fd321, %fd318, %fd320, %p54;
	mov.b64 	%rd71, %fd321;
	mov.b64 	{%r199, %r204}, %rd71;
	mov.b32 	%r205, 4;
	// begin inline asm
	shfl.sync.down.b32 %r198, %r199, %r205, %r226, %r227;
	// end inline asm
	// begin inline asm
	shfl.sync.down.b32 %r203, %r204, %r205, %r226, %r227;
	// end inline asm
	mov.b64 	%rd72, {%r198, %r203};
	mov.b64 	%fd322, %rd72;
	setp.gt.s32 	%p55, %r177, 27;
	add.f64 	%fd323, %fd321, %fd322;
	selp.f64 	%fd324, %fd321, %fd323, %p55;
	mov.b64 	%rd73, %fd324;
	mov.b64 	{%r209, %r214}, %rd73;
	mov.b32 	%r215, 8;
	// begin inline asm
	shfl.sync.down.b32 %r208, %r209, %r215, %r226, %r227;
	// end inline asm
	// begin inline asm
	shfl.sync.down.b32 %r213, %r214, %r215, %r226, %r227;
	// end inline asm
	mov.b64 	%rd74, {%r208, %r213};
	mov.b64 	%fd325, %rd74;
	setp.gt.s32 	%p56, %r177, 23;
	add.f64 	%fd326, %fd324, %fd325;
	selp.f64 	%fd327, %fd324, %fd326, %p56;
	mov.b64 	%rd75, %fd327;
	mov.b64 	{%r219, %r224}, %rd75;
	mov.b32 	%r225, 16;
	// begin inline asm
	shfl.sync.down.b32 %r218, %r219, %r225, %r226, %r227;
	// end inline asm
	// begin inline asm
	shfl.sync.down.b32 %r223, %r224, %r225, %r226, %r227;
	// end inline asm
	mov.b64 	%rd76, {%r218, %r223};
	mov.b64 	%fd328, %rd76;
	setp.gt.s32 	%p57, %r177, 15;
	add.f64 	%fd11, %fd327, %fd328;
	selp.f64 	%fd380, %fd327, %fd11, %p57;
	setp.ne.s32 	%p58, %r177, 0;
	@%p58 bra 	$L__BB1_15;
	shr.u32 	%r228, %r1, 2;
	and.b32  	%r229, %r228, 248;
	mov.u32 	%r230, _ZZN3cub18CUB_300001_SM_10006detail6reduce28DeviceReduceSingleTileKernelINS2_10policy_hubIdjN4cuda3std3__44plusIdEEE10Policy1000EN6thrust24THRUST_300001_SM_1000_NS18transform_iteratorI10pi_functorNSD_17counting_iteratorIlNSD_11use_defaultESH_SH_EESH_SH_EEPdjS9_ddNS7_10__identityEEEvT0_T1_T2_T3_T4_T6_E12temp_storage;
	add.s32 	%r231, %r230, %r229;
	st.shared.f64 	[%r231+24], %fd11;
$L__BB1_15:
	bar.sync 	0;
	setp.ne.s32 	%p59, %r1, 0;
	@%p59 bra 	$L__BB1_37;
	ld.shared.f64 	%fd329, [_ZZN3cub18CUB_300001_SM_10006detail6reduce28DeviceReduceSingleTileKernelINS2_10policy_hubIdjN4cuda3std3__44plusIdEEE10Policy1000EN6thrust24THRUST_300001_SM_1000_NS18transform_iteratorI10pi_functorNSD_17counting_iteratorIlNSD_11use_defaultESH_SH_EESH_SH_EEPdjS9_ddNS7_10__identityEEEvT0_T1_T2_T3_T4_T6_E12temp_storage+32];
	add.f64 	%fd330, %fd380, %fd329;
	ld.shared.f64 	%fd331, [_ZZN3cub18CUB_300001_SM_10006detail6reduce28DeviceReduceSingleTileKernelINS2_10policy_hubIdjN4cuda3std3__44plusIdEEE10Policy1000EN6thrust24THRUST_300001_SM_1000_NS18transform_iteratorI10pi_functorNSD_17counting_iteratorIlNSD_11use_defaultESH_SH_EESH_SH_EEPdjS9_ddNS7_10__identityEEEvT0_T1_T2_T3_T4_T6_E12temp_storage+40];
	add.f64 	%fd332, %fd330, %fd331;
	ld.shared.f64 	%fd333, [_ZZN3cub18CUB_300001_SM_10006detail6reduce28DeviceReduceSingleTileKernelINS2_10policy_hubIdjN4cuda3std3__44plusIdEEE10Policy1000EN6thrust24THRUST_300001_SM_1000_NS18transform_iteratorI10pi_functorNSD_17counting_iteratorIlNSD_11use_defaultESH_SH_EESH_SH_EEPdjS9_ddNS7_10__identityEEEvT0_T1_T2_T3_T4_T6_E12temp_storage+48];
	add.f64 	%fd334, %fd332, %fd333;
	ld.shared.f64 	%fd335, [_ZZN3cub18CUB_300001_SM_10006detail6reduce28DeviceReduceSingleTileKernelINS2_10policy_hubIdjN4cuda3std3__44plusIdEEE10Policy1000EN6thrust24THRUST_300001_SM_1000_NS18transform_iteratorI10pi_functorNSD_17counting_iteratorIlNSD_11use_defaultESH_SH_EESH_SH_EEPdjS9_ddNS7_10__identityEEEvT0_T1_T2_T3_T4_T6_E12temp_storage+56];
	add.f64 	%fd336, %fd334, %fd335;
	ld.shared.f64 	%fd337, [_ZZN3cub18CUB_300001_SM_10006detail6reduce28DeviceReduceSingleTileKernelINS2_10policy_hubIdjN4cuda3std3__44plusIdEEE10Policy1000EN6thrust24THRUST_300001_SM_1000_NS18transform_iteratorI10pi_functorNSD_17counting_iteratorIlNSD_11use_defaultESH_SH_EESH_SH_EEPdjS9_ddNS7_10__identityEEEvT0_T1_T2_T3_T4_T6_E12temp_storage+64];
	add.f64 	%fd338, %fd336, %fd337;
	ld.shared.f64 	%fd339, [_ZZN3cub18CUB_300001_SM_10006detail6reduce28DeviceReduceSingleTileKernelINS2_10policy_hubIdjN4cuda3std3__44plusIdEEE10Policy1000EN6thrust24THRUST_300001_SM_1000_NS18transform_iteratorI10pi_functorNSD_17counting_iteratorIlNSD_11use_defaultESH_SH_EESH_SH_EEPdjS9_ddNS7_10__identityEEEvT0_T1_T2_T3_T4_T6_E12temp_storage+72];
	add.f64 	%fd340, %fd338, %fd339;
	ld.shared.f64 	%fd341, [_ZZN3cub18CUB_300001_SM_10006detail6reduce28DeviceReduceSingleTileKernelINS2_10policy_hubIdjN4cuda3std3__44plusIdEEE10Policy1000EN6thrust24THRUST_300001_SM_1000_NS18transform_iteratorI10pi_functorNSD_17counting_iteratorIlNSD_11use_defaultESH_SH_EESH_SH_EEPdjS9_ddNS7_10__identityEEEvT0_T1_T2_T3_T4_T6_E12temp_storage+80];
	add.f64 	%fd342, %fd340, %fd341;
	ld.shared.f64 	%fd343, [_ZZN3cub18CUB_300001_SM_10006detail6reduce28DeviceReduceSingleTileKernelINS2_10policy_hubIdjN4cuda3std3__44plusIdEEE10Policy1000EN6thrust24THRUST_300001_SM_1000_NS18transform_iteratorI10pi_functorNSD_17counting_iteratorIlNSD_11use_defaultESH_SH_EESH_SH_EEPdjS9_ddNS7_10__identityEEEvT0_T1_T2_T3_T4_T6_E12temp_storage+88];
	add.f64 	%fd344, %fd342, %fd343;
	ld.shared.f64 	%fd345, [_ZZN3cub18CUB_300001_SM_10006detail6reduce28DeviceReduceSingleTileKernelINS2_10policy_hubIdjN4cuda3std3__44plusIdEEE10Policy1000EN6thrust24THRUST_300001_SM_1000_NS18transform_iteratorI10pi_functorNSD_17counting_iteratorIlNSD_11use_defaultESH_SH_EESH_SH_EEPdjS9_ddNS7_10__identityEEEvT0_T1_T2_T3_T4_T6_E12temp_storage+96];
	add.f64 	%fd346, %fd344, %fd345;
	ld.shared.f64 	%fd347, [_ZZN3cub18CUB_300001_SM_10006detail6reduce28DeviceReduceSingleTileKernelINS2_10policy_hubIdjN4cuda3std3__44plusIdEEE10Policy1000EN6thrust24THRUST_300001_SM_1000_NS18transform_iteratorI10pi_functorNSD_17counting_iteratorIlNSD_11use_defaultESH_SH_EESH_SH_EEPdjS9_ddNS7_10__identityEEEvT0_T1_T2_T3_T4_T6_E12temp_storage+104];
	add.f64 	%fd348, %fd346, %fd347;
	ld.shared.f64 	%fd349, [_ZZN3cub18CUB_300001_SM_10006detail6reduce28DeviceReduceSingleTileKernelINS2_10policy_hubIdjN4cuda3std3__44plusIdEEE10Policy1000EN6thrust24THRUST_300001_SM_1000_NS18transform_iteratorI10pi_functorNSD_17counting_iteratorIlNSD_11use_defaultESH_SH_EESH_SH_EEPdjS9_ddNS7_10__identityEEEvT0_T1_T2_T3_T4_T6_E12temp_storage+112];
	add.f64 	%fd350, %fd348, %fd349;
	ld.shared.f64 	%fd351, [_ZZN3cub18CUB_300001_SM_10006detail6reduce28DeviceReduceSingleTileKernelINS2_10policy_hubIdjN4cuda3std3__44plusIdEEE10Policy1000EN6thrust24THRUST_300001_SM_1000_NS18transform_iteratorI10pi_functorNSD_17counting_iteratorIlNSD_11use_defaultESH_SH_EESH_SH_EEPdjS9_ddNS7_10__identityEEEvT0_T1_T2_T3_T4_T6_E12temp_storage+120];
	add.f64 	%fd352, %fd350, %fd351;
	ld.shared.f64 	%fd353, [_ZZN3cub18CUB_300001_SM_10006detail6reduce28DeviceReduceSingleTileKernelINS2_10policy_hubIdjN4cuda3std3__44plusIdEEE10Policy1000EN6thrust24THRUST_300001_SM_1000_NS18transform_iteratorI10pi_functorNSD_17counting_iteratorIlNSD_11use_defaultESH_SH_EESH_SH_EEPdjS9_ddNS7_10__identityEEEvT0_T1_T2_T3_T4_T6_E12temp_storage+128];
	add.f64 	%fd354, %fd352, %fd353;
	ld.shared.f64 	%fd355, [_ZZN3cub18CUB_300001_SM_10006detail6reduce28DeviceReduceSingleTileKernelINS2_10policy_hubIdjN4cuda3std3__44plusIdEEE10Policy1000EN6thrust24THRUST_300001_SM_1000_NS18transform_iteratorI10pi_functorNSD_17counting_iteratorIlNSD_11use_defaultESH_SH_EESH_SH_EEPdjS9_ddNS7_10__identityEEEvT0_T1_T2_T3_T4_T6_E12temp_storage+136];
	add.f64 	%fd356, %fd354, %fd355;
	ld.shared.f64 	%fd357, [_ZZN3cub18CUB_300001_SM_10006detail6reduce28DeviceReduceSingleTileKernelINS2_10policy_hubIdjN4cuda3std3__44plusIdEEE10Policy1000EN6thrust24THRUST_300001_SM_1000_NS18transform_iteratorI10pi_functorNSD_17counting_iteratorIlNSD_11use_defaultESH_SH_EESH_SH_EEPdjS9_ddNS7_10__identityEEEvT0_T1_T2_T3_T4_T6_E12temp_storage+144];
	add.f64 	%fd358, %fd356, %fd357;
	ld.shared.f64 	%fd359, [_ZZN3cub18CUB_300001_SM_10006detail6reduce28DeviceReduceSingleTileKernelINS2_10policy_hubIdjN4cuda3std3__44plusIdEEE10Policy1000EN6thrust24THRUST_300001_SM_1000_NS18transform_iteratorI10pi_functorNSD_17counting_iteratorIlNSD_11use_defaultESH_SH_EESH_SH_EEPdjS9_ddNS7_10__identityEEEvT0_T1_T2_T3_T4_T6_E12temp_storage+152];
	add.f64 	%fd360, %fd358, %fd359;
	ld.shared.f64 	%fd361, [_ZZN3cub18CUB_300001_SM_10006detail6reduce28DeviceReduceSingleTileKernelINS2_10policy_hubIdjN4cuda3std3__44plusIdEEE10Policy1000EN6thrust24THRUST_300001_SM_1000_NS18transform_iteratorI10pi_functorNSD_17counting_iteratorIlNSD_11use_defaultESH_SH_EESH_SH_EEPdjS9_ddNS7_10__identityEEEvT0_T1_T2_T3_T4_T6_E12temp_storage+160];
	add.f64 	%fd362, %fd360, %fd361;
	ld.shared.f64 	%fd363, [_ZZN3cub18CUB_300001_SM_10006detail6reduce28DeviceReduceSingleTileKernelINS2_10policy_hubIdjN4cuda3std3__44plusIdEEE10Policy1000EN6thrust24THRUST_300001_SM_1000_NS18transform_iteratorI10pi_functorNSD_17counting_iteratorIlNSD_11use_defaultESH_SH_EESH_SH_EEPdjS9_ddNS7_10__identityEEEvT0_T1_T2_T3_T4_T6_E12temp_storage+168];
	add.f64 	%fd364, %fd362, %fd363;
	ld.shared.f64 	%fd365, [_ZZN3cub18CUB_300001_SM_10006detail6reduce28DeviceReduceSingleTileKernelINS2_10policy_hubIdjN4cuda3std3__44plusIdEEE10Policy1000EN6thrust24THRUST_300001_SM_1000_NS18transform_iteratorI10pi_functorNSD_17counting_iteratorIlNSD_11use_defaultESH_SH_EESH_SH_EEPdjS9_ddNS7_10__identityEEEvT0_T1_T2_T3_T4_T6_E12temp_storage+176];
	add.f64 	%fd380, %fd364, %fd365;
	bra.uni 	$L__BB1_37;
$L__BB1_17:
	// begin inline asm
	mov.u32 %r114, %laneid;
	// end inline asm
	and.b32  	%r165, %r1, 992;
	add.s32 	%r166, %r165, 32;
	setp.gt.u32 	%p26, %r166, %r37;
	not.b32 	%r167, %r165;
	add.s32 	%r168, %r37, %r167;
	selp.b32 	%r163, %r168, 31, %p26;
	mov.b64 	%rd57, %fd372;
	mov.b64 	{%r116, %r121}, %rd57;
	mov.b32 	%r122, 1;
	mov.b32 	%r164, -1;
	// begin inline asm
	shfl.sync.down.b32 %r115, %r116, %r122, %r163, %r164;
	// end inline asm
	// begin inline asm
	shfl.sync.down.b32 %r120, %r121, %r122, %r163, %r164;
	// end inline asm
	mov.b64 	%rd58, {%r115, %r120};
	mov.b64 	%fd246, %rd58;
	setp.lt.s32 	%p27, %r114, %r163;
	add.f64 	%fd247, %fd372, %fd246;
	selp.f64 	%fd248, %fd247, %fd372, %p27;
	mov.b64 	%rd59, %fd248;
	mov.b64 	{%r126, %r131}, %rd59;
	mov.b32 	%r132, 2;
	// begin inline asm
	shfl.sync.down.b32 %r125, %r126, %r132, %r163, %r164;
	// end inline asm
	// begin inline asm
	shfl.sync.down.b32 %r130, %r131, %r132, %r163, %r164;
	// end inline asm
	mov.b64 	%rd60, {%r125, %r130};
	mov.b64 	%fd249, %rd60;
	add.s32 	%r169, %r114, 2;
	setp.gt.s32 	%p28, %r169, %r163;
	add.f64 	%fd250, %fd248, %fd249;
	selp.f64 	%fd251, %fd248, %fd250, %p28;
	mov.b64 	%rd61, %fd251;
	mov.b64 	{%r136, %r141}, %rd61;
	mov.b32 	%r142, 4;
	// begin inline asm
	shfl.sync.down.b32 %r135, %r136, %r142, %r163, %r164;
	// end inline asm
	// begin inline asm
	shfl.sync.down.b32 %r140, %r141, %r142, %r163, %r164;
	// end inline asm
	mov.b64 	%rd62, {%r135, %r140};
	mov.b64 	%fd252, %rd62;
	add.s32 	%r170, %r114, 4;
	setp.gt.s32 	%p29, %r170, %r163;
	add.f64 	%fd253, %fd251, %fd252;
	selp.f64 	%fd254, %fd251, %fd253, %p29;
	mov.b64 	%rd63, %fd254;
	mov.b64 	{%r146, %r151}, %rd63;
	mov.b32 	%r152, 8;
	// begin inline asm
	shfl.sync.down.b32 %r145, %r146, %r152, %r163, %r164;
	// end inline asm
	// begin inline asm
	shfl.sync.down.b32 %r150, %r151, %r152, %r163, %r164;
	// end inline asm
	mov.b64 	%rd64, {%r145, %r150};
	mov.b64 	%fd255, %rd64;
	add.s32 	%r171, %r114, 8;
	setp.gt.s32 	%p30, %r171, %r163;
	add.f64 	%fd256, %fd254, %fd255;
	selp.f64 	%fd257, %fd254, %fd256, %p30;
	mov.b64 	%rd65, %fd257;
	mov.b64 	{%r156, %r161}, %rd65;
	mov.b32 	%r162, 16;
	// begin inline asm
	shfl.sync.down.b32 %r155, %r156, %r162, %r163, %r164;
	// end inline asm
	// begin inline asm
	shfl.sync.down.b32 %r160, %r161, %r162, %r163, %r164;
	// end inline asm
	mov.b64 	%rd66, {%r155, %r160};
	mov.b64 	%fd258, %rd66;
	add.s32 	%r172, %r114, 16;
	setp.gt.s32 	%p31, %r172, %r163;
	add.f64 	%fd259, %fd257, %fd258;
	selp.f64 	%fd380, %fd257, %fd259, %p31;
	setp.ne.s32 	%p32, %r114, 0;
	@%p32 bra 	$L__BB1_19;
	shr.u32 	%r173, %r1, 2;
	and.b32  	%r174, %r173, 248;
	mov.u32 	%r175, _ZZN3cub18CUB_300001_SM_10006detail6reduce28DeviceReduceSingleTileKernelINS2_10policy_hubIdjN4cuda3std3__44plusIdEEE10Policy1000EN6thrust24THRUST_300001_SM_1000_NS18transform_iteratorI10pi_functorNSD_17counting_iteratorIlNSD_11use_defaultESH_SH_EESH_SH_EEPdjS9_ddNS7_10__identityEEEvT0_T1_T2_T3_T4_T6_E12temp_storage;
	add.s32 	%r176, %r175, %r174;
	st.shared.f64 	[%r176+24], %fd380;
$L__BB1_19:
	bar.sync 	0;
	setp.ne.s32 	%p33, %r1, 0;
	@%p33 bra 	$L__BB1_37;
	setp.gt.u32 	%p34, %r37, 32;
	ld.shared.f64 	%fd260, [_ZZN3cub18CUB_300001_SM_10006detail6reduce28DeviceReduceSingleTileKernelINS2_10policy_hubIdjN4cuda3std3__44plusIdEEE10Policy1000EN6thrust24THRUST_300001_SM_1000_NS18transform_iteratorI10pi_functorNSD_17counting_iteratorIlNSD_11use_defaultESH_SH_EESH_SH_EEPdjS9_ddNS7_10__identityEEEvT0_T1_T2_T3_T4_T6_E12temp_storage+32];
	add.f64 	%fd261, %fd380, %fd260;
	selp.f64 	%fd262, %fd261, %fd380, %p34;
	setp.gt.u32 	%p35, %r37, 64;
	ld.shared.f64 	%fd263, [_ZZN3cub18CUB_300001_SM_10006detail6reduce28DeviceReduceSingleTileKernelINS2_10policy_hubIdjN4cuda3std3__44plusIdEEE10Policy1000EN6thrust24THRUST_300001_SM_1000_NS18transform_iteratorI10pi_functorNSD_17counting_iteratorIlNSD_11use_defaultESH_SH_EESH_SH_EEPdjS9_ddNS7_10__identityEEEvT0_T1_T2_T3_T4_T6_E12temp_storage+40];
	add.f64 	%fd264, %fd263, %fd262;
	selp.f64 	%fd265, %fd264, %fd262, %p35;
	setp.gt.u32 	%p36, %r37, 96;
	ld.shared.f64 	%fd266, [_ZZN3cub18CUB_300001_SM_10006detail6reduce28DeviceReduceSingleTileKernelINS2_10policy_hubIdjN4cuda3std3__44plusIdEEE10Policy1000EN6thrust24THRUST_300001_SM_1000_NS18transform_iteratorI10pi_functorNSD_17counting_iteratorIlNSD_11use_defaultESH_SH_EESH_SH_EEPdjS9_ddNS7_10__identityEEEvT0_T1_T2_T3_T4_T6_E12temp_storage+48];
	add.f64 	%fd267, %fd266, %fd265;
	selp.f64 	%fd268, %fd267, %fd265, %p36;
	setp.gt.u32 	%p37, %r37, 128;
	ld.shared.f64 	%fd269, [_ZZN3cub18CUB_300001_SM_10006detail6reduce28DeviceReduceSingleTileKernelINS2_10policy_hubIdjN4cuda3std3__44plusIdEEE10Policy1000EN6thrust24THRUST_300001_SM_1000_NS18transform_iteratorI10pi_functorNSD_17counting_iteratorIlNSD_11use_defaultESH_SH_EESH_SH_EEPdjS9_ddNS7_10__identityEEEvT0_T1_T2_T3_T4_T6_E12temp_storage+56];
	add.f64 	%fd270, %fd269, %fd268;
	selp.f64 	%fd271, %fd270, %fd268, %p37;
	setp.gt.u32 	%p38, %r37, 160;
	ld.shared.f64 	%fd272, [_ZZN3cub18CUB_300001_SM_10006detail6reduce28DeviceReduceSingleTileKernelINS2_10policy_hubIdjN4cuda3std3__44plusIdEEE10Policy1000EN6thrust24THRUST_300001_SM_1000_NS18transform_iteratorI10pi_functorNSD_17counting_iteratorIlNSD_11use_defaultESH_SH_EESH_SH_EEPdjS9_ddNS7_10__identityEEEvT0_T1_T2_T3_T4_T6_E12temp_storage+64];
	add.f64 	%fd273, %fd272, %fd271;
	selp.f64 	%fd274, %fd273, %fd271, %p38;
	setp.gt.u32 	%p39, %r37, 192;
	ld.shared.f64 	%fd275, [_ZZN3cub18CUB_300001_SM_10006detail6reduce28DeviceReduceSingleTileKernelINS2_10policy_hubIdjN4cuda3std3__44plusIdEEE10Policy1000EN6thrust24THRUST_300001_SM_1000_NS18transform_iteratorI10pi_functorNSD_17counting_iteratorIlNSD_11use_defaultESH_SH_EESH_SH_EEPdjS9_ddNS7_10__identityEEEvT0_T1_T2_T3_T4_T6_E12temp_storage+72];
	add.f64 	%fd276, %fd275, %fd274;
	selp.f64 	%fd277, %fd276, %fd274, %p39;
	setp.gt.u32 	%p40, %r37, 224;
	ld.shared.f64 	%fd278, [_ZZN3cub18CUB_300001_SM_10006detail6reduce28DeviceReduceSingleTileKernelINS2_10policy_hubIdjN4cuda3std3__44plusIdEEE10Policy1000EN6thrust24THRUST_300001_SM_1000_NS18transform_iteratorI10pi_functorNSD_17counting_iteratorIlNSD_11use_defaultESH_SH_EESH_SH_EEPdjS9_ddNS7_10__identityEEEvT0_T1_T2_T3_T4_T6_E12temp_storage+80];
	add.f64 	%fd279, %fd278, %fd277;
	selp.f64 	%fd280, %fd279, %fd277, %p40;
	setp.gt.u32 	%p41, %r37, 256;
	ld.shared.f64 	%fd281, [_ZZN3cub18CUB_300001_SM_10006detail6reduce28DeviceReduceSingleTileKernelINS2_10policy_hubIdjN4cuda3std3__44plusIdEEE10Policy1000EN6thrust24THRUST_300001_SM_1000_NS18transform_iteratorI10pi_functorNSD_17counting_iteratorIlNSD_11use_defaultESH_SH_EESH_SH_EEPdjS9_ddNS7_10__identityEEEvT0_T1_T2_T3_T4_T6_E12temp_storage+88];
	add.f64 	%fd282, %fd281, %fd280;
	selp.f64 	%fd283, %fd282, %fd280, %p41;
	setp.gt.u32 	%p42, %r37, 288;
	ld.shared.f64 	%fd284, [_ZZN3cub18CUB_300001_SM_10006detail6reduce28DeviceReduceSingleTileKernelINS2_10policy_hubIdjN4cuda3std3__44plusIdEEE10Policy1000EN6thrust24THRUST_300001_SM_1000_NS18transform_iteratorI10pi_functorNSD_17counting_iteratorIlNSD_11use_defaultESH_SH_EESH_SH_EEPdjS9_ddNS7_10__identityEEEvT0_T1_T2_T3_T4_T6_E12temp_storage+96];
	add.f64 	%fd285, %fd284, %fd283;
	selp.f64 	%fd286, %fd285, %fd283, %p42;
	setp.gt.u32 	%p43, %r37, 320;
	ld.shared.f64 	%fd287, [_ZZN3cub18CUB_300001_SM_10006detail6reduce28DeviceReduceSingleTileKernelINS2_10policy_hubIdjN4cuda3std3__44plusIdEEE10Policy1000EN6thrust24THRUST_300001_SM_1000_NS18transform_iteratorI10pi_functorNSD_17counting_iteratorIlNSD_11use_defaultESH_SH_EESH_SH_EEPdjS9_ddNS7_10__identityEEEvT0_T1_T2_T3_T4_T6_E12temp_storage+104];
	add.f64 	%fd288, %fd287, %fd286;
	selp.f64 	%fd289, %fd288, %fd286, %p43;
	setp.gt.u32 	%p44, %r37, 352;
	ld.shared.f64 	%fd290, [_ZZN3cub18CUB_300001_SM_10006detail6reduce28DeviceReduceSingleTileKernelINS2_10policy_hubIdjN4cuda3std3__44plusIdEEE10Policy1000EN6thrust24THRUST_300001_SM_1000_NS18transform_iteratorI10pi_functorNSD_17counting_iteratorIlNSD_11use_defaultESH_SH_EESH_SH_EEPdjS9_ddNS7_10__identityEEEvT0_T1_T2_T3_T4_T6_E12temp_storage+112];
	add.f64 	%fd291, %fd290, %fd289;
	selp.f64 	%fd292, %fd291, %fd289, %p44;
	setp.gt.u32 	%p45, %r37, 384;
	ld.shared.f64 	%fd293, [_ZZN3cub18CUB_300001_SM_10006detail6reduce28DeviceReduceSingleTileKernelINS2_10policy_hubIdjN4cuda3std3__44plusIdEEE10Policy1000EN6thrust24THRUST_300001_SM_1000_NS18transform_iteratorI10pi_functorNSD_17counting_iteratorIlNSD_11use_defaultESH_SH_EESH_SH_EEPdjS9_ddNS7_10__identityEEEvT0_T1_T2_T3_T4_T6_E12temp_storage+120];
	add.f64 	%fd294, %fd293, %fd292;
	selp.f64 	%fd295, %fd294, %fd292, %p45;
	setp.gt.u32 	%p46, %r37, 416;
	ld.shared.f64 	%fd296, [_ZZN3cub18CUB_300001_SM_10006detail6reduce28DeviceReduceSingleTileKernelINS2_10policy_hubIdjN4cuda3std3__44plusIdEEE10Policy1000EN6thrust24THRUST_300001_SM_1000_NS18transform_iteratorI10pi_functorNSD_17counting_iteratorIlNSD_11use_defaultESH_SH_EESH_SH_EEPdjS9_ddNS7_10__identityEEEvT0_T1_T2_T3_T4_T6_E12temp_storage+128];
	add.f64 	%fd297, %fd296, %fd295;
	selp.f64 	%fd298, %fd297, %fd295, %p46;
	setp.gt.u32 	%p47, %r37, 448;
	ld.shared.f64 	%fd299, [_ZZN3cub18CUB_300001_SM_10006detail6reduce28DeviceReduceSingleTileKernelINS2_10policy_hubIdjN4cuda3std3__44plusIdEEE10Policy1000EN6thrust24THRUST_300001_SM_1000_NS18transform_iteratorI10pi_functorNSD_17counting_iteratorIlNSD_11use_defaultESH_SH_EESH_SH_EEPdjS9_ddNS7_10__identityEEEvT0_T1_T2_T3_T4_T6_E12temp_storage+136];
	add.f64 	%fd300, %fd299, %fd298;
	selp.f64 	%fd301, %fd300, %fd298, %p47;
	setp.gt.u32 	%p48, %r37, 480;
	ld.shared.f64 	%fd302, [_ZZN3cub18CUB_300001_SM_10006detail6reduce28DeviceReduceSingleTileKernelINS2_10policy_hubIdjN4cuda3std3__44plusIdEEE10Policy1000EN6thrust24THRUST_300001_SM_1000_NS18transform_iteratorI10pi_functorNSD_17counting_iteratorIlNSD_11use_defaultESH_SH_EESH_SH_EEPdjS9_ddNS7_10__identityEEEvT0_T1_T2_T3_T4_T6_E12temp_storage+144];
	add.f64 	%fd303, %fd302, %fd301;
	selp.f64 	%fd304, %fd303, %fd301, %p48;
	setp.gt.u32 	%p49, %r37, 512;
	ld.shared.f64 	%fd305, [_ZZN3cub18CUB_300001_SM_10006detail6reduce28DeviceReduceSingleTileKernelINS2_10policy_hubIdjN4cuda3std3__44plusIdEEE10Policy1000EN6thrust24THRUST_300001_SM_1000_NS18transform_iteratorI10pi_functorNSD_17counting_iteratorIlNSD_11use_defaultESH_SH_EESH_SH_EEPdjS9_ddNS7_10__identityEEEvT0_T1_T2_T3_T4_T6_E12temp_storage+152];
	add.f64 	%fd306, %fd305, %fd304;
	selp.f64 	%fd307, %fd306, %fd304, %p49;
	setp.gt.u32 	%p50, %r37, 544;
	ld.shared.f64 	%fd308, [_ZZN3cub18CUB_300001_SM_10006detail6reduce28DeviceReduceSingleTileKernelINS2_10policy_hubIdjN4cuda3std3__44plusIdEEE10Policy1000EN6thrust24THRUST_300001_SM_1000_NS18transform_iteratorI10pi_functorNSD_17counting_iteratorIlNSD_11use_defaultESH_SH_EESH_SH_EEPdjS9_ddNS7_10__identityEEEvT0_T1_T2_T3_T4_T6_E12temp_storage+160];
	add.f64 	%fd309, %fd308, %fd307;
	selp.f64 	%fd310, %fd309, %fd307, %p50;
	setp.gt.u32 	%p51, %r37, 576;
	ld.shared.f64 	%fd311, [_ZZN3cub18CUB_300001_SM_10006detail6reduce28DeviceReduceSingleTileKernelINS2_10policy_hubIdjN4cuda3std3__44plusIdEEE10Policy1000EN6thrust24THRUST_300001_SM_1000_NS18transform_iteratorI10pi_functorNSD_17counting_iteratorIlNSD_11use_defaultESH_SH_EESH_SH_EEPdjS9_ddNS7_10__identityEEEvT0_T1_T2_T3_T4_T6_E12temp_storage+168];
	add.f64 	%fd312, %fd311, %fd310;
	selp.f64 	%fd313, %fd312, %fd310, %p51;
	setp.gt.u32 	%p52, %r37, 608;
	ld.shared.f64 	%fd314, [_ZZN3cub18CUB_300001_SM_10006detail6reduce28DeviceReduceSingleTileKernelINS2_10policy_hubIdjN4cuda3std3__44plusIdEEE10Policy1000EN6thrust24THRUST_300001_SM_1000_NS18transform_iteratorI10pi_functorNSD_17counting_iteratorIlNSD_11use_defaultESH_SH_EESH_SH_EEPdjS9_ddNS7_10__identityEEEvT0_T1_T2_T3_T4_T6_E12temp_storage+176];
	add.f64 	%fd315, %fd314, %fd313;
	selp.f64 	%fd380, %fd315, %fd313, %p52;
	bra.uni 	$L__BB1_37;
$L__BB1_21:
	mov.u32 	%r14, %tid.x;
	cvt.u64.u32 	%rd9, %r14;
	add.s64 	%rd6, %rd7, %rd9;
	cvt.rn.f64.s64 	%fd33, %rd6;
	add.f64 	%fd34, %fd33, 0d3FE0000000000000;
	mul.f64 	%fd35, %fd31, %fd34;
	fma.rn.f64 	%fd36, %fd35, %fd35, 0d3FF0000000000000;
	mov.f64 	%fd37, 0d4010000000000000;
	div.rn.f64 	%fd38, %fd37, %fd36;
	add.s64 	%rd10, %rd6, 640;
	cvt.rn.f64.s64 	%fd39, %rd10;
	add.f64 	%fd40, %fd39, 0d3FE0000000000000;
	mul.f64 	%fd41, %fd31, %fd40;
	fma.rn.f64 	%fd42, %fd41, %fd41, 0d3FF0000000000000;
	div.rn.f64 	%fd43, %fd37, %fd42;
	add.s64 	%rd11, %rd6, 1280;
	cvt.rn.f64.s64 	%fd44, %rd11;
	add.f64 	%fd45, %fd44, 0d3FE0000000000000;
	mul.f64 	%fd46, %fd31, %fd45;
	fma.rn.f64 	%fd47, %fd46, %fd46, 0d3FF0000000000000;
	div.rn.f64 	%fd48, %fd37, %fd47;
	add.s64 	%rd12, %rd6, 1920;
	cvt.rn.f64.s64 	%fd49, %rd12;
	add.f64 	%fd50, %fd49, 0d3FE0000000000000;
	mul.f64 	%fd51, %fd31, %fd50;
	fma.rn.f64 	%fd52, %fd51, %fd51, 0d3FF0000000000000;
	div.rn.f64 	%fd53, %fd37, %fd52;
	add.s64 	%rd13, %rd6, 2560;
	cvt.rn.f64.s64 	%fd54, %rd13;
	add.f64 	%fd55, %fd54, 0d3FE0000000000000;
	mul.f64 	%fd56, %fd31, %fd55;
	fma.rn.f64 	%fd57, %fd56, %fd56, 0d3FF0000000000000;
	div.rn.f64 	%fd58, %fd37, %fd57;
	add.s64 	%rd14, %rd6, 3200;
	cvt.rn.f64.s64 	%fd59, %rd14;
	add.f64 	%fd60, %fd59, 0d3FE0000000000000;
	mul.f64 	%fd61, %fd31, %fd60;
	fma.rn.f64 	%fd62, %fd61, %fd61, 0d3FF0000000000000;
	div.rn.f64 	%fd63, %fd37, %fd62;
	add.s64 	%rd15, %rd6, 3840;
	cvt.rn.f64.s64 	%fd64, %rd15;
	add.f64 	%fd65, %fd64, 0d3FE0000000000000;
	mul.f64 	%fd66, %fd31, %fd65;
	fma.rn.f64 	%fd67, %fd66, %fd66, 0d3FF0000000000000;
	div.rn.f64 	%fd68, %fd37, %fd67;
	add.s64 	%rd16, %rd6, 4480;
	cvt.rn.f64.s64 	%fd69, %rd16;
	add.f64 	%fd70, %fd69, 0d3FE0000000000000;
	mul.f64 	%fd71, %fd31, %fd70;
	fma.rn.f64 	%fd72, %fd71, %fd71, 0d3FF0000000000000;
	div.rn.f64 	%fd73, %fd37, %fd72;
	add.f64 	%fd74, %fd38, %fd43;
	add.f64 	%fd75, %fd74, %fd48;
	add.f64 	%fd76, %fd75, %fd53;
	add.f64 	%fd77, %fd76, %fd58;
	add.f64 	%fd78, %fd77, %fd63;
	add.f64 	%fd79, %fd78, %fd68;
	add.f64 	%fd379, %fd79, %fd73;
	add.s32 	%r15, %r37, -5120;
	setp.lt.u32 	%p3, %r15, 5120;
	mov.b32 	%r240, 5120;
	@%p3 bra 	$L__BB1_25;
	mov.b32 	%r240, 5120;
$L__BB1_23:
	cvt.u64.u32 	%rd17, %r240;
	add.s64 	%rd18, %rd6, %rd17;
	cvt.rn.f64.s64 	%fd80, %rd18;
	add.f64 	%fd81, %fd80, 0d3FE0000000000000;
	mul.f64 	%fd82, %fd31, %fd81;
	fma.rn.f64 	%fd83, %fd82, %fd82, 0d3FF0000000000000;
	mov.f64 	%fd84, 0d4010000000000000;
	div.rn.f64 	%fd85, %fd84, %fd83;
	add.s64 	%rd19, %rd18, 640;
	cvt.rn.f64.s64 	%fd86, %rd19;
	add.f64 	%fd87, %fd86, 0d3FE0000000000000;
	mul.f64 	%fd88, %fd31, %fd87;
	fma.rn.f64 	%fd89, %fd88, %fd88, 0d3FF0000000000000;
	div.rn.f64 	%fd90, %fd84, %fd89;
	add.s64 	%rd20, %rd18, 1280;
	cvt.rn.f64.s64 	%fd91, %rd20;
	add.f64 	%fd92, %fd91, 0d3FE0000000000000;
	mul.f64 	%fd93, %fd31, %fd92;
	fma.rn.f64 	%fd94, %fd93, %fd93, 0d3FF0000000000000;
	div.rn.f64 	%fd95, %fd84, %fd94;
	add.s64 	%rd21, %rd18, 1920;
	cvt.rn.f64.s64 	%fd96, %rd21;
	add.f64 	%fd97, %fd96, 0d3FE0000000000000;
	mul.f64 	%fd98, %fd31, %fd97;
	fma.rn.f64 	%fd99, %fd98, %fd98, 0d3FF0000000000000;
	div.rn.f64 	%fd100, %fd84, %fd99;
	add.s64 	%rd22, %rd18, 2560;
	cvt.rn.f64.s64 	%fd101, %rd22;
	add.f64 	%fd102, %fd101, 0d3FE0000000000000;
	mul.f64 	%fd103, %fd31, %fd102;
	fma.rn.f64 	%fd104, %fd103, %fd103, 0d3FF0000000000000;
	div.rn.f64 	%fd105, %fd84, %fd104;
	add.s64 	%rd23, %rd18, 3200;
	cvt.rn.f64.s64 	%fd106, %rd23;
	add.f64 	%fd107, %fd106, 0d3FE0000000000000;
	mul.f64 	%fd108, %fd31, %fd107;
	fma.rn.f64 	%fd109, %fd108, %fd108, 0d3FF0000000000000;
	div.rn.f64 	%fd110, %fd84, %fd109;
	add.s64 	%rd24, %rd18, 3840;
	cvt.rn.f64.s64 	%fd111, %rd24;
	add.f64 	%fd112, %fd111, 0d3FE0000000000000;
	mul.f64 	%fd113, %fd31, %fd112;
	fma.rn.f64 	%fd114, %fd113, %fd113, 0d3FF0000000000000;
	div.rn.f64 	%fd115, %fd84, %fd114;
	add.s64 	%rd25, %rd18, 4480;
	cvt.rn.f64.s64 	%fd116, %rd25;
	add.f64 	%fd117, %fd116, 0d3FE0000000000000;
	mul.f64 	%fd118, %fd31, %fd117;
	fma.rn.f64 	%fd119, %fd118, %fd118, 0d3FF0000000000000;
	div.rn.f64 	%fd120, %fd84, %fd119;
	add.f64 	%fd121, %fd379, %fd85;
	add.f64 	%fd122, %fd121, %fd90;
	add.f64 	%fd123, %fd122, %fd95;
	add.f64 	%fd124, %fd123, %fd100;
	add.f64 	%fd125, %fd124, %fd105;
	add.f64 	%fd126, %fd125, %fd110;
	add.f64 	%fd127, %fd126, %fd115;
	add.f64 	%fd379, %fd127, %fd120;
	sub.s32 	%r40, %r37, %r240;
	setp.lt.u32 	%p4, %r40, 5120;
	@%p4 bra 	$L__BB1_33;
	add.s32 	%r240, %r240, 5120;
	setp.le.u32 	%p5, %r240, %r15;
	@%p5 bra 	$L__BB1_23;
$L__BB1_25:
	setp.le.u32 	%p6, %r37, %r240;
	@%p6 bra 	$L__BB1_33;
	sub.s32 	%r19, %r37, %r240;
	setp.ge.s32 	%p7, %r14, %r19;
	@%p7 bra 	$L__BB1_33;
	not.b32 	%r41, %r14;
	add.s32 	%r42, %r37, %r41;
	sub.s32 	%r20, %r42, %r240;
	mul.hi.u32 	%r43, %r20, -858993459;
	shr.u32 	%r44, %r43, 9;
	add.s32 	%r21, %r44, 1;
	and.b32  	%r45, %r44, 3;
	setp.eq.s32 	%p8, %r45, 3;
	mov.u32 	%r244, %r14;
	@%p8 bra 	$L__BB1_30;
	add.s32 	%r242, %r14, %r240;
	and.b32  	%r46, %r21, 3;
	neg.s32 	%r241, %r46;
	mov.u32 	%r244, %r14;
$L__BB1_29:
	.pragma "nounroll";
	cvt.u64.u32 	%rd26, %r242;
	add.s64 	%rd27, %rd7, %rd26;
	cvt.rn.f64.s64 	%fd129, %rd27;
	add.f64 	%fd130, %fd129, 0d3FE0000000000000;
	mul.f64 	%fd131, %fd31, %fd130;
	fma.rn.f64 	%fd132, %fd131, %fd131, 0d3FF0000000000000;
	mov.f64 	%fd133, 0d4010000000000000;
	div.rn.f64 	%fd134, %fd133, %fd132;
	add.f64 	%fd379, %fd379, %fd134;
	add.s32 	%r244, %r244, 640;
	add.s32 	%r242, %r242, 640;
	add.s32 	%r241, %r241, 1;
	setp.ne.s32 	%p9, %r241, 0;
	@%p9 bra 	$L__BB1_29;
$L__BB1_30:
	setp.lt.u32 	%p10, %r20, 1920;
	@%p10 bra 	$L__BB1_33;
	add.s32 	%r246, %r244, 1280;
	add.s32 	%r245, %r244, %r240;
$L__BB1_32:
	cvt.u64.u32 	%rd28, %r245;
	add.s64 	%rd29, %rd7, %rd28;
	cvt.rn.f64.s64 	%fd135, %rd29;
	add.f64 	%fd136, %fd135, 0d3FE0000000000000;
	mul.f64 	%fd137, %fd31, %fd136;
	fma.rn.f64 	%fd138, %fd137, %fd137, 0d3FF0000000000000;
	mov.f64 	%fd139, 0d4010000000000000;
	div.rn.f64 	%fd140, %fd139, %fd138;
	add.f64 	%fd141, %fd379, %fd140;
	add.s32 	%r47, %r245, 640;
	cvt.u64.u32 	%rd30, %r47;
	add.s64 	%rd31, %rd7, %rd30;
	cvt.rn.f64.s64 	%fd142, %rd31;
	add.f64 	%fd143, %fd142, 0d3FE0000000000000;
	mul.f64 	%fd144, %fd31, %fd143;
	fma.rn.f64 	%fd145, %fd144, %fd144, 0d3FF0000000000000;
	div.rn.f64 	%fd146, %fd139, %fd145;
	add.f64 	%fd147, %fd141, %fd146;
	add.s32 	%r48, %r245, 1280;
	cvt.u64.u32 	%rd32, %r48;
	add.s64 	%rd33, %rd7, %rd32;
	cvt.rn.f64.s64 	%fd148, %rd33;
	add.f64 	%fd149, %fd148, 0d3FE0000000000000;
	mul.f64 	%fd150, %fd31, %fd149;
	fma.rn.f64 	%fd151, %fd150, %fd150, 0d3FF0000000000000;
	div.rn.f64 	%fd152, %fd139, %fd151;
	add.f64 	%fd153, %fd147, %fd152;
	add.s32 	%r49, %r245, 1920;
	cvt.u64.u32 	%rd34, %r49;
	add.s64 	%rd35, %rd7, %rd34;
	cvt.rn.f64.s64 	%fd154, %rd35;
	add.f64 	%fd155, %fd154, 0d3FE0000000000000;
	mul.f64 	%fd156, %fd31, %fd155;
	fma.rn.f64 	%fd157, %fd156, %fd156, 0d3FF0000000000000;
	div.rn.f64 	%fd158, %fd139, %fd157;
	add.f64 	%fd379, %fd153, %fd158;
	add.s32 	%r35, %r246, 2560;
	add.s32 	%r50, %r246, 1280;
	add.s32 	%r245, %r245, 2560;
	setp.lt.s32 	%p11, %r50, %r19;
	mov.u32 	%r246, %r35;
	@%p11 bra 	$L__BB1_32;
$L__BB1_33:
	// begin inline asm
	mov.u32 %r51, %laneid;
	// end inline asm
	mov.b64 	%rd36, %fd379;
	mov.b64 	{%r53, %r58}, %rd36;
	mov.b32 	%r59, 1;
	mov.b32 	%r100, 31;
	mov.b32 	%r101, -1;
	// begin inline asm
	shfl.sync.down.b32 %r52, %r53, %r59, %r100, %r101;
	// end inline asm
	// begin inline asm
	shfl.sync.down.b32 %r57, %r58, %r59, %r100, %r101;
	// end inline asm
	mov.b64 	%rd37, {%r52, %r57};
	mov.b64 	%fd159, %rd37;
	setp.gt.s32 	%p12, %r51, 30;
	add.f64 	%fd160, %fd379, %fd159;
	selp.f64 	%fd161, %fd379, %fd160, %p12;
	mov.b64 	%rd38, %fd161;
	mov.b64 	{%r63, %r68}, %rd38;
	mov.b32 	%r69, 2;
	// begin inline asm
	shfl.sync.down.b32 %r62, %r63, %r69, %r100, %r101;
	// end inline asm
	// begin inline asm
	shfl.sync.down.b32 %r67, %r68, %r69, %r100, %r101;
	// end inline asm
	mov.b64 	%rd39, {%r62, %r67};
	mov.b64 	%fd162, %rd39;
	setp.gt.s32 	%p13, %r51, 29;
	add.f64 	%fd163, %fd161, %fd162;
	selp.f64 	%fd164, %fd161, %fd163, %p13;
	mov.b64 	%rd40, %fd164;
	mov.b64 	{%r73, %r78}, %rd40;
	mov.b32 	%r79, 4;
	// begin inline asm
	shfl.sync.down.b32 %r72, %r73, %r79, %r100, %r101;
	// end inline asm
	// begin inline asm
	shfl.sync.down.b32 %r77, %r78, %r79, %r100, %r101;
	// end inline asm
	mov.b64 	%rd41, {%r72, %r77};
	mov.b64 	%fd165, %rd41;
	setp.gt.s32 	%p14, %r51, 27;
	add.f64 	%fd166, %fd164, %fd165;
	selp.f64 	%fd167, %fd164, %fd166, %p14;
	mov.b64 	%rd42, %fd167;
	mov.b64 	{%r83, %r88}, %rd42;
	mov.b32 	%r89, 8;
	// begin inline asm
	shfl.sync.down.b32 %r82, %r83, %r89, %r100, %r101;
	// end inline asm
	// begin inline asm
	shfl.sync.down.b32 %r87, %r88, %r89, %r100, %r101;
	// end inline asm
	mov.b64 	%rd43, {%r82, %r87};
	mov.b64 	%fd168, %rd43;
	setp.gt.s32 	%p15, %r51, 23;
	add.f64 	%fd169, %fd167, %fd168;
	selp.f64 	%fd170, %fd167, %fd169, %p15;
	mov.b64 	%rd44, %fd170;
	mov.b64 	{%r93, %r98}, %rd44;
	mov.b32 	%r99, 16;
	// begin inline asm
	shfl.sync.down.b32 %r92, %r93, %r99, %r100, %r101;
	// end inline asm
	// begin inline asm
	shfl.sync.down.b32 %r97, %r98, %r99, %r100, %r101;
	// end inline asm
	mov.b64 	%rd45, {%r92, %r97};
	mov.b64 	%fd171, %rd45;
	setp.gt.s32 	%p16, %r51, 15;
	add.f64 	%fd27, %fd170, %fd171;
	selp.f64 	%fd380, %fd170, %fd27, %p16;
	setp.ne.s32 	%p17, %r51, 0;
	@%p17 bra 	$L__BB1_35;
	shr.u32 	%r102, %r14, 2;
	and.b32  	%r103, %r102, 248;
	mov.u32 	%r104, _ZZN3cub18CUB_300001_SM_10006detail6reduce28DeviceReduceSingleTileKernelINS2_10policy_hubIdjN4cuda3std3__44plusIdEEE10Policy1000EN6thrust24THRUST_300001_SM_1000_NS18transform_iteratorI10pi_functorNSD_17counting_iteratorIlNSD_11use_defaultESH_SH_EESH_SH_EEPdjS9_ddNS7_10__identityEEEvT0_T1_T2_T3_T4_T6_E12temp_storage;
	add.s32 	%r105, %r104, %r103;
	st.shared.f64 	[%r105+24], %fd27;
$L__BB1_35:
	bar.sync 	0;
	setp.ne.s32 	%p18, %r14, 0;
	@%p18 bra 	$L__BB1_37;
	ld.shared.f64 	%fd172, [_ZZN3cub18CUB_300001_SM_10006detail6reduce28DeviceReduceSingleTileKernelINS2_10policy_hubIdjN4cuda3std3__44plusIdEEE10Policy1000EN6thrust24THRUST_300001_SM_1000_NS18transform_iteratorI10pi_functorNSD_17counting_iteratorIlNSD_11use_defaultESH_SH_EESH_SH_EEPdjS9_ddNS7_10__identityEEEvT0_T1_T2_T3_T4_T6_E12temp_storage+32];
	add.f64 	%fd173, %fd380, %fd172;
	ld.shared.f64 	%fd174, [_ZZN3cub18CUB_300001_SM_10006detail6reduce28DeviceReduceSingleTileKernelINS2_10policy_hubIdjN4cuda3std3__44plusIdEEE10Policy1000EN6thrust24THRUST_300001_SM_1000_NS18transform_iteratorI10pi_functorNSD_17counting_iteratorIlNSD_11use_defaultESH_SH_EESH_SH_EEPdjS9_ddNS7_10__identityEEEvT0_T1_T2_T3_T4_T6_E12temp_storage+40];
	add.f64 	%fd175, %fd173, %fd174;
	ld.shared.f64 	%fd176, [_ZZN3cub18CUB_300001_SM_10006detail6reduce28DeviceReduceSingleTileKernelINS2_10policy_hubIdjN4cuda3std3__44plusIdEEE10Policy1000EN6thrust24THRUST_300001_SM_1000_NS18transform_iteratorI10pi_functorNSD_17counting_iteratorIlNSD_11use_defaultESH_SH_EESH_SH_EEPdjS9_ddNS7_10__identityEEEvT0_T1_T2_T3_T4_T6_E12temp_storage+48];
	add.f64 	%fd177, %fd175, %fd176;
	ld.shared.f64 	%fd178, [_ZZN3cub18CUB_300001_SM_10006detail6reduce28DeviceReduceSingleTileKernelINS2_10policy_hubIdjN4cuda3std3__44plusIdEEE10Policy1000EN6thrust24THRUST_300001_SM_1000_NS18transform_iteratorI10pi_functorNSD_17counting_iteratorIlNSD_11use_defaultESH_SH_EESH_SH_EEPdjS9_ddNS7_10__identityEEEvT0_T1_T2_T3_T4_T6_E12temp_storage+56];
	add.f64 	%fd179, %fd177, %fd178;
	ld.shared.f64 	%fd180, [_ZZN3cub18CUB_300001_SM_10006detail6reduce28DeviceReduceSingleTileKernelINS2_10policy_hubIdjN4cuda3std3__44plusIdEEE10Policy1000EN6thrust24THRUST_300001_SM_1000_NS18transform_iteratorI10pi_functorNSD_17counting_iteratorIlNSD_11use_defaultESH_SH_EESH_SH_EEPdjS9_ddNS7_10__identityEEEvT0_T1_T2_T3_T4_T6_E12temp_storage+64];
	add.f64 	%fd181, %fd179, %fd180;
	ld.shared.f64 	%fd182, [_ZZN3cub18CUB_300001_SM_10006detail6reduce28DeviceReduceSingleTileKernelINS2_10policy_hubIdjN4cuda3std3__44plusIdEEE10Policy1000EN6thrust24THRUST_300001_SM_1000_NS18transform_iteratorI10pi_functorNSD_17counting_iteratorIlNSD_11use_defaultESH_SH_EESH_SH_EEPdjS9_ddNS7_10__identityEEEvT0_T1_T2_T3_T4_T6_E12temp_storage+72];
	add.f64 	%fd183, %fd181, %fd182;
	ld.shared.f64 	%fd184, [_ZZN3cub18CUB_300001_SM_10006detail6reduce28DeviceReduceSingleTileKernelINS2_10policy_hubIdjN4cuda3std3__44plusIdEEE10Policy1000EN6thrust24THRUST_300001_SM_1000_NS18transform_iteratorI10pi_functorNSD_17counting_iteratorIlNSD_11use_defaultESH_SH_EESH_SH_EEPdjS9_ddNS7_10__identityEEEvT0_T1_T2_T3_T4_T6_E12temp_storage+80];
	add.f64 	%fd185, %fd183, %fd184;
	ld.shared.f64 	%fd186, [_ZZN3cub18CUB_300001_SM_10006detail6reduce28DeviceReduceSingleTileKernelINS2_10policy_hubIdjN4cuda3std3__44plusIdEEE10Policy1000EN6thrust24THRUST_300001_SM_1000_NS18transform_iteratorI10pi_functorNSD_17counting_iteratorIlNSD_11use_defaultESH_SH_EESH_SH_EEPdjS9_ddNS7_10__identityEEEvT0_T1_T2_T3_T4_T6_E12temp_storage+88];
	add.f64 	%fd187, %fd185, %fd186;
	ld.shared.f64 	%fd188, [_ZZN3cub18CUB_300001_SM_10006detail6reduce28DeviceReduceSingleTileKernelINS2_10policy_hubIdjN4cuda3std3__44plusIdEEE10Policy1000EN6thrust24THRUST_300001_SM_1000_NS18transform_iteratorI10pi_functorNSD_17counting_iteratorIlNSD_11use_defaultESH_SH_EESH_SH_EEPdjS9_ddNS7_10__identityEEEvT0_T1_T2_T3_T4_T6_E12temp_storage+96];
	add.f64 	%fd189, %fd187, %fd188;
	ld.shared.f64 	%fd190, [_ZZN3cub18CUB_300001_SM_10006detail6reduce28DeviceReduceSingleTileKernelINS2_10policy_hubIdjN4cuda3std3__44plusIdEEE10Policy1000EN6thrust24THRUST_300001_SM_1000_NS18transform_iteratorI10pi_functorNSD_17counting_iteratorIlNSD_11use_defaultESH_SH_EESH_SH_EEPdjS9_ddNS7_10__identityEEEvT0_T1_T2_T3_T4_T6_E12temp_storage+104];
	add.f64 	%fd191, %fd189, %fd190;
	ld.shared.f64 	%fd192, [_ZZN3cub18CUB_300001_SM_10006detail6reduce28DeviceReduceSingleTileKernelINS2_10policy_hubIdjN4cuda3std3__44plusIdEEE10Policy1000EN6thrust24THRUST_300001_SM_1000_NS18transform_iteratorI10pi_functorNSD_17counting_iteratorIlNSD_11use_defaultESH_SH_EESH_SH_EEPdjS9_ddNS7_10__identityEEEvT0_T1_T2_T3_T4_T6_E12temp_storage+112];
	add.f64 	%fd193, %fd191, %fd192;
	ld.shared.f64 	%fd194, [_ZZN3cub18CUB_300001_SM_10006detail6reduce28DeviceReduceSingleTileKernelINS2_10policy_hubIdjN4cuda3std3__44plusIdEEE10Policy1000EN6thrust24THRUST_300001_SM_1000_NS18transform_iteratorI10pi_functorNSD_17counting_iteratorIlNSD_11use_defaultESH_SH_EESH_SH_EEPdjS9_ddNS7_10__identityEEEvT0_T1_T2_T3_T4_T6_E12temp_storage+120];
	add.f64 	%fd195, %fd193, %fd194;
	ld.shared.f64 	%fd196, [_ZZN3cub18CUB_300001_SM_10006detail6reduce28DeviceReduceSingleTileKernelINS2_10policy_hubIdjN4cuda3std3__44plusIdEEE10Policy1000EN6thrust24THRUST_300001_SM_1000_NS18transform_iteratorI10pi_functorNSD_17counting_iteratorIlNSD_11use_defaultESH_SH_EESH_SH_EEPdjS9_ddNS7_10__identityEEEvT0_T1_T2_T3_T4_T6_E12temp_storage+128];
	add.f64 	%fd197, %fd195, %fd196;
	ld.shared.f64 	%fd198, [_ZZN3cub18CUB_300001_SM_10006detail6reduce28DeviceReduceSingleTileKernelINS2_10policy_hubIdjN4cuda3std3__44plusIdEEE10Policy1000EN6thrust24THRUST_300001_SM_1000_NS18transform_iteratorI10pi_functorNSD_17counting_iteratorIlNSD_11use_defaultESH_SH_EESH_SH_EEPdjS9_ddNS7_10__identityEEEvT0_T1_T2_T3_T4_T6_E12temp_storage+136];
	add.f64 	%fd199, %fd197, %fd198;
	ld.shared.f64 	%fd200, [_ZZN3cub18CUB_300001_SM_10006detail6reduce28DeviceReduceSingleTileKernelINS2_10policy_hubIdjN4cuda3std3__44plusIdEEE10Policy1000EN6thrust24THRUST_300001_SM_1000_NS18transform_iteratorI10pi_functorNSD_17counting_iteratorIlNSD_11use_defaultESH_SH_EESH_SH_EEPdjS9_ddNS7_10__identityEEEvT0_T1_T2_T3_T4_T6_E12temp_storage+144];
	add.f64 	%fd201, %fd199, %fd200;
	ld.shared.f64 	%fd202, [_ZZN3cub18CUB_300001_SM_10006detail6reduce28DeviceReduceSingleTileKernelINS2_10policy_hubIdjN4cuda3std3__44plusIdEEE10Policy1000EN6thrust24THRUST_300001_SM_1000_NS18transform_iteratorI10pi_functorNSD_17counting_iteratorIlNSD_11use_defaultESH_SH_EESH_SH_EEPdjS9_ddNS7_10__identityEEEvT0_T1_T2_T3_T4_T6_E12temp_storage+152];
	add.f64 	%fd203, %fd201, %fd202;
	ld.shared.f64 	%fd204, [_ZZN3cub18CUB_300001_SM_10006detail6reduce28DeviceReduceSingleTileKernelINS2_10policy_hubIdjN4cuda3std3__44plusIdEEE10Policy1000EN6thrust24THRUST_300001_SM_1000_NS18transform_iteratorI10pi_functorNSD_17counting_iteratorIlNSD_11use_defaultESH_SH_EESH_SH_EEPdjS9_ddNS7_10__identityEEEvT0_T1_T2_T3_T4_T6_E12temp_storage+160];
	add.f64 	%fd205, %fd203, %fd204;
	ld.shared.f64 	%fd206, [_ZZN3cub18CUB_300001_SM_10006detail6reduce28DeviceReduceSingleTileKernelINS2_10policy_hubIdjN4cuda3std3__44plusIdEEE10Policy1000EN6thrust24THRUST_300001_SM_1000_NS18transform_iteratorI10pi_functorNSD_17counting_iteratorIlNSD_11use_defaultESH_SH_EESH_SH_EEPdjS9_ddNS7_10__identityEEEvT0_T1_T2_T3_T4_T6_E12temp_storage+168];
	add.f64 	%fd207, %fd205, %fd206;
	ld.shared.f64 	%fd208, [_ZZN3cub18CUB_300001_SM_10006detail6reduce28DeviceReduceSingleTileKernelINS2_10policy_hubIdjN4cuda3std3__44plusIdEEE10Policy1000EN6thrust24THRUST_300001_SM_1000_NS18transform_iteratorI10pi_functorNSD_17counting_iteratorIlNSD_11use_defaultESH_SH_EESH_SH_EEPdjS9_ddNS7_10__identityEEEvT0_T1_T2_T3_T4_T6_E12temp_storage+176];
	add.f64 	%fd380, %fd207, %fd208;
$L__BB1_37:
	mov.u32 	%r232, %tid.x;
	setp.ne.s32 	%p60, %r232, 0;
	@%p60 bra 	$L__BB1_39;
	add.f64 	%fd366, %fd32, %fd380;
	st.global.f64 	[%rd1], %fd366;
$L__BB1_39:
	ret;

}
	// .globl	_ZN3cub18CUB_300001_SM_10006detail6reduce18DeviceReduceKernelINS2_10policy_hubIdjN4cuda3std3__44plusIdEEE10Policy1000EN6thrust24THRUST_300001_SM_1000_NS18transform_iteratorI10pi_functorNSD_17counting_iteratorIlNSD_11use_defaultESH_SH_EESH_SH_EEjS9_dNS7_10__identityEEEvT0_PT3_T1_NS0_13GridEvenShareISO_EET2_T4_
.visible .entry _ZN3cub18CUB_300001_SM_10006detail6reduce18DeviceReduceKernelINS2_10policy_hubIdjN4cuda3std3__44plusIdEEE10Policy1000EN6thrust24THRUST_300001_SM_1000_NS18transform_iteratorI10pi_functorNSD_17counting_iteratorIlNSD_11use_defaultESH_SH_EESH_SH_EEjS9_dNS7_10__identityEEEvT0_PT3_T1_NS0_13GridEvenShareISO_EET2_T4_(
	.param .align 8 .b8 _ZN3cub18CUB_300001_SM_10006detail6reduce18DeviceReduceKernelINS2_10policy_hubIdjN4cuda3std3__44plusIdEEE10Policy1000EN6thrust24THRUST_300001_SM_1000_NS18transform_iteratorI10pi_functorNSD_17counting_iteratorIlNSD_11use_defaultESH_SH_EESH_SH_EEjS9_dNS7_10__identityEEEvT0_PT3_T1_NS0_13GridEvenShareISO_EET2_T4__param_0[16],
	.param .u64 .ptr .align 1 _ZN3cub18CUB_300001_SM_10006detail6reduce18DeviceReduceKernelINS2_10policy_hubIdjN4cuda3std3__44plusIdEEE10Policy1000EN6thrust24THRUST_300001_SM_1000_NS18transform_iteratorI10pi_functorNSD_17counting_iteratorIlNSD_11use_defaultESH_SH_EESH_SH_EEjS9_dNS7_10__identityEEEvT0_PT3_T1_NS0_13GridEvenShareISO_EET2_T4__param_1,
	.param .u32 _ZN3cub18CUB_300001_SM_10006detail6reduce18DeviceReduceKernelINS2_10policy_hubIdjN4cuda3std3__44plusIdEEE10Policy1000EN6thrust24THRUST_300001_SM_1000_NS18transform_iteratorI10pi_functorNSD_17counting_iteratorIlNSD_11use_defaultESH_SH_EESH_SH_EEjS9_dNS7_10__identityEEEvT0_PT3_T1_NS0_13GridEvenShareISO_EET2_T4__param_2,
	.param .align 4 .b8 _ZN3cub18CUB_300001_SM_10006detail6reduce18DeviceReduceKernelINS2_10policy_hubIdjN4cuda3std3__44plusIdEEE10Policy1000EN6thrust24THRUST_300001_SM_1000_NS18transform_iteratorI10pi_functorNSD_17counting_iteratorIlNSD_11use_defaultESH_SH_EESH_SH_EEjS9_dNS7_10__identityEEEvT0_PT3_T1_NS0_13GridEvenShareISO_EET2_T4__param_3[40],
	.param .align 1 .b8 _ZN3cub18CUB_300001_SM_10006detail6reduce18DeviceReduceKernelINS2_10policy_hubIdjN4cuda3std3__44plusIdEEE10Policy1000EN6thrust24THRUST_300001_SM_1000_NS18transform_iteratorI10pi_functorNSD_17counting_iteratorIlNSD_11use_defaultESH_SH_EESH_SH_EEjS9_dNS7_10__identityEEEvT0_PT3_T1_NS0_13GridEvenShareISO_EET2_T4__param_4[1],
	.param .align 1 .b8 _ZN3cub18CUB_300001_SM_10006detail6reduce18DeviceReduceKernelINS2_10policy_hubIdjN4cuda3std3__44plusIdEEE10Policy1000EN6thrust24THRUST_300001_SM_1000_NS18transform_iteratorI10pi_functorNSD_17counting_iteratorIlNSD_11use_defaultESH_SH_EESH_SH_EEjS9_dNS7_10__identityEEEvT0_PT3_T1_NS0_13GridEvenShareISO_EET2_T4__param_5[1]
)
.maxntid 640
{
	.reg .pred 	%p<60>;
	.reg .b16 	%rs<4>;
	.reg .b32 	%r<281>;
	.reg .b64 	%rd<79>;
	.reg .b64 	%fd<376>;
	// demoted variable
	.shared .align 8 .b8 _ZZN3cub18CUB_300001_SM_10006detail6reduce18DeviceReduceKernelINS2_10policy_hubIdjN4cuda3std3__44plusIdEEE10Policy1000EN6thrust24THRUST_300001_SM_1000_NS18transform_iteratorI10pi_functorNSD_17counting_iteratorIlNSD_11use_defaultESH_SH_EESH_SH_EEjS9_dNS7_10__identityEEEvT0_PT3_T1_NS0_13GridEvenShareISO_EET2_T4_E12temp_storage[192];
	ld.param.u64 	%rd1, [_ZN3cub18CUB_300001_SM_10006detail6reduce18DeviceReduceKernelINS2_10policy_hubIdjN4cuda3std3__44plusIdEEE10Policy1000EN6thrust24THRUST_300001_SM_1000_NS18transform_iteratorI10pi_functorNSD_17counting_iteratorIlNSD_11use_defaultESH_SH_EESH_SH_EEjS9_dNS7_10__identityEEEvT0_PT3_T1_NS0_13GridEvenShareISO_EET2_T4__param_0];
	ld.param.f64 	%fd1, [_ZN3cub18CUB_300001_SM_10006detail6reduce18DeviceReduceKernelINS2_10policy_hubIdjN4cuda3std3__44plusIdEEE10Policy1000EN6thrust24THRUST_300001_SM_1000_NS18transform_iteratorI10pi_functorNSD_17counting_iteratorIlNSD_11use_defaultESH_SH_EESH_SH_EEjS9_dNS7_10__identityEEEvT0_PT3_T1_NS0_13GridEvenShareISO_EET2_T4__param_0+8];
	ld.param.u32 	%r1, [_ZN3cub18CUB_300001_SM_10006detail6reduce18DeviceReduceKernelINS2_10policy_hubIdjN4cuda3std3__44plusIdEEE10Policy1000EN6thrust24THRUST_300001_SM_1000_NS18transform_iteratorI10pi_functorNSD_17counting_iteratorIlNSD_11use_defaultESH_SH_EESH_SH_EEjS9_dNS7_10__identityEEEvT0_PT3_T1_NS0_13GridEvenShareISO_EET2_T4__param_3+20];
	ld.param.u32 	%r2, [_ZN3cub18CUB_300001_SM_10006detail6reduce18DeviceReduceKernelINS2_10policy_hubIdjN4cuda3std3__44plusIdEEE10Policy1000EN6thrust24THRUST_300001_SM_1000_NS18transform_iteratorI10pi_functorNSD_17counting_iteratorIlNSD_11use_defaultESH_SH_EESH_SH_EEjS9_dNS7_10__identityEEEvT0_PT3_T1_NS0_13GridEvenShareISO_EET2_T4__param_3+24];
	ld.param.u64 	%rd3, [_ZN3cub18CUB_300001_SM_10006detail6reduce18DeviceReduceKernelINS2_10policy_hubIdjN4cuda3std3__44plusIdEEE10Policy1000EN6thrust24THRUST_300001_SM_1000_NS18transform_iteratorI10pi_functorNSD_17counting_iteratorIlNSD_11use_defaultESH_SH_EESH_SH_EEjS9_dNS7_10__identityEEEvT0_PT3_T1_NS0_13GridEvenShareISO_EET2_T4__param_1];
	mov.u32 	%r3, %ctaid.x;
	mul.lo.s32 	%r4, %r2, 5120;
	mul.lo.s32 	%r274, %r3, 5120;
	sub.s32 	%r6, %r1, %r274;
	setp.gt.u32 	%p1, %r6, 5119;
	@%p1 bra 	$L__BB2_19;
	mov.u32 	%r7, %tid.x;
	setp.ge.u32 	%p18, %r7, %r6;
	mov.f64 	%fd368, 0d0000000000000000;
	mov.u32 	%r267, %r7;
	@%p18 bra 	$L__BB2_3;
	add.s32 	%r133, %r274, %r7;
	cvt.u64.u32 	%rd44, %r133;
	add.s64 	%rd45, %rd1, %rd44;
	cvt.rn.f64.s64 	%fd207, %rd45;
	add.f64 	%fd208, %fd207, 0d3FE0000000000000;
	mul.f64 	%fd209, %fd1, %fd208;
	fma.rn.f64 	%fd210, %fd209, %fd209, 0d3FF0000000000000;
	mov.f64 	%fd211, 0d4010000000000000;
	div.rn.f64 	%fd368, %fd211, %fd210;
	add.s32 	%r267, %r7, 640;
$L__BB2_3:
	setp.ge.u32 	%p19, %r267, %r6;
	@%p19 bra 	$L__BB2_10;
	not.b32 	%r134, %r267;
	add.s32 	%r135, %r1, %r134;
	sub.s32 	%r10, %r135, %r274;
	mul.hi.u32 	%r136, %r10, -858993459;
	shr.u32 	%r137, %r136, 9;
	add.s32 	%r11, %r137, 1;
	and.b32  	%r138, %r137, 3;
	setp.eq.s32 	%p20, %r138, 3;
	@%p20 bra 	$L__BB2_7;
	add.s32 	%r265, %r267, %r274;
	and.b32  	%r139, %r11, 3;
	neg.s32 	%r264, %r139;
$L__BB2_6:
	.pragma "nounroll";
	cvt.u64.u32 	%rd46, %r265;
	add.s64 	%rd47, %rd1, %rd46;
	cvt.rn.f64.s64 	%fd213, %rd47;
	add.f64 	%fd214, %fd213, 0d3FE0000000000000;
	mul.f64 	%fd215, %fd1, %fd214;
	fma.rn.f64 	%fd216, %fd215, %fd215, 0d3FF0000000000000;
	mov.f64 	%fd217, 0d4010000000000000;
	div.rn.f64 	%fd218, %fd217, %fd216;
	add.f64 	%fd368, %fd368, %fd218;
	add.s32 	%r267, %r267, 640;
	add.s32 	%r265, %r265, 640;
	add.s32 	%r264, %r264, 1;
	setp.ne.s32 	%p21, %r264, 0;
	@%p21 bra 	$L__BB2_6;
$L__BB2_7:
	setp.lt.u32 	%p22, %r10, 1920;
	@%p22 bra 	$L__BB2_10;
	add.s32 	%r269, %r267, 1280;
	add.s32 	%r268, %r267, %r274;
$L__BB2_9:
	cvt.u64.u32 	%rd48, %r268;
	add.s64 	%rd49, %rd1, %rd48;
	cvt.rn.f64.s64 	%fd219, %rd49;
	add.f64 	%fd220, %fd219, 0d3FE0000000000000;
	mul.f64 	%fd221, %fd1, %fd220;
	fma.rn.f64 	%fd222, %fd221, %fd221, 0d3FF0000000000000;
	mov.f64 	%fd223, 0d4010000000000000;
	div.rn.f64 	%fd224, %fd223, %fd222;
	add.f64 	%fd225, %fd368, %fd224;
	add.s32 	%r140, %r268, 640;
	cvt.u64.u32 	%rd50, %r140;
	add.s64 	%rd51, %rd1, %rd50;
	cvt.rn.f64.s64 	%fd226, %rd51;
	add.f64 	%fd227, %fd226, 0d3FE0000000000000;
	mul.f64 	%fd228, %fd1, %fd227;
	fma.rn.f64 	%fd229, %fd228, %fd228, 0d3FF0000000000000;
	div.rn.f64 	%fd230, %fd223, %fd229;
	add.f64 	%fd231, %fd225, %fd230;
	add.s32 	%r141, %r268, 1280;
	cvt.u64.u32 	%rd52, %r141;
	add.s64 	%rd53, %rd1, %rd52;
	cvt.rn.f64.s64 	%fd232, %rd53;
	add.f64 	%fd233, %fd232, 0d3FE0000000000000;
	mul.f64 	%fd234, %fd1, %fd233;
	fma.rn.f64 	%fd235, %fd234, %fd234, 0d3FF0000000000000;
	div.rn.f64 	%fd236, %fd223, %fd235;
	add.f64 	%fd237, %fd231, %fd236;
	add.s32 	%r142, %r268, 1920;
	cvt.u64.u32 	%rd54, %r142;
	add.s64 	%rd55, %rd1, %rd54;
	cvt.rn.f64.s64 	%fd238, %rd55;
	add.f64 	%fd239, %fd238, 0d3FE0000000000000;
	mul.f64 	%fd240, %fd1, %fd239;
	fma.rn.f64 	%fd241, %fd240, %fd240, 0d3FF0000000000000;
	div.rn.f64 	%fd242, %fd223, %fd241;
	add.f64 	%fd368, %fd237, %fd242;
	add.s32 	%r25, %r269, 2560;
	add.s32 	%r143, %r269, 1280;
	add.s32 	%r268, %r268, 2560;
	setp.lt.s32 	%p23, %r143, %r6;
	mov.u32 	%r269, %r25;
	@%p23 bra 	$L__BB2_9;
$L__BB2_10:
	setp.lt.u32 	%p24, %r6, 640;
	@%p24 bra 	$L__BB2_15;
	// begin inline asm
	mov.u32 %r207, %laneid;
	// end inline asm
	mov.b64 	%rd66, %fd368;
	mov.b64 	{%r209, %r214}, %rd66;
	mov.b32 	%r215, 1;
	mov.b32 	%r256, 31;
	mov.b32 	%r257, -1;
	// begin inline asm
	shfl.sync.down.b32 %r208, %r209, %r215, %r256, %r257;
	// end inline asm
	// begin inline asm
	shfl.sync.down.b32 %r213, %r214, %r215, %r256, %r257;
	// end inline asm
	mov.b64 	%rd67, {%r208, %r213};
	mov.b64 	%fd313, %rd67;
	setp.gt.s32 	%p52, %r207, 30;
	add.f64 	%fd314, %fd368, %fd313;
	selp.f64 	%fd315, %fd368, %fd314, %p52;
	mov.b64 	%rd68, %fd315;
	mov.b64 	{%r219, %r224}, %rd68;
	mov.b32 	%r225, 2;
	// begin inline asm
	shfl.sync.down.b32 %r218, %r219, %r225, %r256, %r257;
	// end inline asm
	// begin inline asm
	shfl.sync.down.b32 %r223, %r224, %r225, %r256, %r257;
	// end inline asm
	mov.b64 	%rd69, {%r218, %r223};
	mov.b64 	%fd316, %rd69;
	setp.gt.s32 	%p53, %r207, 29;
	add.f64 	%fd317, %fd315, %fd316;
	selp.f64 	%fd318, %fd315, %fd317, %p53;
	mov.b64 	%rd70, %fd318;
	mov.b64 	{%r229, %r234}, %rd70;
	mov.b32 	%r235, 4;
	// begin inline asm
	shfl.sync.down.b32 %r228, %r229, %r235, %r256, %r257;
	// end inline asm
	// begin inline asm
	shfl.sync.down.b32 %r233, %r234, %r235, %r256, %r257;
	// end inline asm
	mov.b64 	%rd71, {%r228, %r233};
	mov.b64 	%fd319, %rd71;
	setp.gt.s32 	%p54, %r207, 27;
	add.f64 	%fd320, %fd318, %fd319;
	selp.f64 	%fd321, %fd318, %fd320, %p54;
	mov.b64 	%rd72, %fd321;
	mov.b64 	{%r239, %r244}, %rd72;
	mov.b32 	%r245, 8;
	// begin inline asm
	shfl.sync.down.b32 %r238, %r239, %r245, %r256, %r257;
	// end inline asm
	// begin inline asm
	shfl.sync.down.b32 %r243, %r244, %r245, %r256, %r257;
	// end inline asm
	mov.b64 	%rd73, {%r238, %r243};
	mov.b64 	%fd322, %rd73;
	setp.gt.s32 	%p55, %r207, 23;
	add.f64 	%fd323, %fd321, %fd322;
	selp.f64 	%fd324, %fd321, %fd323, %p55;
	mov.b64 	%rd74, %fd324;
	mov.b64 	{%r249, %r254}, %rd74;
	mov.b32 	%r255, 16;
	// begin inline asm
	shfl.sync.down.b32 %r248, %r249, %r255, %r256, %r257;
	// end inline asm
	// begin inline asm
	shfl.sync.down.b32 %r253, %r254, %r255, %r256, %r257;
	// end inline asm
	mov.b64 	%rd75, {%r248, %r253};
	mov.b64 	%fd325, %rd75;
	setp.gt.s32 	%p56, %r207, 15;
	add.f64 	%fd11, %fd324, %fd325;
	selp.f64 	%fd375, %fd324, %fd11, %p56;
	setp.ne.s32 	%p57, %r207, 0;
	@%p57 bra 	$L__BB2_13;
	shr.u32 	%r258, %r7, 2;
	and.b32  	%r259, %r258, 248;
	mov.u32 	%r260, _ZZN3cub18CUB_300001_SM_10006detail6reduce18DeviceReduceKernelINS2_10policy_hubIdjN4cuda3std3__44plusIdEEE10Policy1000EN6thrust24THRUST_300001_SM_1000_NS18transform_iteratorI10pi_functorNSD_17counting_iteratorIlNSD_11use_defaultESH_SH_EESH_SH_EEjS9_dNS7_10__identityEEEvT0_PT3_T1_NS0_13GridEvenShareISO_EET2_T4_E12temp_storage;
	add.s32 	%r261, %r260, %r259;
	st.shared.f64 	[%r261+24], %fd11;
$L__BB2_13:
	bar.sync 	0;
	setp.ne.s32 	%p58, %r7, 0;
	@%p58 bra 	$L__BB2_35;
	ld.shared.f64 	%fd326, [_ZZN3cub18CUB_300001_SM_10006detail6reduce18DeviceReduceKernelINS2_10policy_hubIdjN4cuda3std3__44plusIdEEE10Policy1000EN6thrust24THRUST_300001_SM_1000_NS18transform_iteratorI10pi_functorNSD_17counting_iteratorIlNSD_11use_defaultESH_SH_EESH_SH_EEjS9_dNS7_10__identityEEEvT0_PT3_T1_NS0_13GridEvenShareISO_EET2_T4_E12temp_storage+32];
	add.f64 	%fd327, %fd375, %fd326;
	ld.shared.f64 	%fd328, [_ZZN3cub18CUB_300001_SM_10006detail6reduce18DeviceReduceKernelINS2_10policy_hubIdjN4cuda3std3__44plusIdEEE10Policy1000EN6thrust24THRUST_300001_SM_1000_NS18transform_iteratorI10pi_functorNSD_17counting_iteratorIlNSD_11use_defaultESH_SH_EESH_SH_EEjS9_dNS7_10__identityEEEvT0_PT3_T1_NS0_13GridEvenShareISO_EET2_T4_E12temp_storage+40];
	add.f64 	%fd329, %fd327, %fd328;
	ld.shared.f64 	%fd330, [_ZZN3cub18CUB_300001_SM_10006detail6reduce18DeviceReduceKernelINS2_10policy_hubIdjN4cuda3std3__44plusIdEEE10Policy1000EN6thrust24THRUST_300001_SM_1000_NS18transform_iteratorI10pi_functorNSD_17counting_iteratorIlNSD_11use_defaultESH_SH_EESH_SH_EEjS9_dNS7_10__identityEEEvT0_PT3_T1_NS0_13GridEvenShareISO_EET2_T4_E12temp_storage+48];
	add.f64 	%fd331, %fd329, %fd330;
	ld.shared.f64 	%fd332, [_ZZN3cub18CUB_300001_SM_10006detail6reduce18DeviceReduceKernelINS2_10policy_hubIdjN4cuda3std3__44plusIdEEE10Policy1000EN6thrust24THRUST_300001_SM_1000_NS18transform_iteratorI10pi_functorNSD_17counting_iteratorIlNSD_11use_defaultESH_SH_EESH_SH_EEjS9_dNS7_10__identityEEEvT0_PT3_T1_NS0_13GridEvenShareISO_EET2_T4_E12temp_storage+56];
	add.f64 	%fd333, %fd331, %fd332;
	ld.shared.f64 	%fd334, [_ZZN3cub18CUB_300001_SM_10006detail6reduce18DeviceReduceKernelINS2_10policy_hubIdjN4cuda3std3__44plusIdEEE10Policy1000EN6thrust24THRUST_300001_SM_1000_NS18transform_iteratorI10pi_functorNSD_17counting_iteratorIlNSD_11use_defaultESH_SH_EESH_SH_EEjS9_dNS7_10__identityEEEvT0_PT3_T1_NS0_13GridEvenShareISO_EET2_T4_E12temp_storage+64];
	add.f64 	%fd335, %fd333, %fd334;
	ld.shared.f64 	%fd336, [_ZZN3cub18CUB_300001_SM_10006detail6reduce18DeviceReduceKernelINS2_10policy_hubIdjN4cuda3std3__44plusIdEEE10Policy1000EN6thrust24THRUST_300001_SM_1000_NS18transform_iteratorI10pi_functorNSD_17counting_iteratorIlNSD_11use_defaultESH_SH_EESH_SH_EEjS9_dNS7_10__identityEEEvT0_PT3_T1_NS0_13GridEvenShareISO_EET2_T4_E12temp_storage+72];
	add.f64 	%fd337, %fd335, %fd336;
	ld.shared.f64 	%fd338, [_ZZN3cub18CUB_300001_SM_10006detail6reduce18DeviceReduceKernelINS2_10policy_hubIdjN4cuda3std3__44plusIdEEE10Policy1000EN6thrust24THRUST_300001_SM_1000_NS18transform_iteratorI10pi_functorNSD_17counting_iteratorIlNSD_11use_defaultESH_SH_EESH_SH_EEjS9_dNS7_10__identityEEEvT0_PT3_T1_NS0_13GridEvenShareISO_EET2_T4_E12temp_storage+80];
	add.f64 	%fd339, %fd337, %fd338;
	ld.shared.f64 	%fd340, [_ZZN3cub18CUB_300001_SM_10006detail6reduce18DeviceReduceKernelINS2_10policy_hubIdjN4cuda3std3__44plusIdEEE10Policy1000EN6thrust24THRUST_300001_SM_1000_NS18transform_iteratorI10pi_functorNSD_17counting_iteratorIlNSD_11use_defaultESH_SH_EESH_SH_EEjS9_dNS7_10__identityEEEvT0_PT3_T1_NS0_13GridEvenShareISO_EET2_T4_E12temp_storage+88];
	add.f64 	%fd341, %fd339, %fd340;
	ld.shared.f64 	%fd342, [_ZZN3cub18CUB_300001_SM_10006detail6reduce18DeviceReduceKernelINS2_10policy_hubIdjN4cuda3std3__44plusIdEEE10Policy1000EN6thrust24THRUST_300001_SM_1000_NS18transform_iteratorI10pi_functorNSD_17counting_iteratorIlNSD_11use_defaultESH_SH_EESH_SH_EEjS9_dNS7_10__identityEEEvT0_PT3_T1_NS0_13GridEvenShareISO_EET2_T4_E12temp_storage+96];
	add.f64 	%fd343, %fd341, %fd342;
	ld.shared.f64 	%fd344, [_ZZN3cub18CUB_300001_SM_10006detail6reduce18DeviceReduceKernelINS2_10policy_hubIdjN4cuda3std3__44plusIdEEE10Policy1000EN6thrust24THRUST_300001_SM_1000_NS18transform_iteratorI10pi_functorNSD_17counting_iteratorIlNSD_11use_defaultESH_SH_EESH_SH_EEjS9_dNS7_10__identityEEEvT0_PT3_T1_NS0_13GridEvenShareISO_EET2_T4_E12temp_storage+104];
	add.f64 	%fd345, %fd343, %fd344;
	ld.shared.f64 	%fd346, [_ZZN3cub18CUB_300001_SM_10006detail6reduce18DeviceReduceKernelINS2_10policy_hubIdjN4cuda3std3__44plusIdEEE10Policy1000EN6thrust24THRUST_300001_SM_1000_NS18transform_iteratorI10pi_functorNSD_17counting_iteratorIlNSD_11use_defaultESH_SH_EESH_SH_EEjS9_dNS7_10__identityEEEvT0_PT3_T1_NS0_13GridEvenShareISO_EET2_T4_E12temp_storage+112];
	add.f64 	%fd347, %fd345, %fd346;
	ld.shared.f64 	%fd348, [_ZZN3cub18CUB_300001_SM_10006detail6reduce18DeviceReduceKernelINS2_10policy_hubIdjN4cuda3std3__44plusIdEEE10Policy1000EN6thrust24THRUST_300001_SM_1000_NS18transform_iteratorI10pi_functorNSD_17counting_iteratorIlNSD_11use_defaultESH_SH_EESH_SH_EEjS9_dNS7_10__identityEEEvT0_PT3_T1_NS0_13GridEvenShareISO_EET2_T4_E12temp_storage+120];
	add.f64 	%fd349, %fd347, %fd348;
	ld.shared.f64 	%fd350, [_ZZN3cub18CUB_300001_SM_10006detail6reduce18DeviceReduceKernelINS2_10policy_hubIdjN4cuda3std3__44plusIdEEE10Policy1000EN6thrust24THRUST_300001_SM_1000_NS18transform_iteratorI10pi_functorNSD_17counting_iteratorIlNSD_11use_defaultESH_SH_EESH_SH_EEjS9_dNS7_10__identityEEEvT0_PT3_T1_NS0_13GridEvenShareISO_EET2_T4_E12temp_storage+128];
	add.f64 	%fd351, %fd349, %fd350;
	ld.shared.f64 	%fd352, [_ZZN3cub18CUB_300001_SM_10006detail6reduce18DeviceReduceKernelINS2_10policy_hubIdjN4cuda3std3__44plusIdEEE10Policy1000EN6thrust24THRUST_300001_SM_1000_NS18transform_iteratorI10pi_functorNSD_17counting_iteratorIlNSD_11use_defaultESH_SH_EESH_SH_EEjS9_dNS7_10__identityEEEvT0_PT3_T1_NS0_13GridEvenShareISO_EET2_T4_E12temp_storage+136];
	add.f64 	%fd353, %fd351, %fd352;
	ld.shared.f64 	%fd354, [_ZZN3cub18CUB_300001_SM_10006detail6reduce18DeviceReduceKernelINS2_10policy_hubIdjN4cuda3std3__44plusIdEEE10Policy1000EN6thrust24THRUST_300001_SM_1000_NS18transform_iteratorI10pi_functorNSD_17counting_iteratorIlNSD_11use_defaultESH_SH_EESH_SH_EEjS9_dNS7_10__identityEEEvT0_PT3_T1_NS0_13GridEvenShareISO_EET2_T4_E12temp_storage+144];
	add.f64 	%fd355, %fd353, %fd354;
	ld.shared.f64 	%fd356, [_ZZN3cub18CUB_300001_SM_10006detail6reduce18DeviceReduceKernelINS2_10policy_hubIdjN4cuda3std3__44plusIdEEE10Policy1000EN6thrust24THRUST_300001_SM_1000_NS18transform_iteratorI10pi_functorNSD_17counting_iteratorIlNSD_11use_defaultESH_SH_EESH_SH_EEjS9_dNS7_10__identityEEEvT0_PT3_T1_NS0_13GridEvenShareISO_EET2_T4_E12temp_storage+152];
	add.f64 	%fd357, %fd355, %fd356;
	ld.shared.f64 	%fd358, [_ZZN3cub18CUB_300001_SM_10006detail6reduce18DeviceReduceKernelINS2_10policy_hubIdjN4cuda3std3__44plusIdEEE10Policy1000EN6thrust24THRUST_300001_SM_1000_NS18transform_iteratorI10pi_functorNSD_17counting_iteratorIlNSD_11use_defaultESH_SH_EESH_SH_EEjS9_dNS7_10__identityEEEvT0_PT3_T1_NS0_13GridEvenShareISO_EET2_T4_E12temp_storage+160];
	add.f64 	%fd359, %fd357, %fd358;
	ld.shared.f64 	%fd360, [_ZZN3cub18CUB_300001_SM_10006detail6reduce18DeviceReduceKernelINS2_10policy_hubIdjN4cuda3std3__44plusIdEEE10Policy1000EN6thrust24THRUST_300001_SM_1000_NS18transform_iteratorI10pi_functorNSD_17counting_iteratorIlNSD_11use_defaultESH_SH_EESH_SH_EEjS9_dNS7_10__identityEEEvT0_PT3_T1_NS0_13GridEvenShareISO_EET2_T4_E12temp_storage+168];
	add.f64 	%fd361, %fd359, %fd360;
	ld.shared.f64 	%fd362, [_ZZN3cub18CUB_300001_SM_10006detail6reduce18DeviceReduceKernelINS2_10policy_hubIdjN4cuda3std3__44plusIdEEE10Policy1000EN6thrust24THRUST_300001_SM_1000_NS18transform_iteratorI10pi_functorNSD_17counting_iteratorIlNSD_11use_defaultESH_SH_EESH_SH_EEjS9_dNS7_10__identityEEEvT0_PT3_T1_NS0_13GridEvenShareISO_EET2_T4_E12temp_storage+176];
	add.f64 	%fd375, %fd361, %fd362;
	bra.uni 	$L__BB2_35;
$L__BB2_15:
	// begin inline asm
	mov.u32 %r144, %laneid;
	// end inline asm
	and.b32  	%r195, %r7, 992;
	add.s32 	%r196, %r195, 32;
	setp.gt.u32 	%p25, %r196, %r6;
	not.b32 	%r197, %r195;
	add.s32 	%r198, %r6, %r197;
	selp.b32 	%r193, %r198, 31, %p25;
	mov.b64 	%rd56, %fd368;
	mov.b64 	{%r146, %r151}, %rd56;
	mov.b32 	%r152, 1;
	mov.b32 	%r194, -1;
	// begin inline asm
	shfl.sync.down.b32 %r145, %r146, %r152, %r193, %r194;
	// end inline asm
	// begin inline asm
	shfl.sync.down.b32 %r150, %r151, %r152, %r193, %r194;
	// end inline asm
	mov.b64 	%rd57, {%r145, %r150};
	mov.b64 	%fd243, %rd57;
	setp.lt.s32 	%p26, %r144, %r193;
	add.f64 	%fd244, %fd368, %fd243;
	selp.f64 	%fd245, %fd244, %fd368, %p26;
	mov.b64 	%rd58, %fd245;
	mov.b64 	{%r156, %r161}, %rd58;
	mov.b32 	%r162, 2;
	// begin inline asm
	shfl.sync.down.b32 %r155, %r156, %r162, %r193, %r194;
	// end inline asm
	// begin inline asm
	shfl.sync.down.b32 %r160, %r161, %r162, %r193, %r194;
	// end inline asm
	mov.b64 	%rd59, {%r155, %r160};
	mov.b64 	%fd246, %rd59;
	add.s32 	%r199, %r144, 2;
	setp.gt.s32 	%p27, %r199, %r193;
	add.f64 	%fd247, %fd245, %fd246;
	selp.f64 	%fd248, %fd245, %fd247, %p27;
	mov.b64 	%rd60, %fd248;
	mov.b64 	{%r166, %r171}, %rd60;
	mov.b32 	%r172, 4;
	// begin inline asm
	shfl.sync.down.b32 %r165, %r166, %r172, %r193, %r194;
	// end inline asm
	// begin inline asm
	shfl.sync.down.b32 %r170, %r171, %r172, %r193, %r194;
	// end inline asm
	mov.b64 	%rd61, {%r165, %r170};
	mov.b64 	%fd249, %rd61;
	add.s32 	%r200, %r144, 4;
	setp.gt.s32 	%p28, %r200, %r193;
	add.f64 	%fd250, %fd248, %fd249;
	selp.f64 	%fd251, %fd248, %fd250, %p28;
	mov.b64 	%rd62, %fd251;
	mov.b64 	{%r176, %r181}, %rd62;
	mov.b32 	%r182, 8;
	// begin inline asm
	shfl.sync.down.b32 %r175, %r176, %r182, %r193, %r194;
	// end inline asm
	// begin inline asm
	shfl.sync.down.b32 %r180, %r181, %r182, %r193, %r194;
	// end inline asm
	mov.b64 	%rd63, {%r175, %r180};
	mov.b64 	%fd252, %rd63;
	add.s32 	%r201, %r144, 8;
	setp.gt.s32 	%p29, %r201, %r193;
	add.f64 	%fd253, %fd251, %fd252;
	selp.f64 	%fd254, %fd251, %fd253, %p29;
	mov.b64 	%rd64, %fd254;
	mov.b64 	{%r186, %r191}, %rd64;
	mov.b32 	%r192, 16;
	// begin inline asm
	shfl.sync.down.b32 %r185, %r186, %r192, %r193, %r194;
	// end inline asm
	// begin inline asm
	shfl.sync.down.b32 %r190, %r191, %r192, %r193, %r194;
	// end inline asm
	mov.b64 	%rd65, {%r185, %r190};
	mov.b64 	%fd255, %rd65;
	add.s32 	%r202, %r144, 16;
	setp.gt.s32 	%p30, %r202, %r193;
	add.f64 	%fd256, %fd254, %fd255;
	selp.f64 	%fd375, %fd254, %fd256, %p30;
	setp.ne.s32 	%p31, %r144, 0;
	@%p31 bra 	$L__BB2_17;
	shr.u32 	%r203, %r7, 2;
	and.b32  	%r204, %r203, 248;
	mov.u32 	%r205, _ZZN3cub18CUB_300001_SM_10006detail6reduce18DeviceReduceKernelINS2_10policy_hubIdjN4cuda3std3__44plusIdEEE10Policy1000EN6thrust24THRUST_300001_SM_1000_NS18transform_iteratorI10pi_functorNSD_17counting_iteratorIlNSD_11use_defaultESH_SH_EESH_SH_EEjS9_dNS7_10__identityEEEvT0_PT3_T1_NS0_13GridEvenShareISO_EET2_T4_E12temp_storage;
	add.s32 	%r206, %r205, %r204;
	st.shared.f64 	[%r206+24], %fd375;
$L__BB2_17:
	bar.sync 	0;
	setp.ne.s32 	%p32, %r7, 0;
	@%p32 bra 	$L__BB2_35;
	setp.gt.u32 	%p33, %r6, 32;
	ld.shared.f64 	%fd257, [_ZZN3cub18CUB_300001_SM_10006detail6reduce18DeviceReduceKernelINS2_10policy_hubIdjN4cuda3std3__44plusIdEEE10Policy1000EN6thrust24THRUST_300001_SM_1000_NS18transform_iteratorI10pi_functorNSD_17counting_iteratorIlNSD_11use_defaultESH_SH_EESH_SH_EEjS9_dNS7_10__identityEEEvT0_PT3_T1_NS0_13GridEvenShareISO_EET2_T4_E12temp_storage+32];
	add.f64 	%fd258, %fd375, %fd257;
	selp.f64 	%fd259, %fd258, %fd375, %p33;
	setp.gt.u32 	%p34, %r6, 64;
	ld.shared.f64 	%fd260, [_ZZN3cub18CUB_300001_SM_10006detail6reduce18DeviceReduceKernelINS2_10policy_hubIdjN4cuda3std3__44plusIdEEE10Policy1000EN6thrust24THRUST_300001_SM_1000_NS18transform_iteratorI10pi_functorNSD_17counting_iteratorIlNSD_11use_defaultESH_SH_EESH_SH_EEjS9_dNS7_10__identityEEEvT0_PT3_T1_NS0_13GridEvenShareISO_EET2_T4_E12temp_storage+40];
	add.f64 	%fd261, %fd260, %fd259;
	selp.f64 	%fd262, %fd261, %fd259, %p34;
	setp.gt.u32 	%p35, %r6, 96;
	ld.shared.f64 	%fd263, [_ZZN3cub18CUB_300001_SM_10006detail6reduce18DeviceReduceKernelINS2_10policy_hubIdjN4cuda3std3__44plusIdEEE10Policy1000EN6thrust24THRUST_300001_SM_1000_NS18transform_iteratorI10pi_functorNSD_17counting_iteratorIlNSD_11use_defaultESH_SH_EESH_SH_EEjS9_dNS7_10__identityEEEvT0_PT3_T1_NS0_13GridEvenShareISO_EET2_T4_E12temp_storage+48];
	add.f64 	%fd264, %fd263, %fd262;
	selp.f64 	%fd265, %fd264, %fd262, %p35;
	setp.gt.u32 	%p36, %r6, 128;
	ld.shared.f64 	%fd266, [_ZZN3cub18CUB_300001_SM_10006detail6reduce18DeviceReduceKernelINS2_10policy_hubIdjN4cuda3std3__44plusIdEEE10Policy1000EN6thrust24THRUST_300001_SM_1000_NS18transform_iteratorI10pi_functorNSD_17counting_iteratorIlNSD_11use_defaultESH_SH_EESH_SH_EEjS9_dNS7_10__identityEEEvT0_PT3_T1_NS0_13GridEvenShareISO_EET2_T4_E12temp_storage+56];
	add.f64 	%fd267, %fd266, %fd265;
	selp.f64 	%fd268, %fd267, %fd265, %p36;
	setp.gt.u32 	%p37, %r6, 160;
	ld.shared.f64 	%fd269, [_ZZN3cub18CUB_300001_SM_10006detail6reduce18DeviceReduceKernelINS2_10policy_hubIdjN4cuda3std3__44plusIdEEE10Policy1000EN6thrust24THRUST_300001_SM_1000_NS18transform_iteratorI10pi_functorNSD_17counting_iteratorIlNSD_11use_defaultESH_SH_EESH_SH_EEjS9_dNS7_10__identityEEEvT0_PT3_T1_NS0_13GridEvenShareISO_EET2_T4_E12temp_storage+64];
	add.f64 	%fd270, %fd269, %fd268;
	selp.f64 	%fd271, %fd270, %fd268, %p37;
	setp.gt.u32 	%p38, %r6, 192;
	ld.shared.f64 	%fd272, [_ZZN3cub18CUB_300001_SM_10006detail6reduce18DeviceReduceKernelINS2_10policy_hubIdjN4cuda3std3__44plusIdEEE10Policy1000EN6thrust24THRUST_300001_SM_1000_NS18transform_iteratorI10pi_functorNSD_17counting_iteratorIlNSD_11use_defaultESH_SH_EESH_SH_EEjS9_dNS7_10__identityEEEvT0_PT3_T1_NS0_13GridEvenShareISO_EET2_T4_E12temp_storage+72];
	add.f64 	%fd273, %fd272, %fd271;
	selp.f64 	%fd274, %fd273, %fd271, %p38;
	setp.gt.u32 	%p39, %r6, 224;
	ld.shared.f64 	%fd275, [_ZZN3cub18CUB_300001_SM_10006detail6reduce18DeviceReduceKernelINS2_10policy_hubIdjN4cuda3std3__44plusIdEEE10Policy1000EN6thrust24THRUST_300001_SM_1000_NS18transform_iteratorI10pi_functorNSD_17counting_iteratorIlNSD_11use_defaultESH_SH_EESH_SH_EEjS9_dNS7_10__identityEEEvT0_PT3_T1_NS0_13GridEvenShareISO_EET2_T4_E12temp_storage+80];
	add.f64 	%fd276, %fd275, %fd274;
	selp.f64 	%fd277, %fd276, %fd274, %p39;
	setp.gt.u32 	%p40, %r6, 256;
	ld.shared.f64 	%fd278, [_ZZN3cub18CUB_300001_SM_10006detail6reduce18DeviceReduceKernelINS2_10policy_hubIdjN4cuda3std3__44plusIdEEE10Policy1000EN6thrust24THRUST_300001_SM_1000_NS18transform_iteratorI10pi_functorNSD_17counting_iteratorIlNSD_11use_defaultESH_SH_EESH_SH_EEjS9_dNS7_10__identityEEEvT0_PT3_T1_NS0_13GridEvenShareISO_EET2_T4_E12temp_storage+88];
	add.f64 	%fd279, %fd278, %fd277;
	selp.f64 	%fd280, %fd279, %fd277, %p40;
	setp.gt.u32 	%p41, %r6, 288;
	ld.shared.f64 	%fd281, [_ZZN3cub18CUB_300001_SM_10006detail6reduce18DeviceReduceKernelINS2_10policy_hubIdjN4cuda3std3__44plusIdEEE10Policy1000EN6thrust24THRUST_300001_SM_1000_NS18transform_iteratorI10pi_functorNSD_17counting_iteratorIlNSD_11use_defaultESH_SH_EESH_SH_EEjS9_dNS7_10__identityEEEvT0_PT3_T1_NS0_13GridEvenShareISO_EET2_T4_E12temp_storage+96];
	add.f64 	%fd282, %fd281, %fd280;
	selp.f64 	%fd283, %fd282, %fd280, %p41;
	setp.gt.u32 	%p42, %r6, 320;
	ld.shared.f64 	%fd284, [_ZZN3cub18CUB_300001_SM_10006detail6reduce18DeviceReduceKernelINS2_10policy_hubIdjN4cuda3std3__44plusIdEEE10Policy1000EN6thrust24THRUST_300001_SM_1000_NS18transform_iteratorI10pi_functorNSD_17counting_iteratorIlNSD_11use_defaultESH_SH_EESH_SH_EEjS9_dNS7_10__identityEEEvT0_PT3_T1_NS0_13GridEvenShareISO_EET2_T4_E12temp_storage+104];
	add.f64 	%fd285, %fd284, %fd283;
	selp.f64 	%fd286, %fd285, %fd283, %p42;
	setp.gt.u32 	%p43, %r6, 352;
	ld.shared.f64 	%fd287, [_ZZN3cub18CUB_300001_SM_10006detail6reduce18DeviceReduceKernelINS2_10policy_hubIdjN4cuda3std3__44plusIdEEE10Policy1000EN6thrust24THRUST_300001_SM_1000_NS18transform_iteratorI10pi_functorNSD_17counting_iteratorIlNSD_11use_defaultESH_SH_EESH_SH_EEjS9_dNS7_10__identityEEEvT0_PT3_T1_NS0_13GridEvenShareISO_EET2_T4_E12temp_storage+112];
	add.f64 	%fd288, %fd287, %fd286;
	selp.f64 	%fd289, %fd288, %fd286, %p43;
	setp.gt.u32 	%p44, %r6, 384;
	ld.shared.f64 	%fd290, [_ZZN3cub18CUB_300001_SM_10006detail6reduce18DeviceReduceKernelINS2_10policy_hubIdjN4cuda3std3__44plusIdEEE10Policy1000EN6thrust24THRUST_300001_SM_1000_NS18transform_iteratorI10pi_functorNSD_17counting_iteratorIlNSD_11use_defaultESH_SH_EESH_SH_EEjS9_dNS7_10__identityEEEvT0_PT3_T1_NS0_13GridEvenShareISO_EET2_T4_E12temp_storage+120];
	add.f64 	%fd291, %fd290, %fd289;
	selp.f64 	%fd292, %fd291, %fd289, %p44;
	setp.gt.u32 	%p45, %r6, 416;
	ld.shared.f64 	%fd293, [_ZZN3cub18CUB_300001_SM_10006detail6reduce18DeviceReduceKernelINS2_10policy_hubIdjN4cuda3std3__44plusIdEEE10Policy1000EN6thrust24THRUST_300001_SM_1000_NS18transform_iteratorI10pi_functorNSD_17counting_iteratorIlNSD_11use_defaultESH_SH_EESH_SH_EEjS9_dNS7_10__identityEEEvT0_PT3_T1_NS0_13GridEvenShareISO_EET2_T4_E12temp_storage+128];
	add.f64 	%fd294, %fd293, %fd292;
	selp.f64 	%fd295, %fd294, %fd292, %p45;
	setp.gt.u32 	%p46, %r6, 448;
	ld.shared.f64 	%fd296, [_ZZN3cub18CUB_300001_SM_10006detail6reduce18DeviceReduceKernelINS2_10policy_hubIdjN4cuda3std3__44plusIdEEE10Policy1000EN6thrust24THRUST_300001_SM_1000_NS18transform_iteratorI10pi_functorNSD_17counting_iteratorIlNSD_11use_defaultESH_SH_EESH_SH_EEjS9_dNS7_10__identityEEEvT0_PT3_T1_NS0_13GridEvenShareISO_EET2_T4_E12temp_storage+136];
	add.f64 	%fd297, %fd296, %fd295;
	selp.f64 	%fd298, %fd297, %fd295, %p46;
	setp.gt.u32 	%p47, %r6, 480;
	ld.shared.f64 	%fd299, [_ZZN3cub18CUB_300001_SM_10006detail6reduce18DeviceReduceKernelINS2_10policy_hubIdjN4cuda3std3__44plusIdEEE10Policy1000EN6thrust24THRUST_300001_SM_1000_NS18transform_iteratorI10pi_functorNSD_17counting_iteratorIlNSD_11use_defaultESH_SH_EESH_SH_EEjS9_dNS7_10__identityEEEvT0_PT3_T1_NS0_13GridEvenShareISO_EET2_T4_E12temp_storage+144];
	add.f64 	%fd300, %fd299, %fd298;
	selp.f64 	%fd301, %fd300, %fd298, %p47;
	setp.gt.u32 	%p48, %r6, 512;
	ld.shared.f64 	%fd302, [_ZZN3cub18CUB_300001_SM_10006detail6reduce18DeviceReduceKernelINS2_10policy_hubIdjN4cuda3std3__44plusIdEEE10Policy1000EN6thrust24THRUST_300001_SM_1000_NS18transform_iteratorI10pi_functorNSD_17counting_iteratorIlNSD_11use_defaultESH_SH_EESH_SH_EEjS9_dNS7_10__identityEEEvT0_PT3_T1_NS0_13GridEvenShareISO_EET2_T4_E12temp_storage+152];
	add.f64 	%fd303, %fd302, %fd301;
	selp.f64 	%fd304, %fd303, %fd301, %p48;
	setp.gt.u32 	%p49, %r6, 544;
	ld.shared.f64 	%fd305, [_ZZN3cub18CUB_300001_SM_10006detail6reduce18DeviceReduceKernelINS2_10policy_hubIdjN4cuda3std3__44plusIdEEE10Policy1000EN6thrust24THRUST_300001_SM_1000_NS18transform_iteratorI10pi_functorNSD_17counting_iteratorIlNSD_11use_defaultESH_SH_EESH_SH_EEjS9_dNS7_10__identityEEEvT0_PT3_T1_NS0_13GridEvenShareISO_EET2_T4_E12temp_storage+160];
	add.f64 	%fd306, %fd305, %fd304;
	selp.f64 	%fd307, %fd306, %fd304, %p49;
	setp.gt.u32 	%p50, %r6, 576;
	ld.shared.f64 	%fd308, [_ZZN3cub18CUB_300001_SM_10006detail6reduce18DeviceReduceKernelINS2_10policy_hubIdjN4cuda3std3__44plusIdEEE10Policy1000EN6thrust24THRUST_300001_SM_1000_NS18transform_iteratorI10pi_functorNSD_17counting_iteratorIlNSD_11use_defaultESH_SH_EESH_SH_EEjS9_dNS7_10__identityEEEvT0_PT3_T1_NS0_13GridEvenShareISO_EET2_T4_E12temp_storage+168];
	add.f64 	%fd309, %fd308, %fd307;
	selp.f64 	%fd310, %fd309, %fd307, %p50;
	setp.gt.u32 	%p51, %r6, 608;
	ld.shared.f64 	%fd311, [_ZZN3cub18CUB_300001_SM_10006detail6reduce18DeviceReduceKernelINS2_10policy_hubIdjN4cuda3std3__44plusIdEEE10Policy1000EN6thrust24THRUST_300001_SM_1000_NS18transform_iteratorI10pi_functorNSD_17counting_iteratorIlNSD_11use_defaultESH_SH_EESH_SH_EEjS9_dNS7_10__identityEEEvT0_PT3_T1_NS0_13GridEvenShareISO_EET2_T4_E12temp_storage+176];
	add.f64 	%fd312, %fd311, %fd310;
	selp.f64 	%fd375, %fd312, %fd310, %p51;
	bra.uni 	$L__BB2_35;
$L__BB2_19:
	mov.u32 	%r27, %tid.x;
	cvt.u64.u32 	%rd4, %r274;
	add.s64 	%rd5, %rd1, %rd4;
	cvt.u64.u32 	%rd2, %r27;
	add.s64 	%rd6, %rd5, %rd2;
	cvt.rn.f64.s64 	%fd30, %rd6;
	add.f64 	%fd31, %fd30, 0d3FE0000000000000;
	mul.f64 	%fd32, %fd1, %fd31;
	fma.rn.f64 	%fd33, %fd32, %fd32, 0d3FF0000000000000;
	mov.f64 	%fd34, 0d4010000000000000;
	div.rn.f64 	%fd35, %fd34, %fd33;
	add.s64 	%rd7, %rd6, 640;
	cvt.rn.f64.s64 	%fd36, %rd7;
	add.f64 	%fd37, %fd36, 0d3FE0000000000000;
	mul.f64 	%fd38, %fd1, %fd37;
	fma.rn.f64 	%fd39, %fd38, %fd38, 0d3FF0000000000000;
	div.rn.f64 	%fd40, %fd34, %fd39;
	add.s64 	%rd8, %rd6, 1280;
	cvt.rn.f64.s64 	%fd41, %rd8;
	add.f64 	%fd42, %fd41, 0d3FE0000000000000;
	mul.f64 	%fd43, %fd1, %fd42;
	fma.rn.f64 	%fd44, %fd43, %fd43, 0d3FF0000000000000;
	div.rn.f64 	%fd45, %fd34, %fd44;
	add.s64 	%rd9, %rd6, 1920;
	cvt.rn.f64.s64 	%fd46, %rd9;
	add.f64 	%fd47, %fd46, 0d3FE0000000000000;
	mul.f64 	%fd48, %fd1, %fd47;
	fma.rn.f64 	%fd49, %fd48, %fd48, 0d3FF0000000000000;
	div.rn.f64 	%fd50, %fd34, %fd49;
	add.s64 	%rd10, %rd6, 2560;
	cvt.rn.f64.s64 	%fd51, %rd10;
	add.f64 	%fd52, %fd51, 0d3FE0000000000000;
	mul.f64 	%fd53, %fd1, %fd52;
	fma.rn.f64 	%fd54, %fd53, %fd53, 0d3FF0000000000000;
	div.rn.f64 	%fd55, %fd34, %fd54;
	add.s64 	%rd11, %rd6, 3200;
	cvt.rn.f64.s64 	%fd56, %rd11;
	add.f64 	%fd57, %fd56, 0d3FE0000000000000;
	mul.f64 	%fd58, %fd1, %fd57;
	fma.rn.f64 	%fd59, %fd58, %fd58, 0d3FF0000000000000;
	div.rn.f64 	%fd60, %fd34, %fd59;
	add.s64 	%rd12, %rd6, 3840;
	cvt.rn.f64.s64 	%fd61, %rd12;
	add.f64 	%fd62, %fd61, 0d3FE0000000000000;
	mul.f64 	%fd63, %fd1, %fd62;
	fma.rn.f64 	%fd64, %fd63, %fd63, 0d3FF0000000000000;
	div.rn.f64 	%fd65, %fd34, %fd64;
	add.s64 	%rd13, %rd6, 4480;
	cvt.rn.f64.s64 	%fd66, %rd13;
	add.f64 	%fd67, %fd66, 0d3FE0000000000000;
	mul.f64 	%fd68, %fd1, %fd67;
	fma.rn.f64 	%fd69, %fd68, %fd68, 0d3FF0000000000000;
	div.rn.f64 	%fd70, %fd34, %fd69;
	add.f64 	%fd71, %fd35, %fd40;
	add.f64 	%fd72, %fd71, %fd45;
	add.f64 	%fd73, %fd72, %fd50;
	add.f64 	%fd74, %fd73, %fd55;
	add.f64 	%fd75, %fd74, %fd60;
	add.f64 	%fd76, %fd75, %fd65;
	add.f64 	%fd374, %fd76, %fd70;
	setp.lt.u32 	%p2, %r6, %r4;
	@%p2 bra 	$L__BB2_31;
	add.s32 	%r28, %r1, -5120;
	add.s32 	%r29, %r4, %r274;
	add.s32 	%r272, %r29, 640;
	add.s32 	%r271, %r29, %r27;
	not.b32 	%r60, %r27;
	add.s32 	%r61, %r60, %r1;
	sub.s32 	%r62, %r61, %r4;
	sub.s32 	%r270, %r62, %r274;
	mov.b32 	%r273, 0;
$L__BB2_21:
	add.s32 	%r274, %r274, %r4;
	setp.gt.u32 	%p3, %r274, %r28;
	@%p3 bra 	$L__BB2_23;
	cvt.u64.u32 	%rd14, %r274;
	add.s64 	%rd15, %rd1, %rd14;
	add.s64 	%rd16, %rd15, %rd2;
	cvt.rn.f64.s64 	%fd77, %rd16;
	add.f64 	%fd78, %fd77, 0d3FE0000000000000;
	mul.f64 	%fd79, %fd1, %fd78;
	fma.rn.f64 	%fd80, %fd79, %fd79, 0d3FF0000000000000;
	mov.f64 	%fd81, 0d4010000000000000;
	div.rn.f64 	%fd82, %fd81, %fd80;
	add.s64 	%rd17, %rd16, 640;
	cvt.rn.f64.s64 	%fd83, %rd17;
	add.f64 	%fd84, %fd83, 0d3FE0000000000000;
	mul.f64 	%fd85, %fd1, %fd84;
	fma.rn.f64 	%fd86, %fd85, %fd85, 0d3FF0000000000000;
	div.rn.f64 	%fd87, %fd81, %fd86;
	add.s64 	%rd18, %rd16, 1280;
	cvt.rn.f64.s64 	%fd88, %rd18;
	add.f64 	%fd89, %fd88, 0d3FE0000000000000;
	mul.f64 	%fd90, %fd1, %fd89;
	fma.rn.f64 	%fd91, %fd90, %fd90, 0d3FF0000000000000;
	div.rn.f64 	%fd92, %fd81, %fd91;
	add.s64 	%rd19, %rd16, 1920;
	cvt.rn.f64.s64 	%fd93, %rd19;
	add.f64 	%fd94, %fd93, 0d3FE0000000000000;
	mul.f64 	%fd95, %fd1, %fd94;
	fma.rn.f64 	%fd96, %fd95, %fd95, 0d3FF0000000000000;
	div.rn.f64 	%fd97, %fd81, %fd96;
	add.s64 	%rd20, %rd16, 2560;
	cvt.rn.f64.s64 	%fd98, %rd20;
	add.f64 	%fd99, %fd98, 0d3FE0000000000000;
	mul.f64 	%fd100, %fd1, %fd99;
	fma.rn.f64 	%fd101, %fd100, %fd100, 0d3FF0000000000000;
	div.rn.f64 	%fd102, %fd81, %fd101;
	add.s64 	%rd21, %rd16, 3200;
	cvt.rn.f64.s64 	%fd103, %rd21;
	add.f64 	%fd104, %fd103, 0d3FE0000000000000;
	mul.f64 	%fd105, %fd1, %fd104;
	fma.rn.f64 	%fd106, %fd105, %fd105, 0d3FF0000000000000;
	div.rn.f64 	%fd107, %fd81, %fd106;
	add.s64 	%rd22, %rd16, 3840;
	cvt.rn.f64.s64 	%fd108, %rd22;
	add.f64 	%fd109, %fd108, 0d3FE0000000000000;
	mul.f64 	%fd110, %fd1, %fd109;
	fma.rn.f64 	%fd111, %fd110, %fd110, 0d3FF0000000000000;
	div.rn.f64 	%fd112, %fd81, %fd111;
	add.s64 	%rd23, %rd16, 4480;
	cvt.rn.f64.s64 	%fd113, %rd23;
	add.f64 	%fd114, %fd113, 0d3FE0000000000000;
	mul.f64 	%fd115, %fd1, %fd114;
	fma.rn.f64 	%fd116, %fd115, %fd115, 0d3FF0000000000000;
	div.rn.f64 	%fd117, %fd81, %fd116;
	add.f64 	%fd118, %fd374, %fd82;
	add.f64 	%fd119, %fd118, %fd87;
	add.f64 	%fd120, %fd119, %fd92;
	add.f64 	%fd121, %fd120, %fd97;
	add.f64 	%fd122, %fd121, %fd102;
	add.f64 	%fd123, %fd122, %fd107;
	add.f64 	%fd124, %fd123, %fd112;
	add.f64 	%fd374, %fd124, %fd117;
	sub.s32 	%r63, %r1, %r274;
	setp.lt.u32 	%p4, %r63, %r4;
	add.s32 	%r273, %r273, 1;
	add.s32 	%r272, %r272, %r4;
	add.s32 	%r271, %r271, %r4;
	sub.s32 	%r270, %r270, %r4;
	@%p4 bra 	$L__BB2_31;
	bra.uni 	$L__BB2_21;
$L__BB2_23:
	setp.le.u32 	%p5, %r1, %r274;
	@%p5 bra 	$L__BB2_31;
	sub.s32 	%r43, %r1, %r274;
	setp.ge.s32 	%p6, %r27, %r43;
	@%p6 bra 	$L__BB2_31;
	add.s32 	%r65, %r1, %r60;
	sub.s32 	%r66, %r65, %r29;
	mul.lo.s32 	%r67, %r2, %r273;
	mad.lo.s32 	%r44, %r67, -5120, %r66;
	mul.hi.u32 	%r68, %r44, -858993459;
	shr.u32 	%r69, %r68, 9;
	and.b32  	%r70, %r69, 3;
	setp.eq.s32 	%p7, %r70, 3;
	mov.u32 	%r278, %r27;
	@%p7 bra 	$L__BB2_28;
	mul.hi.u32 	%r71, %r270, -858993459;
	cvt.u16.u32 	%rs1, %r71;
	shr.u16 	%rs2, %rs1, 9;
	add.s16 	%rs3, %rs2, 1;
	cvt.u32.u16 	%r72, %rs3;
	and.b32  	%r73, %r72, 3;
	neg.s32 	%r275, %r73;
	mov.u32 	%r278, %r27;
$L__BB2_27:
	.pragma "nounroll";
	cvt.u64.u32 	%rd24, %r271;
	add.s64 	%rd25, %rd1, %rd24;
	cvt.rn.f64.s64 	%fd126, %rd25;
	add.f64 	%fd127, %fd126, 0d3FE0000000000000;
	mul.f64 	%fd128, %fd1, %fd127;
	fma.rn.f64 	%fd129, %fd128, %fd128, 0d3FF0000000000000;
	mov.f64 	%fd130, 0d4010000000000000;
	div.rn.f64 	%fd131, %fd130, %fd129;
	add.f64 	%fd374, %fd374, %fd131;
	add.s32 	%r278, %r278, 640;
	add.s32 	%r271, %r271, 640;
	add.s32 	%r275, %r275, 1;
	setp.ne.s32 	%p8, %r275, 0;
	@%p8 bra 	$L__BB2_27;
$L__BB2_28:
	setp.lt.u32 	%p9, %r44, 1920;
	@%p9 bra 	$L__BB2_31;
	add.s32 	%r280, %r278, 1280;
	add.s32 	%r279, %r278, %r272;
$L__BB2_30:
	add.s32 	%r74, %r279, -640;
	cvt.u64.u32 	%rd26, %r74;
	add.s64 	%rd27, %rd1, %rd26;
	cvt.rn.f64.s64 	%fd132, %rd27;
	add.f64 	%fd133, %fd132, 0d3FE0000000000000;
	mul.f64 	%fd134, %fd1, %fd133;
	fma.rn.f64 	%fd135, %fd134, %fd134, 0d3FF0000000000000;
	mov.f64 	%fd136, 0d4010000000000000;
	div.rn.f64 	%fd137, %fd136, %fd135;
	add.f64 	%fd138, %fd374, %fd137;
	cvt.u64.u32 	%rd28, %r279;
	add.s64 	%rd29, %rd1, %rd28;
	cvt.rn.f64.s64 	%fd139, %rd29;
	add.f64 	%fd140, %fd139, 0d3FE0000000000000;
	mul.f64 	%fd141, %fd1, %fd140;
	fma.rn.f64 	%fd142, %fd141, %fd141, 0d3FF0000000000000;
	div.rn.f64 	%fd143, %fd136, %fd142;
	add.f64 	%fd144, %fd138, %fd143;
	add.s32 	%r75, %r279, 640;
	cvt.u64.u32 	%rd30, %r75;
	add.s64 	%rd31, %rd1, %rd30;
	cvt.rn.f64.s64 	%fd145, %rd31;
	add.f64 	%fd146, %fd145, 0d3FE0000000000000;
	mul.f64 	%fd147, %fd1, %fd146;
	fma.rn.f64 	%fd148, %fd147, %fd147, 0d3FF0000000000000;
	div.rn.f64 	%fd149, %fd136, %fd148;
	add.f64 	%fd150, %fd144, %fd149;
	add.s32 	%r76, %r279, 1280;
	cvt.u64.u32 	%rd32, %r76;
	add.s64 	%rd33, %rd1, %rd32;
	cvt.rn.f64.s64 	%fd151, %rd33;
	add.f64 	%fd152, %fd151, 0d3FE0000000000000;
	mul.f64 	%fd153, %fd1, %fd152;
	fma.rn.f64 	%fd154, %fd153, %fd153, 0d3FF0000000000000;
	div.rn.f64 	%fd155, %fd136, %fd154;
	add.f64 	%fd374, %fd150, %fd155;
	add.s32 	%r57, %r280, 2560;
	add.s32 	%r77, %r280, 1280;
	add.s32 	%r279, %r279, 2560;
	setp.lt.s32 	%p10, %r77, %r43;
	mov.u32 	%r280, %r57;
	@%p10 bra 	$L__BB2_30;
$L__BB2_31:
	// begin inline asm
	mov.u32 %r78, %laneid;
	// end inline asm
	mov.b64 	%rd34, %fd374;
	mov.b64 	{%r80, %r85}, %rd34;
	mov.b32 	%r86, 1;
	mov.b32 	%r127, 31;
	mov.b32 	%r128, -1;
	// begin inline asm
	shfl.sync.down.b32 %r79, %r80, %r86, %r127, %r128;
	// end inline asm
	// begin inline asm
	shfl.sync.down.b32 %r84, %r85, %r86, %r127, %r128;
	// end inline asm
	mov.b64 	%rd35, {%r79, %r84};
	mov.b64 	%fd156, %rd35;
	setp.gt.s32 	%p11, %r78, 30;
	add.f64 	%fd157, %fd374, %fd156;
	selp.f64 	%fd158, %fd374, %fd157, %p11;
	mov.b64 	%rd36, %fd158;
	mov.b64 	{%r90, %r95}, %rd36;
	mov.b32 	%r96, 2;
	// begin inline asm
	shfl.sync.down.b32 %r89, %r90, %r96, %r127, %r128;
	// end inline asm
	// begin inline asm
	shfl.sync.down.b32 %r94, %r95, %r96, %r127, %r128;
	// end inline asm
	mov.b64 	%rd37, {%r89, %r94};
	mov.b64 	%fd159, %rd37;
	setp.gt.s32 	%p12, %r78, 29;
	add.f64 	%fd160, %fd158, %fd159;
	selp.f64 	%fd161, %fd158, %fd160, %p12;
	mov.b64 	%rd38, %fd161;
	mov.b64 	{%r100, %r105}, %rd38;
	mov.b32 	%r106, 4;
	// begin inline asm
	shfl.sync.down.b32 %r99, %r100, %r106, %r127, %r128;
	// end inline asm
	// begin inline asm
	shfl.sync.down.b32 %r104, %r105, %r106, %r127, %r128;
	// end inline asm
	mov.b64 	%rd39, {%r99, %r104};
	mov.b64 	%fd162, %rd39;
	setp.gt.s32 	%p13, %r78, 27;
	add.f64 	%fd163, %fd161, %fd162;
	selp.f64 	%fd164, %fd161, %fd163, %p13;
	mov.b64 	%rd40, %fd164;
	mov.b64 	{%r110, %r115}, %rd40;
	mov.b32 	%r116, 8;
	// begin inline asm
	shfl.sync.down.b32 %r109, %r110, %r116, %r127, %r128;
	// end inline asm
	// begin inline asm
	shfl.sync.down.b32 %r114, %r115, %r116, %r127, %r128;
	// end inline asm
	mov.b64 	%rd41, {%r109, %r114};
	mov.b64 	%fd165, %rd41;
	setp.gt.s32 	%p14, %r78, 23;
	add.f64 	%fd166, %fd164, %fd165;
	selp.f64 	%fd167, %fd164, %fd166, %p14;
	mov.b64 	%rd42, %fd167;
	mov.b64 	{%r120, %r125}, %rd42;
	mov.b32 	%r126, 16;
	// begin inline asm
	shfl.sync.down.b32 %r119, %r120, %r126, %r127, %r128;
	// end inline asm
	// begin inline asm
	shfl.sync.down.b32 %r124, %r125, %r126, %r127, %r128;
	// end inline asm
	mov.b64 	%rd43, {%r119, %r124};
	mov.b64 	%fd168, %rd43;
	setp.gt.s32 	%p15, %r78, 15;
	add.f64 	%fd26, %fd167, %fd168;
	selp.f64 	%fd375, %fd167, %fd26, %p15;
	setp.ne.s32 	%p16, %r78, 0;
	@%p16 bra 	$L__BB2_33;
	shr.u32 	%r129, %r27, 2;
	and.b32  	%r130, %r129, 248;
	mov.u32 	%r131, _ZZN3cub18CUB_300001_SM_10006detail6reduce18DeviceReduceKernelINS2_10policy_hubIdjN4cuda3std3__44plusIdEEE10Policy1000EN6thrust24THRUST_300001_SM_1000_NS18transform_iteratorI10pi_functorNSD_17counting_iteratorIlNSD_11use_defaultESH_SH_EESH_SH_EEjS9_dNS7_10__identityEEEvT0_PT3_T1_NS0_13GridEvenShareISO_EET2_T4_E12temp_storage;
	add.s32 	%r132, %r131, %r130;
	st.shared.f64 	[%r132+24], %fd26;
$L__BB2_33:
	bar.sync 	0;
	setp.ne.s32 	%p17, %r27, 0;
	@%p17 bra 	$L__BB2_35;
	ld.shared.f64 	%fd169, [_ZZN3cub18CUB_300001_SM_10006detail6reduce18DeviceReduceKernelINS2_10policy_hubIdjN4cuda3std3__44plusIdEEE10Policy1000EN6thrust24THRUST_300001_SM_1000_NS18transform_iteratorI10pi_functorNSD_17counting_iteratorIlNSD_11use_defaultESH_SH_EESH_SH_EEjS9_dNS7_10__identityEEEvT0_PT3_T1_NS0_13GridEvenShareISO_EET2_T4_E12temp_storage+32];
	add.f64 	%fd170, %fd375, %fd169;
	ld.shared.f64 	%fd171, [_ZZN3cub18CUB_300001_SM_10006detail6reduce18DeviceReduceKernelINS2_10policy_hubIdjN4cuda3std3__44plusIdEEE10Policy1000EN6thrust24THRUST_300001_SM_1000_NS18transform_iteratorI10pi_functorNSD_17counting_iteratorIlNSD_11use_defaultESH_SH_EESH_SH_EEjS9_dNS7_10__identityEEEvT0_PT3_T1_NS0_13GridEvenShareISO_EET2_T4_E12temp_storage+40];
	add.f64 	%fd172, %fd170, %fd171;
	ld.shared.f64 	%fd173, [_ZZN3cub18CUB_300001_SM_10006detail6reduce18DeviceReduceKernelINS2_10policy_hubIdjN4cuda3std3__44plusIdEEE10Policy1000EN6thrust24THRUST_300001_SM_1000_NS18transform_iteratorI10pi_functorNSD_17counting_iteratorIlNSD_11use_defaultESH_SH_EESH_SH_EEjS9_dNS7_10__identityEEEvT0_PT3_T1_NS0_13GridEvenShareISO_EET2_T4_E12temp_storage+48];
	add.f64 	%fd174, %fd172, %fd173;
	ld.shared.f64 	%fd175, [_ZZN3cub18CUB_300001_SM_10006detail6reduce18DeviceReduceKernelINS2_10policy_hubIdjN4cuda3std3__44plusIdEEE10Policy1000EN6thrust24THRUST_300001_SM_1000_NS18transform_iteratorI10pi_functorNSD_17counting_iteratorIlNSD_11use_defaultESH_SH_EESH_SH_EEjS9_dNS7_10__identityEEEvT0_PT3_T1_NS0_13GridEvenShareISO_EET2_T4_E12temp_storage+56];
	add.f64 	%fd176, %fd174, %fd175;
	ld.shared.f64 	%fd177, [_ZZN3cub18CUB_300001_SM_10006detail6reduce18DeviceReduceKernelINS2_10policy_hubIdjN4cuda3std3__44plusIdEEE10Policy1000EN6thrust24THRUST_300001_SM_1000_NS18transform_iteratorI10pi_functorNSD_17counting_iteratorIlNSD_11use_defaultESH_SH_EESH_SH_EEjS9_dNS7_10__identityEEEvT0_PT3_T1_NS0_13GridEvenShareISO_EET2_T4_E12temp_storage+64];
	add.f64 	%fd178, %fd176, %fd177;
	ld.shared.f64 	%fd179, [_ZZN3cub18CUB_300001_SM_10006detail6reduce18DeviceReduceKernelINS2_10policy_hubIdjN4cuda3std3__44plusIdEEE10Policy1000EN6thrust24THRUST_300001_SM_1000_NS18transform_iteratorI10pi_functorNSD_17counting_iteratorIlNSD_11use_defaultESH_SH_EESH_SH_EEjS9_dNS7_10__identityEEEvT0_PT3_T1_NS0_13GridEvenShareISO_EET2_T4_E12temp_storage+72];
	add.f64 	%fd180, %fd178, %fd179;
	ld.shared.f64 	%fd181, [_ZZN3cub18CUB_300001_SM_10006detail6reduce18DeviceReduceKernelINS2_10policy_hubIdjN4cuda3std3__44plusIdEEE10Policy1000EN6thrust24THRUST_300001_SM_1000_NS18transform_iteratorI10pi_functorNSD_17counting_iteratorIlNSD_11use_defaultESH_SH_EESH_SH_EEjS9_dNS7_10__identityEEEvT0_PT3_T1_NS0_13GridEvenShareISO_EET2_T4_E12temp_storage+80];
	add.f64 	%fd182, %fd180, %fd181;
	ld.shared.f64 	%fd183, [_ZZN3cub18CUB_300001_SM_10006detail6reduce18DeviceReduceKernelINS2_10policy_hubIdjN4cuda3std3__44plusIdEEE10Policy1000EN6thrust24THRUST_300001_SM_1000_NS18transform_iteratorI10pi_functorNSD_17counting_iteratorIlNSD_11use_defaultESH_SH_EESH_SH_EEjS9_dNS7_10__identityEEEvT0_PT3_T1_NS0_13GridEvenShareISO_EET2_T4_E12temp_storage+88];
	add.f64 	%fd184, %fd182, %fd183;
	ld.shared.f64 	%fd185, [_ZZN3cub18CUB_300001_SM_10006detail6reduce18DeviceReduceKernelINS2_10policy_hubIdjN4cuda3std3__44plusIdEEE10Policy1000EN6thrust24THRUST_300001_SM_1000_NS18transform_iteratorI10pi_functorNSD_17counting_iteratorIlNSD_11use_defaultESH_SH_EESH_SH_EEjS9_dNS7_10__identityEEEvT0_PT3_T1_NS0_13GridEvenShareISO_EET2_T4_E12temp_storage+96];
	add.f64 	%fd186, %fd184, %fd185;
	ld.shared.f64 	%fd187, [_ZZN3cub18CUB_300001_SM_10006detail6reduce18DeviceReduceKernelINS2_10policy_hubIdjN4cuda3std3__44plusIdEEE10Policy1000EN6thrust24THRUST_300001_SM_1000_NS18transform_iteratorI10pi_functorNSD_17counting_iteratorIlNSD_11use_defaultESH_SH_EESH_SH_EEjS9_dNS7_10__identityEEEvT0_PT3_T1_NS0_13GridEvenShareISO_EET2_T4_E12temp_storage+104];
	add.f64 	%fd188, %fd186, %fd187;
	ld.shared.f64 	%fd189, [_ZZN3cub18CUB_300001_SM_10006detail6reduce18DeviceReduceKernelINS2_10policy_hubIdjN4cuda3std3__44plusIdEEE10Policy1000EN6thrust24THRUST_300001_SM_1000_NS18transform_iteratorI10pi_functorNSD_17counting_iteratorIlNSD_11use_defaultESH_SH_EESH_SH_EEjS9_dNS7_10__identityEEEvT0_PT3_T1_NS0_13GridEvenShareISO_EET2_T4_E12temp_storage+112];
	add.f64 	%fd190, %fd188, %fd189;
	ld.shared.f64 	%fd191, [_ZZN3cub18CUB_300001_SM_10006detail6reduce18DeviceReduceKernelINS2_10policy_hubIdjN4cuda3std3__44plusIdEEE10Policy1000EN6thrust24THRUST_300001_SM_1000_NS18transform_iteratorI10pi_functorNSD_17counting_iteratorIlNSD_11use_defaultESH_SH_EESH_SH_EEjS9_dNS7_10__identityEEEvT0_PT3_T1_NS0_13GridEvenShareISO_EET2_T4_E12temp_storage+120];
	add.f64 	%fd192, %fd190, %fd191;
	ld.shared.f64 	%fd193, [_ZZN3cub18CUB_300001_SM_10006detail6reduce18DeviceReduceKernelINS2_10policy_hubIdjN4cuda3std3__44plusIdEEE10Policy1000EN6thrust24THRUST_300001_SM_1000_NS18transform_iteratorI10pi_functorNSD_17counting_iteratorIlNSD_11use_defaultESH_SH_EESH_SH_EEjS9_dNS7_10__identityEEEvT0_PT3_T1_NS0_13GridEvenShareISO_EET2_T4_E12temp_storage+128];
	add.f64 	%fd194, %fd192, %fd193;
	ld.shared.f64 	%fd195, [_ZZN3cub18CUB_300001_SM_10006detail6reduce18DeviceReduceKernelINS2_10policy_hubIdjN4cuda3std3__44plusIdEEE10Policy1000EN6thrust24THRUST_300001_SM_1000_NS18transform_iteratorI10pi_functorNSD_17counting_iteratorIlNSD_11use_defaultESH_SH_EESH_SH_EEjS9_dNS7_10__identityEEEvT0_PT3_T1_NS0_13GridEvenShareISO_EET2_T4_E12temp_storage+136];
	add.f64 	%fd196, %fd194, %fd195;
	ld.shared.f64 	%fd197, [_ZZN3cub18CUB_300001_SM_10006detail6reduce18DeviceReduceKernelINS2_10policy_hubIdjN4cuda3std3__44plusIdEEE10Policy1000EN6thrust24THRUST_300001_SM_1000_NS18transform_iteratorI10pi_functorNSD_17counting_iteratorIlNSD_11use_defaultESH_SH_EESH_SH_EEjS9_dNS7_10__identityEEEvT0_PT3_T1_NS0_13GridEvenShareISO_EET2_T4_E12temp_storage+144];
	add.f64 	%fd198, %fd196, %fd197;
	ld.shared.f64 	%fd199, [_ZZN3cub18CUB_300001_SM_10006detail6reduce18DeviceReduceKernelINS2_10policy_hubIdjN4cuda3std3__44plusIdEEE10Policy1000EN6thrust24THRUST_300001_SM_1000_NS18transform_iteratorI10pi_functorNSD_17counting_iteratorIlNSD_11use_defaultESH_SH_EESH_SH_EEjS9_dNS7_10__identityEEEvT0_PT3_T1_NS0_13GridEvenShareISO_EET2_T4_E12temp_storage+152];
	add.f64 	%fd200, %fd198, %fd199;
	ld.shared.f64 	%fd201, [_ZZN3cub18CUB_300001_SM_10006detail6reduce18DeviceReduceKernelINS2_10policy_hubIdjN4cuda3std3__44plusIdEEE10Policy1000EN6thrust24THRUST_300001_SM_1000_NS18transform_iteratorI10pi_functorNSD_17counting_iteratorIlNSD_11use_defaultESH_SH_EESH_SH_EEjS9_dNS7_10__identityEEEvT0_PT3_T1_NS0_13GridEvenShareISO_EET2_T4_E12temp_storage+160];
	add.f64 	%fd202, %fd200, %fd201;
	ld.shared.f64 	%fd203, [_ZZN3cub18CUB_300001_SM_10006detail6reduce18DeviceReduceKernelINS2_10policy_hubIdjN4cuda3std3__44plusIdEEE10Policy1000EN6thrust24THRUST_300001_SM_1000_NS18transform_iteratorI10pi_functorNSD_17counting_iteratorIlNSD_11use_defaultESH_SH_EESH_SH_EEjS9_dNS7_10__identityEEEvT0_PT3_T1_NS0_13GridEvenShareISO_EET2_T4_E12temp_storage+168];
	add.f64 	%fd204, %fd202, %fd203;
	ld.shared.f64 	%fd205, [_ZZN3cub18CUB_300001_SM_10006detail6reduce18DeviceReduceKernelINS2_10policy_hubIdjN4cuda3std3__44plusIdEEE10Policy1000EN6thrust24THRUST_300001_SM_1000_NS18transform_iteratorI10pi_functorNSD_17counting_iteratorIlNSD_11use_defaultESH_SH_EESH_SH_EEjS9_dNS7_10__identityEEEvT0_PT3_T1_NS0_13GridEvenShareISO_EET2_T4_E12temp_storage+176];
	add.f64 	%fd375, %fd204, %fd205;
$L__BB2_35:
	mov.u32 	%r262, %tid.x;
	setp.ne.s32 	%p59, %r262, 0;
	@%p59 bra 	$L__BB2_37;
	cvta.to.global.u64 	%rd76, %rd3;
	mul.wide.u32 	%rd77, %r3, 8;
	add.s64 	%rd78, %rd76, %rd77;
	st.global.f64 	[%rd78], %fd375;
$L__BB2_37:
	ret;

}
	// .globl	_ZN3cub18CUB_300001_SM_10006detail6reduce28DeviceReduceSingleTileKernelINS2_10policy_hubIdjN4cuda3std3__44plusIdEEE10Policy1000EPdSC_iS9_ddNS7_10__identityEEEvT0_T1_T2_T3_T4_T6_
.visible .entry _ZN3cub18CUB_300001_SM_10006detail6reduce28DeviceReduceSingleTileKernelINS2_10policy_hubIdjN4cuda3std3__44plusIdEEE10Policy1000EPdSC_iS9_ddNS7_10__identityEEEvT0_T1_T2_T3_T4_T6_(
	.param .u64 .ptr .align 1 _ZN3cub18CUB_300001_SM_10006detail6reduce28DeviceReduceSingleTileKernelINS2_10policy_hubIdjN4cuda3std3__44plusIdEEE10Policy1000EPdSC_iS9_ddNS7_10__identityEEEvT0_T1_T2_T3_T4_T6__param_0,
	.param .u64 .ptr .align 1 _ZN3cub18CUB_300001_SM_10006detail6reduce28DeviceReduceSingleTileKernelINS2_10policy_hubIdjN4cuda3std3__44plusIdEEE10Policy1000EPdSC_iS9_ddNS7_10__identityEEEvT0_T1_T2_T3_T4_T6__param_1,
	.param .u32 _ZN3cub18CUB_300001_SM_10006detail6reduce28DeviceReduceSingleTileKernelINS2_10policy_hubIdjN4cuda3std3__44plusIdEEE10Policy1000EPdSC_iS9_ddNS7_10__identityEEEvT0_T1_T2_T3_T4_T6__param_2,
	.param .align 1 .b8 _ZN3cub18CUB_300001_SM_10006detail6reduce28DeviceReduceSingleTileKernelINS2_10policy_hubIdjN4cuda3std3__44plusIdEEE10Policy1000EPdSC_iS9_ddNS7_10__identityEEEvT0_T1_T2_T3_T4_T6__param_3[1],
	.param .f64 _ZN3cub18CUB_300001_SM_10006detail6reduce28DeviceReduceSingleTileKernelINS2_10policy_hubIdjN4cuda3std3__44plusIdEEE10Policy1000EPdSC_iS9_ddNS7_10__identityEEEvT0_T1_T2_T3_T4_T6__param_4,
	.param .align 1 .b8 _ZN3cub18CUB_300001_SM_10006detail6reduce28DeviceReduceSingleTileKernelINS2_10policy_hubIdjN4cuda3std3__44plusIdEEE10Policy1000EPdSC_iS9_ddNS7_10__identityEEEvT0_T1_T2_T3_T4_T6__param_5[1]
)
.maxntid 640
.minnctapersm 1
{
	.reg .pred 	%p<62>;
	.reg .b32 	%r<239>;
	.reg .b64 	%rd<109>;
	.reg .b64 	%fd<264>;
	// demoted variable
	.shared .align 8 .b8 _ZZN3cub18CUB_300001_SM_10006detail6reduce28DeviceReduceSingleTileKernelINS2_10policy_hubIdjN4cuda3std3__44plusIdEEE10Policy1000EPdSC_iS9_ddNS7_10__identityEEEvT0_T1_T2_T3_T4_T6_E12temp_storage[192];
	ld.param.u64 	%rd9, [_ZN3cub18CUB_300001_SM_10006detail6reduce28DeviceReduceSingleTileKernelINS2_10policy_hubIdjN4cuda3std3__44plusIdEEE10Policy1000EPdSC_iS9_ddNS7_10__identityEEEvT0_T1_T2_T3_T4_T6__param_0];
	ld.param.u64 	%rd10, [_ZN3cub18CUB_300001_SM_10006detail6reduce28DeviceReduceSingleTileKernelINS2_10policy_hubIdjN4cuda3std3__44plusIdEEE10Policy1000EPdSC_iS9_ddNS7_10__identityEEEvT0_T1_T2_T3_T4_T6__param_1];
	ld.param.u32 	%r36, [_ZN3cub18CUB_300001_SM_10006detail6reduce28DeviceReduceSingleTileKernelINS2_10policy_hubIdjN4cuda3std3__44plusIdEEE10Policy1000EPdSC_iS9_ddNS7_10__identityEEEvT0_T1_T2_T3_T4_T6__param_2];
	ld.param.f64 	%fd30, [_ZN3cub18CUB_300001_SM_10006detail6reduce28DeviceReduceSingleTileKernelINS2_10policy_hubIdjN4cuda3std3__44plusIdEEE10Policy1000EPdSC_iS9_ddNS7_10__identityEEEvT0_T1_T2_T3_T4_T6__param_4];
	cvta.to.global.u64 	%rd1, %rd10;
	setp.ne.s32 	%p1, %r36, 0;
	@%p1 bra 	$L__BB3_3;
	mov.u32 	%r225, %tid.x;
	setp.ne.s32 	%p61, %r225, 0;
	@%p61 bra 	$L__BB3_39;
	st.global.f64 	[%rd1], %fd30;
	bra.uni 	$L__BB3_39;
$L__BB3_3:
	setp.gt.s32 	%p2, %r36, 5119;
	@%p2 bra 	$L__BB3_21;
	mov.u32 	%r1, %tid.x;
	setp.ge.s32 	%p19, %r1, %r36;
	mov.f64 	%fd255, 0d0000000000000000;
	mov.u32 	%r229, %r1;
	@%p19 bra 	$L__BB3_6;
	mul.wide.u32 	%rd74, %r1, 8;
	add.s64 	%rd73, %rd9, %rd74;
	// begin inline asm
	ld.global.nc.u64 %rd72, [%rd73];
	// end inline asm
	mov.b64 	%fd255, %rd72;
	add.s32 	%r229, %r1, 640;
$L__BB3_6:
	setp.ge.s32 	%p20, %r229, %r36;
	@%p20 bra 	$L__BB3_12;
	not.b32 	%r101, %r229;
	add.s32 	%r4, %r36, %r101;
	mul.hi.u32 	%r102, %r4, -858993459;
	shr.u32 	%r103, %r102, 9;
	add.s32 	%r5, %r103, 1;
	and.b32  	%r104, %r103, 3;
	setp.eq.s32 	%p21, %r104, 3;
	@%p21 bra 	$L__BB3_10;
	mul.wide.u32 	%rd75, %r229, 8;
	add.s64 	%rd107, %rd9, %rd75;
	and.b32  	%r105, %r5, 3;
	neg.s32 	%r227, %r105;
$L__BB3_9:
	.pragma "nounroll";
	// begin inline asm
	ld.global.nc.u64 %rd76, [%rd107];
	// end inline asm
	mov.b64 	%fd121, %rd76;
	add.f64 	%fd255, %fd255, %fd121;
	add.s32 	%r229, %r229, 640;
	add.s64 	%rd107, %rd107, 5120;
	add.s32 	%r227, %r227, 1;
	setp.ne.s32 	%p22, %r227, 0;
	@%p22 bra 	$L__BB3_9;
$L__BB3_10:
	setp.lt.u32 	%p23, %r4, 1920;
	@%p23 bra 	$L__BB3_12;
$L__BB3_11:
	mul.wide.s32 	%rd86, %r229, 8;
	add.s64 	%rd79, %rd9, %rd86;
	// begin inline asm
	ld.global.nc.u64 %rd78, [%rd79];
	// end inline asm
	mov.b64 	%fd122, %rd78;
	add.f64 	%fd123, %fd255, %fd122;
	add.s64 	%rd81, %rd79, 5120;
	// begin inline asm
	ld.global.nc.u64 %rd80, [%rd81];
	// end inline asm
	mov.b64 	%fd124, %rd80;
	add.f64 	%fd125, %fd123, %fd124;
	add.s64 	%rd83, %rd79, 10240;
	// begin inline asm
	ld.global.nc.u64 %rd82, [%rd83];
	// end inline asm
	mov.b64 	%fd126, %rd82;
	add.f64 	%fd127, %fd125, %fd126;
	add.s64 	%rd85, %rd79, 15360;
	// begin inline asm
	ld.global.nc.u64 %rd84, [%rd85];
	// end inline asm
	mov.b64 	%fd128, %rd84;
	add.f64 	%fd255, %fd127, %fd128;
	add.s32 	%r229, %r229, 2560;
	setp.lt.s32 	%p24, %r229, %r36;
	@%p24 bra 	$L__BB3_11;
$L__BB3_12:
	setp.lt.s32 	%p25, %r36, 640;
	@%p25 bra 	$L__BB3_17;
	// begin inline asm
	mov.u32 %r169, %laneid;
	// end inline asm
	mov.b64 	%rd97, %fd255;
	mov.b64 	{%r171, %r176}, %rd97;
	mov.b32 	%r177, 1;
	mov.b32 	%r218, 31;
	mov.b32 	%r219, -1;
	// begin inline asm
	shfl.sync.down.b32 %r170, %r171, %r177, %r218, %r219;
	// end inline asm
	// begin inline asm
	shfl.sync.down.b32 %r175, %r176, %r177, %r218, %r219;
	// end inline asm
	mov.b64 	%rd98, {%r170, %r175};
	mov.b64 	%fd199, %rd98;
	setp.gt.s32 	%p53, %r169, 30;
	add.f64 	%fd200, %fd255, %fd199;
	selp.f64 	%fd201, %fd255, %fd200, %p53;
	mov.b64 	%rd99, %fd201;
	mov.b64 	{%r181, %r186}, %rd99;
	mov.b32 	%r187, 2;
	// begin inline asm
	shfl.sync.down.b32 %r180, %r181, %r187, %r218, %r219;
	// end inline asm
	// begin inline asm
	shfl.sync.down.b32 %r185, %r186, %r187, %r218, %r219;
	// end inline asm
	mov.b64 	%rd100, {%r180, %r185};
	mov.b64 	%fd202, %rd100;
	setp.gt.s32 	%p54, %r169, 29;
	add.f64 	%fd203, %fd201, %fd202;
	selp.f64 	%fd204, %fd201, %fd203, %p54;
	mov.b64 	%rd101, %fd204;
	mov.b64 	{%r191, %r196}, %rd101;
	mov.b32 	%r197, 4;
	// begin inline asm
	shfl.sync.down.b32 %r190, %r191, %r197, %r218, %r219;
	// end inline asm
	// begin inline asm
	shfl.sync.down.b32 %r195, %r196, %r197, %r218, %r219;
	// end inline asm
	mov.b64 	%rd102, {%r190, %r195};
	mov.b64 	%fd205, %rd102;
	setp.gt.s32 	%p55, %r169, 27;
	add.f64 	%fd206, %fd204, %fd205;
	selp.f64 	%fd207, %fd204, %fd206, %p55;
	mov.b64 	%rd103, %fd207;
	mov.b64 	{%r201, %r206}, %rd103;
	mov.b32 	%r207, 8;
	// begin inline asm
	shfl.sync.down.b32 %r200, %r201, %r207, %r218, %r219;
	// end inline asm
	// begin inline asm
	shfl.sync.down.b32 %r205, %r206, %r207, %r218, %r219;
	// end inline asm
	mov.b64 	%rd104, {%r200, %r205};
	mov.b64 	%fd208, %rd104;
	setp.gt.s32 	%p56, %r169, 23;
	add.f64 	%fd209, %fd207, %fd208;
	selp.f64 	%fd210, %fd207, %fd209, %p56;
	mov.b64 	%rd105, %fd210;
	mov.b64 	{%r211, %r216}, %rd105;
	mov.b32 	%r217, 16;
	// begin inline asm
	shfl.sync.down.b32 %r210, %r211, %r217, %r218, %r219;
	// end inline asm
	// begin inline asm
	shfl.sync.down.b32 %r215, %r216, %r217, %r218, %r219;
	// end inline asm
	mov.b64 	%rd106, {%r210, %r215};
	mov.b64 	%fd211, %rd106;
	setp.gt.s32 	%p57, %r169, 15;
	add.f64 	%fd10, %fd210, %fd211;
	selp.f64 	%fd263, %fd210, %fd10, %p57;
	setp.ne.s32 	%p58, %r169, 0;
	@%p58 bra 	$L__BB3_15;
	shr.u32 	%r220, %r1, 2;
	and.b32  	%r221, %r220, 248;
	mov.u32 	%r222, _ZZN3cub18CUB_300001_SM_10006detail6reduce28DeviceReduceSingleTileKernelINS2_10policy_hubIdjN4cuda3std3__44plusIdEEE10Policy1000EPdSC_iS9_ddNS7_10__identityEEEvT0_T1_T2_T3_T4_T6_E12temp_storage;
	add.s32 	%r223, %r222, %r221;
	st.shared.f64 	[%r223+24], %fd10;
$L__BB3_15:
	bar.sync 	0;
	setp.ne.s32 	%p59, %r1, 0;
	@%p59 bra 	$L__BB3_37;
	ld.shared.f64 	%fd212, [_ZZN3cub18CUB_300001_SM_10006detail6reduce28DeviceReduceSingleTileKernelINS2_10policy_hubIdjN4cuda3std3__44plusIdEEE10Policy1000EPdSC_iS9_ddNS7_10__identityEEEvT0_T1_T2_T3_T4_T6_E12temp_storage+32];
	add.f64 	%fd213, %fd263, %fd212;
	ld.shared.f64 	%fd214, [_ZZN3cub18CUB_300001_SM_10006detail6reduce28DeviceReduceSingleTileKernelINS2_10policy_hubIdjN4cuda3std3__44plusIdEEE10Policy1000EPdSC_iS9_ddNS7_10__identityEEEvT0_T1_T2_T3_T4_T6_E12temp_storage+40];
	add.f64 	%fd215, %fd213, %fd214;
	ld.shared.f64 	%fd216, [_ZZN3cub18CUB_300001_SM_10006detail6reduce28DeviceReduceSingleTileKernelINS2_10policy_hubIdjN4cuda3std3__44plusIdEEE10Policy1000EPdSC_iS9_ddNS7_10__identityEEEvT0_T1_T2_T3_T4_T6_E12temp_storage+48];
	add.f64 	%fd217, %fd215, %fd216;
	ld.shared.f64 	%fd218, [_ZZN3cub18CUB_300001_SM_10006detail6reduce28DeviceReduceSingleTileKernelINS2_10policy_hubIdjN4cuda3std3__44plusIdEEE10Policy1000EPdSC_iS9_ddNS7_10__identityEEEvT0_T1_T2_T3_T4_T6_E12temp_storage+56];
	add.f64 	%fd219, %fd217, %fd218;
	ld.shared.f64 	%fd220, [_ZZN3cub18CUB_300001_SM_10006detail6reduce28DeviceReduceSingleTileKernelINS2_10policy_hubIdjN4cuda3std3__44plusIdEEE10Policy1000EPdSC_iS9_ddNS7_10__identityEEEvT0_T1_T2_T3_T4_T6_E12temp_storage+64];
	add.f64 	%fd221, %fd219, %fd220;
	ld.shared.f64 	%fd222, [_ZZN3cub18CUB_300001_SM_10006detail6reduce28DeviceReduceSingleTileKernelINS2_10policy_hubIdjN4cuda3std3__44plusIdEEE10Policy1000EPdSC_iS9_ddNS7_10__identityEEEvT0_T1_T2_T3_T4_T6_E12temp_storage+72];
	add.f64 	%fd223, %fd221, %fd222;
	ld.shared.f64 	%fd224, [_ZZN3cub18CUB_300001_SM_10006detail6reduce28DeviceReduceSingleTileKernelINS2_10policy_hubIdjN4cuda3std3__44plusIdEEE10Policy1000EPdSC_iS9_ddNS7_10__identityEEEvT0_T1_T2_T3_T4_T6_E12temp_storage+80];
	add.f64 	%fd225, %fd223, %fd224;
	ld.shared.f64 	%fd226, [_ZZN3cub18CUB_300001_SM_10006detail6reduce28DeviceReduceSingleTileKernelINS2_10policy_hubIdjN4cuda3std3__44plusIdEEE10Policy1000EPdSC_iS9_ddNS7_10__identityEEEvT0_T1_T2_T3_T4_T6_E12temp_storage+88];
	add.f64 	%fd227, %fd225, %fd226;
	ld.shared.f64 	%fd228, [_ZZN3cub18CUB_300001_SM_10006detail6reduce28DeviceReduceSingleTileKernelINS2_10policy_hubIdjN4cuda3std3__44plusIdEEE10Policy1000EPdSC_iS9_ddNS7_10__identityEEEvT0_T1_T2_T3_T4_T6_E12temp_storage+96];
	add.f64 	%fd229, %fd227, %fd228;
	ld.shared.f64 	%fd230, [_ZZN3cub18CUB_300001_SM_10006detail6reduce28DeviceReduceSingleTileKernelINS2_10policy_hubIdjN4cuda3std3__44plusIdEEE10Policy1000EPdSC_iS9_ddNS7_10__identityEEEvT0_T1_T2_T3_T4_T6_E12temp_storage+104];
	add.f64 	%fd231, %fd229, %fd230;
	ld.shared.f64 	%fd232, [_ZZN3cub18CUB_300001_SM_10006detail6reduce28DeviceReduceSingleTileKernelINS2_10policy_hubIdjN4cuda3std3__44plusIdEEE10Policy1000EPdSC_iS9_ddNS7_10__identityEEEvT0_T1_T2_T3_T4_T6_E12temp_storage+112];
	add.f64 	%fd233, %fd231, %fd232;
	ld.shared.f64 	%fd234, [_ZZN3cub18CUB_300001_SM_10006detail6reduce28DeviceReduceSingleTileKernelINS2_10policy_hubIdjN4cuda3std3__44plusIdEEE10Policy1000EPdSC_iS9_ddNS7_10__identityEEEvT0_T1_T2_T3_T4_T6_E12temp_storage+120];
	add.f64 	%fd235, %fd233, %fd234;
	ld.shared.f64 	%fd236, [_ZZN3cub18CUB_300001_SM_10006detail6reduce28DeviceReduceSingleTileKernelINS2_10policy_hubIdjN4cuda3std3__44plusIdEEE10Policy1000EPdSC_iS9_ddNS7_10__identityEEEvT0_T1_T2_T3_T4_T6_E12temp_storage+128];
	add.f64 	%fd237, %fd235, %fd236;
	ld.shared.f64 	%fd238, [_ZZN3cub18CUB_300001_SM_10006detail6reduce28DeviceReduceSingleTileKernelINS2_10policy_hubIdjN4cuda3std3__44plusIdEEE10Policy1000EPdSC_iS9_ddNS7_10__identityEEEvT0_T1_T2_T3_T4_T6_E12temp_storage+136];
	add.f64 	%fd239, %fd237, %fd238;
	ld.shared.f64 	%fd240, [_ZZN3cub18CUB_300001_SM_10006detail6reduce28DeviceReduceSingleTileKernelINS2_10policy_hubIdjN4cuda3std3__44plusIdEEE10Policy1000EPdSC_iS9_ddNS7_10__identityEEEvT0_T1_T2_T3_T4_T6_E12temp_storage+144];
	add.f64 	%fd241, %fd239, %fd240;
	ld.shared.f64 	%fd242, [_ZZN3cub18CUB_300001_SM_10006detail6reduce28DeviceReduceSingleTileKernelINS2_10policy_hubIdjN4cuda3std3__44plusIdEEE10Policy1000EPdSC_iS9_ddNS7_10__identityEEEvT0_T1_T2_T3_T4_T6_E12temp_storage+152];
	add.f64 	%fd243, %fd241, %fd242;
	ld.shared.f64 	%fd244, [_ZZN3cub18CUB_300001_SM_10006detail6reduce28DeviceReduceSingleTileKernelINS2_10policy_hubIdjN4cuda3std3__44plusIdEEE10Policy1000EPdSC_iS9_ddNS7_10__identityEEEvT0_T1_T2_T3_T4_T6_E12temp_storage+160];
	add.f64 	%fd245, %fd243, %fd244;
	ld.shared.f64 	%fd246, [_ZZN3cub18CUB_300001_SM_10006detail6reduce28DeviceReduceSingleTileKernelINS2_10policy_hubIdjN4cuda3std3__44plusIdEEE10Policy1000EPdSC_iS9_ddNS7_10__identityEEEvT0_T1_T2_T3_T4_T6_E12temp_storage+168];
	add.f64 	%fd247, %fd245, %fd246;
	ld.shared.f64 	%fd248, [_ZZN3cub18CUB_300001_SM_10006detail6reduce28DeviceReduceSingleTileKernelINS2_10policy_hubIdjN4cuda3std3__44plusIdEEE10Policy1000EPdSC_iS9_ddNS7_10__identityEEEvT0_T1_T2_T3_T4_T6_E12temp_storage+176];
	add.f64 	%fd263, %fd247, %fd248;
	bra.uni 	$L__BB3_37;
$L__BB3_17:
	// begin inline asm
	mov.u32 %r106, %laneid;
	// end inline asm
	and.b32  	%r157, %r1, 992;
	add.s32 	%r158, %r157, 32;
	setp.gt.s32 	%p26, %r158, %r36;
	not.b32 	%r159, %r157;
	add.s32 	%r160, %r36, %r159;
	selp.b32 	%r155, %r160, 31, %p26;
	mov.b64 	%rd87, %fd255;
	mov.b64 	{%r108, %r113}, %rd87;
	mov.b32 	%r114, 1;
	mov.b32 	%r156, -1;
	// begin inline asm
	shfl.sync.down.b32 %r107, %r108, %r114, %r155, %r156;
	// end inline asm
	// begin inline asm
	shfl.sync.down.b32 %r112, %r113, %r114, %r155, %r156;
	// end inline asm
	mov.b64 	%rd88, {%r107, %r112};
	mov.b64 	%fd129, %rd88;
	setp.lt.s32 	%p27, %r106, %r155;
	add.f64 	%fd130, %fd255, %fd129;
	selp.f64 	%fd131, %fd130, %fd255, %p27;
	mov.b64 	%rd89, %fd131;
	mov.b64 	{%r118, %r123}, %rd89;
	mov.b32 	%r124, 2;
	// begin inline asm
	shfl.sync.down.b32 %r117, %r118, %r124, %r155, %r156;
	// end inline asm
	// begin inline asm
	shfl.sync.down.b32 %r122, %r123, %r124, %r155, %r156;
	// end inline asm
	mov.b64 	%rd90, {%r117, %r122};
	mov.b64 	%fd132, %rd90;
	add.s32 	%r161, %r106, 2;
	setp.gt.s32 	%p28, %r161, %r155;
	add.f64 	%fd133, %fd131, %fd132;
	selp.f64 	%fd134, %fd131, %fd133, %p28;
	mov.b64 	%rd91, %fd134;
	mov.b64 	{%r128, %r133}, %rd91;
	mov.b32 	%r134, 4;
	// begin inline asm
	shfl.sync.down.b32 %r127, %r128, %r134, %r155, %r156;
	// end inline asm
	// begin inline asm
	shfl.sync.down.b32 %r132, %r133, %r134, %r155, %r156;
	// end inline asm
	mov.b64 	%rd92, {%r127, %r132};
	mov.b64 	%fd135, %rd92;
	add.s32 	%r162, %r106, 4;
	setp.gt.s32 	%p29, %r162, %r155;
	add.f64 	%fd136, %fd134, %fd135;
	selp.f64 	%fd137, %fd134, %fd136, %p29;
	mov.b64 	%rd93, %fd137;
	mov.b64 	{%r138, %r143}, %rd93;
	mov.b32 	%r144, 8;
	// begin inline asm
	shfl.sync.down.b32 %r137, %r138, %r144, %r155, %r156;
	// end inline asm
	// begin inline asm
	shfl.sync.down.b32 %r142, %r143, %r144, %r155, %r156;
	// end inline asm
	mov.b64 	%rd94, {%r137, %r142};
	mov.b64 	%fd138, %rd94;
	add.s32 	%r163, %r106, 8;
	setp.gt.s32 	%p30, %r163, %r155;
	add.f64 	%fd139, %fd137, %fd138;
	selp.f64 	%fd140, %fd137, %fd139, %p30;
	mov.b64 	%rd95, %fd140;
	mov.b64 	{%r148, %r153}, %rd95;
	mov.b32 	%r154, 16;
	// begin inline asm
	shfl.sync.down.b32 %r147, %r148, %r154, %r155, %r156;
	// end inline asm
	// begin inline asm
	shfl.sync.down.b32 %r152, %r153, %r154, %r155, %r156;
	// end inline asm
	mov.b64 	%rd96, {%r147, %r152};
	mov.b64 	%fd141, %rd96;
	add.s32 	%r164, %r106, 16;
	setp.gt.s32 	%p31, %r164, %r155;
	add.f64 	%fd142, %fd140, %fd141;
	selp.f64 	%fd263, %fd140, %fd142, %p31;
	setp.ne.s32 	%p32, %r106, 0;
	@%p32 bra 	$L__BB3_19;
	shr.u32 	%r165, %r1, 2;
	and.b32  	%r166, %r165, 248;
	mov.u32 	%r167, _ZZN3cub18CUB_300001_SM_10006detail6reduce28DeviceReduceSingleTileKernelINS2_10policy_hubIdjN4cuda3std3__44plusIdEEE10Policy1000EPdSC_iS9_ddNS7_10__identityEEEvT0_T1_T2_T3_T4_T6_E12temp_storage;
	add.s32 	%r168, %r167, %r166;
	st.shared.f64 	[%r168+24], %fd263;
$L__BB3_19:
	bar.sync 	0;
	setp.ne.s32 	%p33, %r1, 0;
	@%p33 bra 	$L__BB3_37;
	setp.gt.s32 	%p34, %r36, 32;
	ld.shared.f64 	%fd143, [_ZZN3cub18CUB_300001_SM_10006detail6reduce28DeviceReduceSingleTileKernelINS2_10policy_hubIdjN4cuda3std3__44plusIdEEE10Policy1000EPdSC_iS9_ddNS7_10__identityEEEvT0_T1_T2_T3_T4_T6_E12temp_storage+32];
	add.f64 	%fd144, %fd263, %fd143;
	selp.f64 	%fd145, %fd144, %fd263, %p34;
	setp.gt.s32 	%p35, %r36, 64;
	ld.shared.f64 	%fd146, [_ZZN3cub18CUB_300001_SM_10006detail6reduce28DeviceReduceSingleTileKernelINS2_10policy_hubIdjN4cuda3std3__44plusIdEEE10Policy1000EPdSC_iS9_ddNS7_10__identityEEEvT0_T1_T2_T3_T4_T6_E12temp_storage+40];
	add.f64 	%fd147, %fd146, %fd145;
	selp.f64 	%fd148, %fd147, %fd145, %p35;
	setp.gt.s32 	%p36, %r36, 96;
	ld.shared.f64 	%fd149, [_ZZN3cub18CUB_300001_SM_10006detail6reduce28DeviceReduceSingleTileKernelINS2_10policy_hubIdjN4cuda3std3__44plusIdEEE10Policy1000EPdSC_iS9_ddNS7_10__identityEEEvT0_T1_T2_T3_T4_T6_E12temp_storage+48];
	add.f64 	%fd150, %fd149, %fd148;
	selp.f64 	%fd151, %fd150, %fd148, %p36;
	setp.gt.s32 	%p37, %r36, 128;
	ld.shared.f64 	%fd152, [_ZZN3cub18CUB_300001_SM_10006detail6reduce28DeviceReduceSingleTileKernelINS2_10policy_hubIdjN4cuda3std3__44plusIdEEE10Policy1000EPdSC_iS9_ddNS7_10__identityEEEvT0_T1_T2_T3_T4_T6_E12temp_storage+56];
	add.f64 	%fd153, %fd152, %fd151;
	selp.f64 	%fd154, %fd153, %fd151, %p37;
	setp.gt.s32 	%p38, %r36, 160;
	ld.shared.f64 	%fd155, [_ZZN3cub18CUB_300001_SM_10006detail6reduce28DeviceReduceSingleTileKernelINS2_10policy_hubIdjN4cuda3std3__44plusIdEEE10Policy1000EPdSC_iS9_ddNS7_10__identityEEEvT0_T1_T2_T3_T4_T6_E12temp_storage+64];
	add.f64 	%fd156, %fd155, %fd154;
	selp.f64 	%fd157, %fd156, %fd154, %p38;
	setp.gt.s32 	%p39, %r36, 192;
	ld.shared.f64 	%fd158, [_ZZN3cub18CUB_300001_SM_10006detail6reduce28DeviceReduceSingleTileKernelINS2_10policy_hubIdjN4cuda3std3__44plusIdEEE10Policy1000EPdSC_iS9_ddNS7_10__identityEEEvT0_T1_T2_T3_T4_T6_E12temp_storage+72];
	add.f64 	%fd159, %fd158, %fd157;
	selp.f64 	%fd160, %fd159, %fd157, %p39;
	setp.gt.s32 	%p40, %r36, 224;
	ld.shared.f64 	%fd161, [_ZZN3cub18CUB_300001_SM_10006detail6reduce28DeviceReduceSingleTileKernelINS2_10policy_hubIdjN4cuda3std3__44plusIdEEE10Policy1000EPdSC_iS9_ddNS7_10__identityEEEvT0_T1_T2_T3_T4_T6_E12temp_storage+80];
	add.f64 	%fd162, %fd161, %fd160;
	selp.f64 	%fd163, %fd162, %fd160, %p40;
	setp.gt.s32 	%p41, %r36, 256;
	ld.shared.f64 	%fd164, [_ZZN3cub18CUB_300001_SM_10006detail6reduce28DeviceReduceSingleTileKernelINS2_10policy_hubIdjN4cuda3std3__44plusIdEEE10Policy1000EPdSC_iS9_ddNS7_10__identityEEEvT0_T1_T2_T3_T4_T6_E12temp_storage+88];
	add.f64 	%fd165, %fd164, %fd163;
	selp.f64 	%fd166, %fd165, %fd163, %p41;
	setp.gt.s32 	%p42, %r36, 288;
	ld.shared.f64 	%fd167, [_ZZN3cub18CUB_300001_SM_10006detail6reduce28DeviceReduceSingleTileKernelINS2_10policy_hubIdjN4cuda3std3__44plusIdEEE10Policy1000EPdSC_iS9_ddNS7_10__identityEEEvT0_T1_T2_T3_T4_T6_E12temp_storage+96];
	add.f64 	%fd168, %fd167, %fd166;
	selp.f64 	%fd169, %fd168, %fd166, %p42;
	setp.gt.s32 	%p43, %r36, 320;
	ld.shared.f64 	%fd170, [_ZZN3cub18CUB_300001_SM_10006detail6reduce28DeviceReduceSingleTileKernelINS2_10policy_hubIdjN4cuda3std3__44plusIdEEE10Policy1000EPdSC_iS9_ddNS7_10__identityEEEvT0_T1_T2_T3_T4_T6_E12temp_storage+104];
	add.f64 	%fd171, %fd170, %fd169;
	selp.f64 	%fd172, %fd171, %fd169, %p43;
	setp.gt.s32 	%p44, %r36, 352;
	ld.shared.f64 	%fd173, [_ZZN3cub18CUB_300001_SM_10006detail6reduce28DeviceReduceSingleTileKernelINS2_10policy_hubIdjN4cuda3std3__44plusIdEEE10Policy1000EPdSC_iS9_ddNS7_10__identityEEEvT0_T1_T2_T3_T4_T6_E12temp_storage+112];
	add.f64 	%fd174, %fd173, %fd172;
	selp.f64 	%fd175, %fd174, %fd172, %p44;
	setp.gt.s32 	%p45, %r36, 384;
	ld.shared.f64 	%fd176, [_ZZN3cub18CUB_300001_SM_10006detail6reduce28DeviceReduceSingleTileKernelINS2_10policy_hubIdjN4cuda3std3__44plusIdEEE10Policy1000EPdSC_iS9_ddNS7_10__identityEEEvT0_T1_T2_T3_T4_T6_E12temp_storage+120];
	add.f64 	%fd177, %fd176, %fd175;
	selp.f64 	%fd178, %fd177, %fd175, %p45;
	setp.gt.s32 	%p46, %r36, 416;
	ld.shared.f64 	%fd179, [_ZZN3cub18CUB_300001_SM_10006detail6reduce28DeviceReduceSingleTileKernelINS2_10policy_hubIdjN4cuda3std3__44plusIdEEE10Policy1000EPdSC_iS9_ddNS7_10__identityEEEvT0_T1_T2_T3_T4_T6_E12temp_storage+128];
	add.f64 	%fd180, %fd179, %fd178;
	selp.f64 	%fd181, %fd180, %fd178, %p46;
	setp.gt.s32 	%p47, %r36, 448;
	ld.shared.f64 	%fd182, [_ZZN3cub18CUB_300001_SM_10006detail6reduce28DeviceReduceSingleTileKernelINS2_10policy_hubIdjN4cuda3std3__44plusIdEEE10Policy1000EPdSC_iS9_ddNS7_10__identityEEEvT0_T1_T2_T3_T4_T6_E12temp_storage+136];
	add.f64 	%fd183, %fd182, %fd181;
	selp.f64 	%fd184, %fd183, %fd181, %p47;
	setp.gt.s32 	%p48, %r36, 480;
	ld.shared.f64 	%fd185, [_ZZN3cub18CUB_300001_SM_10006detail6reduce28DeviceReduceSingleTileKernelINS2_10policy_hubIdjN4cuda3std3__44plusIdEEE10Policy1000EPdSC_iS9_ddNS7_10__identityEEEvT0_T1_T2_T3_T4_T6_E12temp_storage+144];
	add.f64 	%fd186, %fd185, %fd184;
	selp.f64 	%fd187, %fd186, %fd184, %p48;
	setp.gt.s32 	%p49, %r36, 512;
	ld.shared.f64 	%fd188, [_ZZN3cub18CUB_300001_SM_10006detail6reduce28DeviceReduceSingleTileKernelINS2_10policy_hubIdjN4cuda3std3__44plusIdEEE10Policy1000EPdSC_iS9_ddNS7_10__identityEEEvT0_T1_T2_T3_T4_T6_E12temp_storage+152];
	add.f64 	%fd189, %fd188, %fd187;
	selp.f64 	%fd190, %fd189, %fd187, %p49;
	setp.gt.s32 	%p50, %r36, 544;
	ld.shared.f64 	%fd191, [_ZZN3cub18CUB_300001_SM_10006detail6reduce28DeviceReduceSingleTileKernelINS2_10policy_hubIdjN4cuda3std3__44plusIdEEE10Policy1000EPdSC_iS9_ddNS7_10__identityEEEvT0_T1_T2_T3_T4_T6_E12temp_storage+160];
	add.f64 	%fd192, %fd191, %fd190;
	selp.f64 	%fd193, %fd192, %fd190, %p50;
	setp.gt.s32 	%p51, %r36, 576;
	ld.shared.f64 	%fd194, [_ZZN3cub18CUB_300001_SM_10006detail6reduce28DeviceReduceSingleTileKernelINS2_10policy_hubIdjN4cuda3std3__44plusIdEEE10Policy1000EPdSC_iS9_ddNS7_10__identityEEEvT0_T1_T2_T3_T4_T6_E12temp_storage+168];
	add.f64 	%fd195, %fd194, %fd193;
	selp.f64 	%fd196, %fd195, %fd193, %p51;
	setp.gt.s32 	%p52, %r36, 608;
	ld.shared.f64 	%fd197, [_ZZN3cub18CUB_300001_SM_10006detail6reduce28DeviceReduceSingleTileKernelINS2_10policy_hubIdjN4cuda3std3__44plusIdEEE10Policy1000EPdSC_iS9_ddNS7_10__identityEEEvT0_T1_T2_T3_T4_T6_E12temp_storage+176];
	add.f64 	%fd198, %fd197, %fd196;
	selp.f64 	%fd263, %fd198, %fd196, %p52;
	bra.uni 	$L__BB3_37;
$L__BB3_21:
	mov.u32 	%r14, %tid.x;
	mul.wide.u32 	%rd27, %r14, 8;
	add.s64 	%rd12, %rd9, %rd27;
	// begin inline asm
	ld.global.nc.u64 %rd11, [%rd12];
	// end inline asm
	mov.b64 	%fd31, %rd11;
	add.s64 	%rd14, %rd12, 5120;
	// begin inline asm
	ld.global.nc.u64 %rd13, [%rd14];
	// end inline asm
	mov.b64 	%fd32, %rd13;
	add.s64 	%rd16, %rd12, 10240;
	// begin inline asm
	ld.global.nc.u64 %rd15, [%rd16];
	// end inline asm
	mov.b64 	%fd33, %rd15;
	add.s64 	%rd18, %rd12, 15360;
	// begin inline asm
	ld.global.nc.u64 %rd17, [%rd18];
	// end inline asm
	mov.b64 	%fd34, %rd17;
	add.s64 	%rd20, %rd12, 20480;
	// begin inline asm
	ld.global.nc.u64 %rd19, [%rd20];
	// end inline asm
	mov.b64 	%fd35, %rd19;
	add.s64 	%rd22, %rd12, 25600;
	// begin inline asm
	ld.global.nc.u64 %rd21, [%rd22];
	// end inline asm
	mov.b64 	%fd36, %rd21;
	add.s64 	%rd24, %rd12, 30720;
	// begin inline asm
	ld.global.nc.u64 %rd23, [%rd24];
	// end inline asm
	mov.b64 	%fd37, %rd23;
	add.s64 	%rd26, %rd12, 35840;
	// begin inline asm
	ld.global.nc.u64 %rd25, [%rd26];
	// end inline asm
	mov.b64 	%fd38, %rd25;
	add.f64 	%fd39, %fd31, %fd32;
	add.f64 	%fd40, %fd39, %fd33;
	add.f64 	%fd41, %fd40, %fd34;
	add.f64 	%fd42, %fd41, %fd35;
	add.f64 	%fd43, %fd42, %fd36;
	add.f64 	%fd44, %fd43, %fd37;
	add.f64 	%fd262, %fd44, %fd38;
	setp.lt.u32 	%p3, %r36, 10240;
	mov.b32 	%r232, 5120;
	@%p3 bra 	$L__BB3_25;
	add.s32 	%r15, %r36, -5120;
	mov.b32 	%r232, 5120;
$L__BB3_23:
	mul.wide.s32 	%rd44, %r232, 8;
	add.s64 	%rd29, %rd12, %rd44;
	// begin inline asm
	ld.global.nc.u64 %rd28, [%rd29];
	// end inline asm
	mov.b64 	%fd45, %rd28;
	add.s64 	%rd31, %rd29, 5120;
	// begin inline asm
	ld.global.nc.u64 %rd30, [%rd31];
	// end inline asm
	mov.b64 	%fd46, %rd30;
	add.s64 	%rd33, %rd29, 10240;
	// begin inline asm
	ld.global.nc.u64 %rd32, [%rd33];
	// end inline asm
	mov.b64 	%fd47, %rd32;
	add.s64 	%rd35, %rd29, 15360;
	// begin inline asm
	ld.global.nc.u64 %rd34, [%rd35];
	// end inline asm
	mov.b64 	%fd48, %rd34;
	add.s64 	%rd37, %rd29, 20480;
	// begin inline asm
	ld.global.nc.u64 %rd36, [%rd37];
	// end inline asm
	mov.b64 	%fd49, %rd36;
	add.s64 	%rd39, %rd29, 25600;
	// begin inline asm
	ld.global.nc.u64 %rd38, [%rd39];
	// end inline asm
	mov.b64 	%fd50, %rd38;
	add.s64 	%rd41, %rd29, 30720;
	// begin inline asm
	ld.global.nc.u64 %rd40, [%rd41];
	// end inline asm
	mov.b64 	%fd51, %rd40;
	add.s64 	%rd43, %rd29, 35840;
	// begin inline asm
	ld.global.nc.u64 %rd42, [%rd43];
	// end inline asm
	mov.b64 	%fd52, %rd42;
	add.f64 	%fd53, %fd262, %fd45;
	add.f64 	%fd54, %fd53, %fd46;
	add.f64 	%fd55, %fd54, %fd47;
	add.f64 	%fd56, %fd55, %fd48;
	add.f64 	%fd57, %fd56, %fd49;
	add.f64 	%fd58, %fd57, %fd50;
	add.f64 	%fd59, %fd58, %fd51;
	add.f64 	%fd262, %fd59, %fd52;
	sub.s32 	%r39, %r36, %r232;
	setp.lt.s32 	%p4, %r39, 5120;
	@%p4 bra 	$L__BB3_33;
	add.s32 	%r232, %r232, 5120;
	setp.le.s32 	%p5, %r232, %r15;
	@%p5 bra 	$L__BB3_23;
$L__BB3_25:
	setp.le.s32 	%p6, %r36, %r232;
	@%p6 bra 	$L__BB3_33;
	sub.s32 	%r19, %r36, %r232;
	setp.ge.s32 	%p7, %r14, %r19;
	@%p7 bra 	$L__BB3_33;
	not.b32 	%r40, %r14;
	add.s32 	%r41, %r36, %r40;
	sub.s32 	%r20, %r41, %r232;
	mul.hi.u32 	%r42, %r20, -858993459;
	shr.u32 	%r43, %r42, 9;
	add.s32 	%r21, %r43, 1;
	and.b32  	%r44, %r43, 3;
	setp.eq.s32 	%p8, %r44, 3;
	mov.u32 	%r236, %r14;
	@%p8 bra 	$L__BB3_30;
	add.s32 	%r234, %r14, %r232;
	and.b32  	%r45, %r21, 3;
	neg.s32 	%r233, %r45;
	mov.u32 	%r236, %r14;
$L__BB3_29:
	.pragma "nounroll";
	mul.wide.u32 	%rd47, %r234, 8;
	add.s64 	%rd46, %rd9, %rd47;
	// begin inline asm
	ld.global.nc.u64 %rd45, [%rd46];
	// end inline asm
	mov.b64 	%fd61, %rd45;
	add.f64 	%fd262, %fd262, %fd61;
	add.s32 	%r236, %r236, 640;
	add.s32 	%r234, %r234, 640;
	add.s32 	%r233, %r233, 1;
	setp.ne.s32 	%p9, %r233, 0;
	@%p9 bra 	$L__BB3_29;
$L__BB3_30:
	setp.lt.u32 	%p10, %r20, 1920;
	@%p10 bra 	$L__BB3_33;
	cvt.u64.u32 	%rd48, %r236;
	cvt.u64.u32 	%rd49, %r232;
	add.s64 	%rd50, %rd48, %rd49;
	shl.b64 	%rd51, %rd50, 3;
	add.s64 	%rd52, %rd51, %rd9;
	add.s64 	%rd108, %rd52, 10240;
	add.s32 	%r237, %r236, %r232;
$L__BB3_32:
	mul.wide.u32 	%rd61, %r237, 8;
	add.s64 	%rd54, %rd9, %rd61;
	// begin inline asm
	ld.global.nc.u64 %rd53, [%rd54];
	// end inline asm
	mov.b64 	%fd62, %rd53;
	add.f64 	%fd63, %fd262, %fd62;
	add.s64 	%rd56, %rd108, -5120;
	// begin inline asm
	ld.global.nc.u64 %rd55, [%rd56];
	// end inline asm
	mov.b64 	%fd64, %rd55;
	add.f64 	%fd65, %fd63, %fd64;
	// begin inline asm
	ld.global.nc.u64 %rd57, [%rd108];
	// end inline asm
	mov.b64 	%fd66, %rd57;
	add.f64 	%fd67, %fd65, %fd66;
	add.s64 	%rd60, %rd108, 5120;
	// begin inline asm
	ld.global.nc.u64 %rd59, [%rd60];
	// end inline asm
	mov.b64 	%fd68, %rd59;
	add.f64 	%fd262, %fd67, %fd68;
	add.s32 	%r236, %r236, 2560;
	add.s64 	%rd108, %rd108, 20480;
	add.s32 	%r237, %r237, 2560;
	setp.lt.s32 	%p11, %r236, %r19;
	@%p11 bra 	$L__BB3_32;
$L__BB3_33:
	// begin inline asm
	mov.u32 %r46, %laneid;
	// end inline asm
	mov.b64 	%rd62, %fd262;
	mov.b64 	{%r48, %r53}, %rd62;
	mov.b32 	%r54, 1;
	mov.b32 	%r95, 31;
	mov.b32 	%r96, -1;
	// begin inline asm
	shfl.sync.down.b32 %r47, %r48, %r54, %r95, %r96;
	// end inline asm
	// begin inline asm
	shfl.sync.down.b32 %r52, %r53, %r54, %r95, %r96;
	// end inline asm
	mov.b64 	%rd63, {%r47, %r52};
	mov.b64 	%fd69, %rd63;
	setp.gt.s32 	%p12, %r46, 30;
	add.f64 	%fd70, %fd262, %fd69;
	selp.f64 	%fd71, %fd262, %fd70, %p12;
	mov.b64 	%rd64, %fd71;
	mov.b64 	{%r58, %r63}, %rd64;
	mov.b32 	%r64, 2;
	// begin inline asm
	shfl.sync.down.b32 %r57, %r58, %r64, %r95, %r96;
	// end inline asm
	// begin inline asm
	shfl.sync.down.b32 %r62, %r63, %r64, %r95, %r96;
	// end inline asm
	mov.b64 	%rd65, {%r57, %r62};
	mov.b64 	%fd72, %rd65;
	setp.gt.s32 	%p13, %r46, 29;
	add.f64 	%fd73, %fd71, %fd72;
	selp.f64 	%fd74, %fd71, %fd73, %p13;
	mov.b64 	%rd66, %fd74;
	mov.b64 	{%r68, %r73}, %rd66;
	mov.b32 	%r74, 4;
	// begin inline asm
	shfl.sync.down.b32 %r67, %r68, %r74, %r95, %r96;
	// end inline asm
	// begin inline asm
	shfl.sync.down.b32 %r72, %r73, %r74, %r95, %r96;
	// end inline asm
	mov.b64 	%rd67, {%r67, %r72};
	mov.b64 	%fd75, %rd67;
	setp.gt.s32 	%p14, %r46, 27;
	add.f64 	%fd76, %fd74, %fd75;
	selp.f64 	%fd77, %fd74, %fd76, %p14;
	mov.b64 	%rd68, %fd77;
	mov.b64 	{%r78, %r83}, %rd68;
	mov.b32 	%r84, 8;
	// begin inline asm
	shfl.sync.down.b32 %r77, %r78, %r84, %r95, %r96;
	// end inline asm
	// begin inline asm
	shfl.sync.down.b32 %r82, %r83, %r84, %r95, %r96;
	// end inline asm
	mov.b64 	%rd69, {%r77, %r82};
	mov.b64 	%fd78, %rd69;
	setp.gt.s32 	%p15, %r46, 23;
	add.f64 	%fd79, %fd77, %fd78;
	selp.f64 	%fd80, %fd77, %fd79, %p15;
	mov.b64 	%rd70, %fd80;
	mov.b64 	{%r88, %r93}, %rd70;
	mov.b32 	%r94, 16;
	// begin inline asm
	shfl.sync.down.b32 %r87, %r88, %r94, %r95, %r96;
	// end inline asm
	// begin inline asm
	shfl.sync.down.b32 %r92, %r93, %r94, %r95, %r96;
	// end inline asm
	mov.b64 	%rd71, {%r87, %r92};
	mov.b64 	%fd81, %rd71;
	setp.gt.s32 	%p16, %r46, 15;
	add.f64 	%fd26, %fd80, %fd81;
	selp.f64 	%fd263, %fd80, %fd26, %p16;
	setp.ne.s32 	%p17, %r46, 0;
	@%p17 bra 	$L__BB3_35;
	shr.u32 	%r97, %r14, 2;
	and.b32  	%r98, %r97, 248;
	mov.u32 	%r99, _ZZN3cub18CUB_300001_SM_10006detail6reduce28DeviceReduceSingleTileKernelINS2_10policy_hubIdjN4cuda3std3__44plusIdEEE10Policy1000EPdSC_iS9_ddNS7_10__identityEEEvT0_T1_T2_T3_T4_T6_E12temp_storage;
	add.s32 	%r100, %r99, %r98;
	st.shared.f64 	[%r100+24], %fd26;
$L__BB3_35:
	bar.sync 	0;
	setp.ne.s32 	%p18, %r14, 0;
	@%p18 bra 	$L__BB3_37;
	ld.shared.f64 	%fd82, [_ZZN3cub18CUB_300001_SM_10006detail6reduce28DeviceReduceSingleTileKernelINS2_10policy_hubIdjN4cuda3std3__44plusIdEEE10Policy1000EPdSC_iS9_ddNS7_10__identityEEEvT0_T1_T2_T3_T4_T6_E12temp_storage+32];
	add.f64 	%fd83, %fd263, %fd82;
	ld.shared.f64 	%fd84, [_ZZN3cub18CUB_300001_SM_10006detail6reduce28DeviceReduceSingleTileKernelINS2_10policy_hubIdjN4cuda3std3__44plusIdEEE10Policy1000EPdSC_iS9_ddNS7_10__identityEEEvT0_T1_T2_T3_T4_T6_E12temp_storage+40];
	add.f64 	%fd85, %fd83, %fd84;
	ld.shared.f64 	%fd86, [_ZZN3cub18CUB_300001_SM_10006detail6reduce28DeviceReduceSingleTileKernelINS2_10policy_hubIdjN4cuda3std3__44plusIdEEE10Policy1000EPdSC_iS9_ddNS7_10__identityEEEvT0_T1_T2_T3_T4_T6_E12temp_storage+48];
	add.f64 	%fd87, %fd85, %fd86;
	ld.shared.f64 	%fd88, [_ZZN3cub18CUB_300001_SM_10006detail6reduce28DeviceReduceSingleTileKernelINS2_10policy_hubIdjN4cuda3std3__44plusIdEEE10Policy1000EPdSC_iS9_ddNS7_10__identityEEEvT0_T1_T2_T3_T4_T6_E12temp_storage+56];
	add.f64 	%fd89, %fd87, %fd88;
	ld.shared.f64 	%fd90, [_ZZN3cub18CUB_300001_SM_10006detail6reduce28DeviceReduceSingleTileKernelINS2_10policy_hubIdjN4cuda3std3__44plusIdEEE10Policy1000EPdSC_iS9_ddNS7_10__identityEEEvT0_T1_T2_T3_T4_T6_E12temp_storage+64];
	add.f64 	%fd91, %fd89, %fd90;
	ld.shared.f64 	%fd92, [_ZZN3cub18CUB_300001_SM_10006detail6reduce28DeviceReduceSingleTileKernelINS2_10policy_hubIdjN4cuda3std3__44plusIdEEE10Policy1000EPdSC_iS9_ddNS7_10__identityEEEvT0_T1_T2_T3_T4_T6_E12temp_storage+72];
	add.f64 	%fd93, %fd91, %fd92;
	ld.shared.f64 	%fd94, [_ZZN3cub18CUB_300001_SM_10006detail6reduce28DeviceReduceSingleTileKernelINS2_10policy_hubIdjN4cuda3std3__44plusIdEEE10Policy1000EPdSC_iS9_ddNS7_10__identityEEEvT0_T1_T2_T3_T4_T6_E12temp_storage+80];
	add.f64 	%fd95, %fd93, %fd94;
	ld.shared.f64 	%fd96, [_ZZN3cub18CUB_300001_SM_10006detail6reduce28DeviceReduceSingleTileKernelINS2_10policy_hubIdjN4cuda3std3__44plusIdEEE10Policy1000EPdSC_iS9_ddNS7_10__identityEEEvT0_T1_T2_T3_T4_T6_E12temp_storage+88];
	add.f64 	%fd97, %fd95, %fd96;
	ld.shared.f64 	%fd98, [_ZZN3cub18CUB_300001_SM_10006detail6reduce28DeviceReduceSingleTileKernelINS2_10policy_hubIdjN4cuda3std3__44plusIdEEE10Policy1000EPdSC_iS9_ddNS7_10__identityEEEvT0_T1_T2_T3_T4_T6_E12temp_storage+96];
	add.f64 	%fd99, %fd97, %fd98;
	ld.shared.f64 	%fd100, [_ZZN3cub18CUB_300001_SM_10006detail6reduce28DeviceReduceSingleTileKernelINS2_10policy_hubIdjN4cuda3std3__44plusIdEEE10Policy1000EPdSC_iS9_ddNS7_10__identityEEEvT0_T1_T2_T3_T4_T6_E12temp_storage+104];
	add.f64 	%fd101, %fd99, %fd100;
	ld.shared.f64 	%fd102, [_ZZN3cub18CUB_300001_SM_10006detail6reduce28DeviceReduceSingleTileKernelINS2_10policy_hubIdjN4cuda3std3__44plusIdEEE10Policy1000EPdSC_iS9_ddNS7_10__identityEEEvT0_T1_T2_T3_T4_T6_E12temp_storage+112];
	add.f64 	%fd103, %fd101, %fd102;
	ld.shared.f64 	%fd104, [_ZZN3cub18CUB_300001_SM_10006detail6reduce28DeviceReduceSingleTileKernelINS2_10policy_hubIdjN4cuda3std3__44plusIdEEE10Policy1000EPdSC_iS9_ddNS7_10__identityEEEvT0_T1_T2_T3_T4_T6_E12temp_storage+120];
	add.f64 	%fd105, %fd103, %fd104;
	ld.shared.f64 	%fd106, [_ZZN3cub18CUB_300001_SM_10006detail6reduce28DeviceReduceSingleTileKernelINS2_10policy_hubIdjN4cuda3std3__44plusIdEEE10Policy1000EPdSC_iS9_ddNS7_10__identityEEEvT0_T1_T2_T3_T4_T6_E12temp_storage+128];
	add.f64 	%fd107, %fd105, %fd106;
	ld.shared.f64 	%fd108, [_ZZN3cub18CUB_300001_SM_10006detail6reduce28DeviceReduceSingleTileKernelINS2_10policy_hubIdjN4cuda3std3__44plusIdEEE10Policy1000EPdSC_iS9_ddNS7_10__identityEEEvT0_T1_T2_T3_T4_T6_E12temp_storage+136];
	add.f64 	%fd109, %fd107, %fd108;
	ld.shared.f64 	%fd110, [_ZZN3cub18CUB_300001_SM_10006detail6reduce28DeviceReduceSingleTileKernelINS2_10policy_hubIdjN4cuda3std3__44plusIdEEE10Policy1000EPdSC_iS9_ddNS7_10__identityEEEvT0_T1_T2_T3_T4_T6_E12temp_storage+144];
	add.f64 	%fd111, %fd109, %fd110;
	ld.shared.f64 	%fd112, [_ZZN3cub18CUB_300001_SM_10006detail6reduce28DeviceReduceSingleTileKernelINS2_10policy_hubIdjN4cuda3std3__44plusIdEEE10Policy1000EPdSC_iS9_ddNS7_10__identityEEEvT0_T1_T2_T3_T4_T6_E12temp_storage+152];
	add.f64 	%fd113, %fd111, %fd112;
	ld.shared.f64 	%fd114, [_ZZN3cub18CUB_300001_SM_10006detail6reduce28DeviceReduceSingleTileKernelINS2_10policy_hubIdjN4cuda3std3__44plusIdEEE10Policy1000EPdSC_iS9_ddNS7_10__identityEEEvT0_T1_T2_T3_T4_T6_E12temp_storage+160];
	add.f64 	%fd115, %fd113, %fd114;
	ld.shared.f64 	%fd116, [_ZZN3cub18CUB_300001_SM_10006detail6reduce28DeviceReduceSingleTileKernelINS2_10policy_hubIdjN4cuda3std3__44plusIdEEE10Policy1000EPdSC_iS9_ddNS7_10__identityEEEvT0_T1_T2_T3_T4_T6_E12temp_storage+168];
	add.f64 	%fd117, %fd115, %fd116;
	ld.shared.f64 	%fd118, [_ZZN3cub18CUB_300001_SM_10006detail6reduce28DeviceReduceSingleTileKernelINS2_10policy_hubIdjN4cuda3std3__44plusIdEEE10Policy1000EPdSC_iS9_ddNS7_10__identityEEEvT0_T1_T2_T3_T4_T6_E12temp_storage+176];
	add.f64 	%fd263, %fd117, %fd118;
$L__BB3_37:
	mov.u32 	%r224, %tid.x;
	setp.ne.s32 	%p60, %r224, 0;
	@%p60 bra 	$L__BB3_39;
	add.f64 	%fd249, %fd30, %fd263;
	st.global.f64 	[%rd1], %fd249;
$L__BB3_39:
	ret;

}
	// .globl	_ZN3cub18CUB_300001_SM_10006detail6reduce28DeviceReduceSingleTileKernelINS2_10policy_hubIdyN4cuda3std3__44plusIdEEE10Policy1000EN6thrust24THRUST_300001_SM_1000_NS18transform_iteratorI10pi_functorNSD_17counting_iteratorIlNSD_11use_defaultESH_SH_EESH_SH_EEPdyS9_ddNS7_10__identityEEEvT0_T1_T2_T3_T4_T6_
.visible .entry _ZN3cub18CUB_300001_SM_10006detail6reduce28DeviceReduceSingleTileKernelINS2_10policy_hubIdyN4cuda3std3__44plusIdEEE10Policy1000EN6thrust24THRUST_300001_SM_1000_NS18transform_iteratorI10pi_functorNSD_17counting_iteratorIlNSD_11use_defaultESH_SH_EESH_SH_EEPdyS9_ddNS7_10__identityEEEvT0_T1_T2_T3_T4_T6_(
	.param .align 8 .b8 _ZN3cub18CUB_300001_SM_10006detail6reduce28DeviceReduceSingleTileKernelINS2_10policy_hubIdyN4cuda3std3__44plusIdEEE10Policy1000EN6thrust24THRUST_300001_SM_1000_NS18transform_iteratorI10pi_functorNSD_17counting_iteratorIlNSD_11use_defaultESH_SH_EESH_SH_EEPdyS9_ddNS7_10__identityEEEvT0_T1_T2_T3_T4_T6__param_0[16],
	.param .u64 .ptr .align 1 _ZN3cub18CUB_300001_SM_10006detail6reduce28DeviceReduceSingleTileKernelINS2_10policy_hubIdyN4cuda3std3__44plusIdEEE10Policy1000EN6thrust24THRUST_300001_SM_1000_NS18transform_iteratorI10pi_functorNSD_17counting_iteratorIlNSD_11use_defaultESH_SH_EESH_SH_EEPdyS9_ddNS7_10__identityEEEvT0_T1_T2_T3_T4_T6__param_1,
	.param .u64 _ZN3cub18CUB_300001_SM_10006detail6reduce28DeviceReduceSingleTileKernelINS2_10policy_hubIdyN4cuda3std3__44plusIdEEE10Policy1000EN6thrust24THRUST_300001_SM_1000_NS18transform_iteratorI10pi_functorNSD_17counting_iteratorIlNSD_11use_defaultESH_SH_EESH_SH_EEPdyS9_ddNS7_10__identityEEEvT0_T1_T2_T3_T4_T6__param_2,
	.param .align 1 .b8 _ZN3cub18CUB_300001_SM_10006detail6reduce28DeviceReduceSingleTileKernelINS2_10policy_hubIdyN4cuda3std3__44plusIdEEE10Policy1000EN6thrust24THRUST_300001_SM_1000_NS18transform_iteratorI10pi_functorNSD_17counting_iteratorIlNSD_11use_defaultESH_SH_EESH_SH_EEPdyS9_ddNS7_10__identityEEEvT0_T1_T2_T3_T4_T6__param_3[1],
	.param .f64 _ZN3cub18CUB_300001_SM_10006detail6reduce28DeviceReduceSingleTileKernelINS2_10policy_hubIdyN4cuda3std3__44plusIdEEE10Policy1000EN6thrust24THRUST_300001_SM_1000_NS18transform_iteratorI10pi_functorNSD_17counting_iteratorIlNSD_11use_defaultESH_SH_EESH_SH_EEPdyS9_ddNS7_10__identityEEEvT0_T1_T2_T3_T4_T6__param_4,
	.param .align 1 .b8 _ZN3cub18CUB_300001_SM_10006detail6reduce28DeviceReduceSingleTileKernelINS2_10policy_hubIdyN4cuda3std3__44plusIdEEE10Policy1000EN6thrust24THRUST_300001_SM_1000_NS18transform_iteratorI10pi_functorNSD_17counting_iteratorIlNSD_11use_defaultESH_SH_EESH_SH_EEPdyS9_ddNS7_10__identityEEEvT0_T1_T2_T3_T4_T6__param_5[1]
)
.maxntid 512
.minnctapersm 1
{
	.reg .pred 	%p<58>;
	.reg .b32 	%r<234>;
	.reg .b64 	%rd<88>;
	.reg .b64 	%fd<341>;
	// demoted variable
	.shared .align 8 .b8 _ZZN3cub18CUB_300001_SM_10006detail6reduce28DeviceReduceSingleTileKernelINS2_10policy_hubIdyN4cuda3std3__44plusIdEEE10Policy1000EN6thrust24THRUST_300001_SM_1000_NS18transform_iteratorI10pi_functorNSD_17counting_iteratorIlNSD_11use_defaultESH_SH_EESH_SH_EEPdyS9_ddNS7_10__identityEEEvT0_T1_T2_T3_T4_T6_E12temp_storage[152];
	ld.param.f64 	%fd31, [_ZN3cub18CUB_300001_SM_10006detail6reduce28DeviceReduceSingleTileKernelINS2_10policy_hubIdyN4cuda3std3__44plusIdEEE10Policy1000EN6thrust24THRUST_300001_SM_1000_NS18transform_iteratorI10pi_functorNSD_17counting_iteratorIlNSD_11use_defaultESH_SH_EESH_SH_EEPdyS9_ddNS7_10__identityEEEvT0_T1_T2_T3_T4_T6__param_0+8];
	ld.param.u64 	%rd16, [_ZN3cub18CUB_300001_SM_10006detail6reduce28DeviceReduceSingleTileKernelINS2_10policy_hubIdyN4cuda3std3__44plusIdEEE10Policy1000EN6thrust24THRUST_300001_SM_1000_NS18transform_iteratorI10pi_functorNSD_17counting_iteratorIlNSD_11use_defaultESH_SH_EESH_SH_EEPdyS9_ddNS7_10__identityEEEvT0_T1_T2_T3_T4_T6__param_0];
	ld.param.u64 	%rd18, [_ZN3cub18CUB_300001_SM_10006detail6reduce28DeviceReduceSingleTileKernelINS2_10policy_hubIdyN4cuda3std3__44plusIdEEE10Policy1000EN6thrust24THRUST_300001_SM_1000_NS18transform_iteratorI10pi_functorNSD_17counting_iteratorIlNSD_11use_defaultESH_SH_EESH_SH_EEPdyS9_ddNS7_10__identityEEEvT0_T1_T2_T3_T4_T6__param_1];
	ld.param.u64 	%rd17, [_ZN3cub18CUB_300001_SM_10006detail6reduce28DeviceReduceSingleTileKernelINS2_10policy_hubIdyN4cuda3std3__44plusIdEEE10Policy1000EN6thrust24THRUST_300001_SM_1000_NS18transform_iteratorI10pi_functorNSD_17counting_iteratorIlNSD_11use_defaultESH_SH_EESH_SH_EEPdyS9_ddNS7_10__identityEEEvT0_T1_T2_T3_T4_T6__param_2];
	ld.param.f64 	%fd32, [_ZN3cub18CUB_300001_SM_10006detail6reduce28DeviceReduceSingleTileKernelINS2_10policy_hubIdyN4cuda3std3__44plusIdEEE10Policy1000EN6thrust24THRUST_300001_SM_1000_NS18transform_iteratorI10pi_functorNSD_17counting_iteratorIlNSD_11use_defaultESH_SH_EESH_SH_EEPdyS9_ddNS7_10__identityEEEvT0_T1_T2_T3_T4_T6__param_4];
	cvta.to.global.u64 	%rd1, %rd18;
	setp.ne.s64 	%p1, %rd17, 0;
	@%p1 bra 	$L__BB4_3;
	mov.u32 	%r224, %tid.x;
	setp.ne.s32 	%p57, %r224, 0;
	@%p57 bra 	$L__BB4_40;
	st.global.f64 	[%rd1], %fd32;
	bra.uni 	$L__BB4_40;
$L__BB4_3:
	setp.gt.u64 	%p2, %rd17, 3583;
	@%p2 bra 	$L__BB4_22;
	cvt.u32.u64 	%r1, %rd17;
	mov.u32 	%r2, %tid.x;
	setp.ge.u32 	%p19, %r2, %r1;
	mov.f64 	%fd332, 0d0000000000000000;
	mov.u32 	%r228, %r2;
	@%p19 bra 	$L__BB4_6;
	cvt.u64.u32 	%rd53, %r2;
	add.s64 	%rd54, %rd16, %rd53;
	cvt.rn.f64.s64 	%fd190, %rd54;
	add.f64 	%fd191, %fd190, 0d3FE0000000000000;
	mul.f64 	%fd192, %fd31, %fd191;
	fma.rn.f64 	%fd193, %fd192, %fd192, 0d3FF0000000000000;
	mov.f64 	%fd194, 0d4010000000000000;
	div.rn.f64 	%fd332, %fd194, %fd193;
	add.s32 	%r228, %r2, 512;
$L__BB4_6:
	setp.ge.u32 	%p20, %r228, %r1;
	@%p20 bra 	$L__BB4_13;
	not.b32 	%r96, %r228;
	add.s32 	%r5, %r96, %r1;
	and.b32  	%r97, %r5, 1536;
	setp.eq.s32 	%p21, %r97, 1536;
	@%p21 bra 	$L__BB4_10;
	cvt.u64.u32 	%rd55, %r228;
	add.s64 	%rd84, %rd16, %rd55;
	shr.u32 	%r98, %r5, 9;
	add.s32 	%r99, %r98, 1;
	and.b32  	%r100, %r99, 3;
	neg.s32 	%r226, %r100;
$L__BB4_9:
	.pragma "nounroll";
	cvt.rn.f64.s64 	%fd196, %rd84;
	add.f64 	%fd197, %fd196, 0d3FE0000000000000;
	mul.f64 	%fd198, %fd31, %fd197;
	fma.rn.f64 	%fd199, %fd198, %fd198, 0d3FF0000000000000;
	mov.f64 	%fd200, 0d4010000000000000;
	div.rn.f64 	%fd201, %fd200, %fd199;
	add.f64 	%fd332, %fd332, %fd201;
	add.s32 	%r228, %r228, 512;
	add.s64 	%rd84, %rd84, 512;
	add.s32 	%r226, %r226, 1;
	setp.ne.s32 	%p22, %r226, 0;
	@%p22 bra 	$L__BB4_9;
$L__BB4_10:
	setp.lt.u32 	%p23, %r5, 1536;
	@%p23 bra 	$L__BB4_13;
	add.s32 	%r229, %r228, 1024;
$L__BB4_12:
	add.s32 	%r101, %r229, -1024;
	cvt.s64.s32 	%rd56, %r101;
	add.s64 	%rd57, %rd16, %rd56;
	cvt.rn.f64.s64 	%fd202, %rd57;
	add.f64 	%fd203, %fd202, 0d3FE0000000000000;
	mul.f64 	%fd204, %fd31, %fd203;
	fma.rn.f64 	%fd205, %fd204, %fd204, 0d3FF0000000000000;
	mov.f64 	%fd206, 0d4010000000000000;
	div.rn.f64 	%fd207, %fd206, %fd205;
	add.f64 	%fd208, %fd332, %fd207;
	add.s32 	%r102, %r229, -512;
	cvt.s64.s32 	%rd58, %r102;
	add.s64 	%rd59, %rd16, %rd58;
	cvt.rn.f64.s64 	%fd209, %rd59;
	add.f64 	%fd210, %fd209, 0d3FE0000000000000;
	mul.f64 	%fd211, %fd31, %fd210;
	fma.rn.f64 	%fd212, %fd211, %fd211, 0d3FF0000000000000;
	div.rn.f64 	%fd213, %fd206, %fd212;
	add.f64 	%fd214, %fd208, %fd213;
	add.s32 	%r103, %r229, 512;
	cvt.s64.s32 	%rd60, %r229;
	add.s64 	%rd61, %rd16, %rd60;
	cvt.rn.f64.s64 	%fd215, %rd61;
	add.f64 	%fd216, %fd215, 0d3FE0000000000000;
	mul.f64 	%fd217, %fd31, %fd216;
	fma.rn.f64 	%fd218, %fd217, %fd217, 0d3FF0000000000000;
	div.rn.f64 	%fd219, %fd206, %fd218;
	add.f64 	%fd220, %fd214, %fd219;
	cvt.s64.s32 	%rd62, %r103;
	add.s64 	%rd63, %rd16, %rd62;
	cvt.rn.f64.s64 	%fd221, %rd63;
	add.f64 	%fd222, %fd221, 0d3FE0000000000000;
	mul.f64 	%fd223, %fd31, %fd222;
	fma.rn.f64 	%fd224, %fd223, %fd223, 0d3FF0000000000000;
	div.rn.f64 	%fd225, %fd206, %fd224;
	add.f64 	%fd332, %fd220, %fd225;
	add.s32 	%r14, %r229, 2048;
	add.s32 	%r104, %r229, 1024;
	setp.lt.s32 	%p24, %r104, %r1;
	mov.u32 	%r229, %r14;
	@%p24 bra 	$L__BB4_12;
$L__BB4_13:
	setp.lt.u64 	%p25, %rd17, 512;
	@%p25 bra 	$L__BB4_18;
	// begin inline asm
	mov.u32 %r168, %laneid;
	// end inline asm
	mov.b64 	%rd74, %fd332;
	mov.b64 	{%r170, %r175}, %rd74;
	mov.b32 	%r176, 1;
	mov.b32 	%r217, 31;
	mov.b32 	%r218, -1;
	// begin inline asm
	shfl.sync.down.b32 %r169, %r170, %r176, %r217, %r218;
	// end inline asm
	// begin inline asm
	shfl.sync.down.b32 %r174, %r175, %r176, %r217, %r218;
	// end inline asm
	mov.b64 	%rd75, {%r169, %r174};
	mov.b64 	%fd284, %rd75;
	setp.gt.s32 	%p49, %r168, 30;
	add.f64 	%fd285, %fd332, %fd284;
	selp.f64 	%fd286, %fd332, %fd285, %p49;
	mov.b64 	%rd76, %fd286;
	mov.b64 	{%r180, %r185}, %rd76;
	mov.b32 	%r186, 2;
	// begin inline asm
	shfl.sync.down.b32 %r179, %r180, %r186, %r217, %r218;
	// end inline asm
	// begin inline asm
	shfl.sync.down.b32 %r184, %r185, %r186, %r217, %r218;
	// end inline asm
	mov.b64 	%rd77, {%r179, %r184};
	mov.b64 	%fd287, %rd77;
	setp.gt.s32 	%p50, %r168, 29;
	add.f64 	%fd288, %fd286, %fd287;
	selp.f64 	%fd289, %fd286, %fd288, %p50;
	mov.b64 	%rd78, %fd289;
	mov.b64 	{%r190, %r195}, %rd78;
	mov.b32 	%r196, 4;
	// begin inline asm
	shfl.sync.down.b32 %r189, %r190, %r196, %r217, %r218;
	// end inline asm
	// begin inline asm
	shfl.sync.down.b32 %r194, %r195, %r196, %r217, %r218;
	// end inline asm
	mov.b64 	%rd79, {%r189, %r194};
	mov.b64 	%fd290, %rd79;
	setp.gt.s32 	%p51, %r168, 27;
	add.f64 	%fd291, %fd289, %fd290;
	selp.f64 	%fd292, %fd289, %fd291, %p51;
	mov.b64 	%rd80, %fd292;
	mov.b64 	{%r200, %r205}, %rd80;
	mov.b32 	%r206, 8;
	// begin inline asm
	shfl.sync.down.b32 %r199, %r200, %r206, %r217, %r218;
	// end inline asm
	// begin inline asm
	shfl.sync.down.b32 %r204, %r205, %r206, %r217, %r218;
	// end inline asm
	mov.b64 	%rd81, {%r199, %r204};
	mov.b64 	%fd293, %rd81;
	setp.gt.s32 	%p52, %r168, 23;
	add.f64 	%fd294, %fd292, %fd293;
	selp.f64 	%fd295, %fd292, %fd294, %p52;
	mov.b64 	%rd82, %fd295;
	mov.b64 	{%r210, %r215}, %rd82;
	mov.b32 	%r216, 16;
	// begin inline asm
	shfl.sync.down.b32 %r209, %r210, %r216, %r217, %r218;
	// end inline asm
	// begin inline asm
	shfl.sync.down.b32 %r214, %r215, %r216, %r217, %r218;
	// end inline asm
	mov.b64 	%rd83, {%r209, %r214};
	mov.b64 	%fd296, %rd83;
	setp.gt.s32 	%p53, %r168, 15;
	add.f64 	%fd11, %fd295, %fd296;
	selp.f64 	%fd340, %fd295, %fd11, %p53;
	setp.ne.s32 	%p54, %r168, 0;
	@%p54 bra 	$L__BB4_16;
	shr.u32 	%r219, %r2, 2;
	and.b32  	%r220, %r219, 248;
	mov.u32 	%r221, _ZZN3cub18CUB_300001_SM_10006detail6reduce28DeviceReduceSingleTileKernelINS2_10policy_hubIdyN4cuda3std3__44plusIdEEE10Policy1000EN6thrust24THRUST_300001_SM_1000_NS18transform_iteratorI10pi_functorNSD_17counting_iteratorIlNSD_11use_defaultESH_SH_EESH_SH_EEPdyS9_ddNS7_10__identityEEEvT0_T1_T2_T3_T4_T6_E12temp_storage;
	add.s32 	%r222, %r221, %r220;
	st.shared.f64 	[%r222+16], %fd11;
$L__BB4_16:
	bar.sync 	0;
	setp.ne.s32 	%p55, %r2, 0;
	@%p55 bra 	$L__BB4_38;
	ld.shared.f64 	%fd297, [_ZZN3cub18CUB_300001_SM_10006detail6reduce28DeviceReduceSingleTileKernelINS2_10policy_hubIdyN4cuda3std3__44plusIdEEE10Policy1000EN6thrust24THRUST_300001_SM_1000_NS18transform_iteratorI10pi_functorNSD_17counting_iteratorIlNSD_11use_defaultESH_SH_EESH_SH_EEPdyS9_ddNS7_10__identityEEEvT0_T1_T2_T3_T4_T6_E12temp_storage+24];
	add.f64 	%fd298, %fd340, %fd297;
	ld.shared.f64 	%fd299, [_ZZN3cub18CUB_300001_SM_10006detail6reduce28DeviceReduceSingleTileKernelINS2_10policy_hubIdyN4cuda3std3__44plusIdEEE10Policy1000EN6thrust24THRUST_300001_SM_1000_NS18transform_iteratorI10pi_functorNSD_17counting_iteratorIlNSD_11use_defaultESH_SH_EESH_SH_EEPdyS9_ddNS7_10__identityEEEvT0_T1_T2_T3_T4_T6_E12temp_storage+32];
	add.f64 	%fd300, %fd298, %fd299;
	ld.shared.f64 	%fd301, [_ZZN3cub18CUB_300001_SM_10006detail6reduce28DeviceReduceSingleTileKernelINS2_10policy_hubIdyN4cuda3std3__44plusIdEEE10Policy1000EN6thrust24THRUST_300001_SM_1000_NS18transform_iteratorI10pi_functorNSD_17counting_iteratorIlNSD_11use_defaultESH_SH_EESH_SH_EEPdyS9_ddNS7_10__identityEEEvT0_T1_T2_T3_T4_T6_E12temp_storage+40];
	add.f64 	%fd302, %fd300, %fd301;
	ld.shared.f64 	%fd303, [_ZZN3cub18CUB_300001_SM_10006detail6reduce28DeviceReduceSingleTileKernelINS2_10policy_hubIdyN4cuda3std3__44plusIdEEE10Policy1000EN6thrust24THRUST_300001_SM_1000_NS18transform_iteratorI10pi_functorNSD_17counting_iteratorIlNSD_11use_defaultESH_SH_EESH_SH_EEPdyS9_ddNS7_10__identityEEEvT0_T1_T2_T3_T4_T6_E12temp_storage+48];
	add.f64 	%fd304, %fd302, %fd303;
	ld.shared.f64 	%fd305, [_ZZN3cub18CUB_300001_SM_10006detail6reduce28DeviceReduceSingleTileKernelINS2_10policy_hubIdyN4cuda3std3__44plusIdEEE10Policy1000EN6thrust24THRUST_300001_SM_1000_NS18transform_iteratorI10pi_functorNSD_17counting_iteratorIlNSD_11use_defaultESH_SH_EESH_SH_EEPdyS9_ddNS7_10__identityEEEvT0_T1_T2_T3_T4_T6_E12temp_storage+56];
	add.f64 	%fd306, %fd304, %fd305;
	ld.shared.f64 	%fd307, [_ZZN3cub18CUB_300001_SM_10006detail6reduce28DeviceReduceSingleTileKernelINS2_10policy_hubIdyN4cuda3std3__44plusIdEEE10Policy1000EN6thrust24THRUST_300001_SM_1000_NS18transform_iteratorI10pi_functorNSD_17counting_iteratorIlNSD_11use_defaultESH_SH_EESH_SH_EEPdyS9_ddNS7_10__identityEEEvT0_T1_T2_T3_T4_T6_E12temp_storage+64];
	add.f64 	%fd308, %fd306, %fd307;
	ld.shared.f64 	%fd309, [_ZZN3cub18CUB_300001_SM_10006detail6reduce28DeviceReduceSingleTileKernelINS2_10policy_hubIdyN4cuda3std3__44plusIdEEE10Policy1000EN6thrust24THRUST_300001_SM_1000_NS18transform_iteratorI10pi_functorNSD_17counting_iteratorIlNSD_11use_defaultESH_SH_EESH_SH_EEPdyS9_ddNS7_10__identityEEEvT0_T1_T2_T3_T4_T6_E12temp_storage+72];
	add.f64 	%fd310, %fd308, %fd309;
	ld.shared.f64 	%fd311, [_ZZN3cub18CUB_300001_SM_10006detail6reduce28DeviceReduceSingleTileKernelINS2_10policy_hubIdyN4cuda3std3__44plusIdEEE10Policy1000EN6thrust24THRUST_300001_SM_1000_NS18transform_iteratorI10pi_functorNSD_17counting_iteratorIlNSD_11use_defaultESH_SH_EESH_SH_EEPdyS9_ddNS7_10__identityEEEvT0_T1_T2_T3_T4_T6_E12temp_storage+80];
	add.f64 	%fd312, %fd310, %fd311;
	ld.shared.f64 	%fd313, [_ZZN3cub18CUB_300001_SM_10006detail6reduce28DeviceReduceSingleTileKernelINS2_10policy_hubIdyN4cuda3std3__44plusIdEEE10Policy1000EN6thrust24THRUST_300001_SM_1000_NS18transform_iteratorI10pi_functorNSD_17counting_iteratorIlNSD_11use_defaultESH_SH_EESH_SH_EEPdyS9_ddNS7_10__identityEEEvT0_T1_T2_T3_T4_T6_E12temp_storage+88];
	add.f64 	%fd314, %fd312, %fd313;
	ld.shared.f64 	%fd315, [_ZZN3cub18CUB_300001_SM_10006detail6reduce28DeviceReduceSingleTileKernelINS2_10policy_hubIdyN4cuda3std3__44plusIdEEE10Policy1000EN6thrust24THRUST_300001_SM_1000_NS18transform_iteratorI10pi_functorNSD_17counting_iteratorIlNSD_11use_defaultESH_SH_EESH_SH_EEPdyS9_ddNS7_10__identityEEEvT0_T1_T2_T3_T4_T6_E12temp_storage+96];
	add.f64 	%fd316, %fd314, %fd315;
	ld.shared.f64 	%fd317, [_ZZN3cub18CUB_300001_SM_10006detail6reduce28DeviceReduceSingleTileKernelINS2_10policy_hubIdyN4cuda3std3__44plusIdEEE10Policy1000EN6thrust24THRUST_300001_SM_1000_NS18transform_iteratorI10pi_functorNSD_17counting_iteratorIlNSD_11use_defaultESH_SH_EESH_SH_EEPdyS9_ddNS7_10__identityEEEvT0_T1_T2_T3_T4_T6_E12temp_storage+104];
	add.f64 	%fd318, %fd316, %fd317;
	ld.shared.f64 	%fd319, [_ZZN3cub18CUB_300001_SM_10006detail6reduce28DeviceReduceSingleTileKernelINS2_10policy_hubIdyN4cuda3std3__44plusIdEEE10Policy1000EN6thrust24THRUST_300001_SM_1000_NS18transform_iteratorI10pi_functorNSD_17counting_iteratorIlNSD_11use_defaultESH_SH_EESH_SH_EEPdyS9_ddNS7_10__identityEEEvT0_T1_T2_T3_T4_T6_E12temp_storage+112];
	add.f64 	%fd320, %fd318, %fd319;
	ld.shared.f64 	%fd321, [_ZZN3cub18CUB_300001_SM_10006detail6reduce28DeviceReduceSingleTileKernelINS2_10policy_hubIdyN4cuda3std3__44plusIdEEE10Policy1000EN6thrust24THRUST_300001_SM_1000_NS18transform_iteratorI10pi_functorNSD_17counting_iteratorIlNSD_11use_defaultESH_SH_EESH_SH_EEPdyS9_ddNS7_10__identityEEEvT0_T1_T2_T3_T4_T6_E12temp_storage+120];
	add.f64 	%fd322, %fd320, %fd321;
	ld.shared.f64 	%fd323, [_ZZN3cub18CUB_300001_SM_10006detail6reduce28DeviceReduceSingleTileKernelINS2_10policy_hubIdyN4cuda3std3__44plusIdEEE10Policy1000EN6thrust24THRUST_300001_SM_1000_NS18transform_iteratorI10pi_functorNSD_17counting_iteratorIlNSD_11use_defaultESH_SH_EESH_SH_EEPdyS9_ddNS7_10__identityEEEvT0_T1_T2_T3_T4_T6_E12temp_storage+128];
	add.f64 	%fd324, %fd322, %fd323;
	ld.shared.f64 	%fd325, [_ZZN3cub18CUB_300001_SM_10006detail6reduce28DeviceReduceSingleTileKernelINS2_10policy_hubIdyN4cuda3std3__44plusIdEEE10Policy1000EN6thrust24THRUST_300001_SM_1000_NS18transform_iteratorI10pi_functorNSD_17counting_iteratorIlNSD_11use_defaultESH_SH_EESH_SH_EEPdyS9_ddNS7_10__identityEEEvT0_T1_T2_T3_T4_T6_E12temp_storage+136];
	add.f64 	%fd340, %fd324, %fd325;
	bra.uni 	$L__BB4_38;
$L__BB4_18:
	// begin inline asm
	mov.u32 %r105, %laneid;
	// end inline asm
	and.b32  	%r156, %r2, 992;
	add.s32 	%r157, %r156, 32;
	setp.gt.u32 	%p26, %r157, %r1;
	not.b32 	%r158, %r156;
	add.s32 	%r159, %r1, %r158;
	selp.b32 	%r154, %r159, 31, %p26;
	mov.b64 	%rd64, %fd332;
	mov.b64 	{%r107, %r112}, %rd64;
	mov.b32 	%r113, 1;
	mov.b32 	%r155, -1;
	// begin inline asm
	shfl.sync.down.b32 %r106, %r107, %r113, %r154, %r155;
	// end inline asm
	// begin inline asm
	shfl.sync.down.b32 %r111, %r112, %r113, %r154, %r155;
	// end inline asm
	mov.b64 	%rd65, {%r106, %r111};
	mov.b64 	%fd226, %rd65;
	setp.lt.s32 	%p27, %r105, %r154;
	add.f64 	%fd227, %fd332, %fd226;
	selp.f64 	%fd228, %fd227, %fd332, %p27;
	mov.b64 	%rd66, %fd228;
	mov.b64 	{%r117, %r122}, %rd66;
	mov.b32 	%r123, 2;
	// begin inline asm
	shfl.sync.down.b32 %r116, %r117, %r123, %r154, %r155;
	// end inline asm
	// begin inline asm
	shfl.sync.down.b32 %r121, %r122, %r123, %r154, %r155;
	// end inline asm
	mov.b64 	%rd67, {%r116, %r121};
	mov.b64 	%fd229, %rd67;
	add.s32 	%r160, %r105, 2;
	setp.gt.s32 	%p28, %r160, %r154;
	add.f64 	%fd230, %fd228, %fd229;
	selp.f64 	%fd231, %fd228, %fd230, %p28;
	mov.b64 	%rd68, %fd231;
	mov.b64 	{%r127, %r132}, %rd68;
	mov.b32 	%r133, 4;
	// begin inline asm
	shfl.sync.down.b32 %r126, %r127, %r133, %r154, %r155;
	// end inline asm
	// begin inline asm
	shfl.sync.down.b32 %r131, %r132, %r133, %r154, %r155;
	// end inline asm
	mov.b64 	%rd69, {%r126, %r131};
	mov.b64 	%fd232, %rd69;
	add.s32 	%r161, %r105, 4;
	setp.gt.s32 	%p29, %r161, %r154;
	add.f64 	%fd233, %fd231, %fd232;
	selp.f64 	%fd234, %fd231, %fd233, %p29;
	mov.b64 	%rd70, %fd234;
	mov.b64 	{%r137, %r142}, %rd70;
	mov.b32 	%r143, 8;
	// begin inline asm
	shfl.sync.down.b32 %r136, %r137, %r143, %r154, %r155;
	// end inline asm
	// begin inline asm
	shfl.sync.down.b32 %r141, %r142, %r143, %r154, %r155;
	// end inline asm
	mov.b64 	%rd71, {%r136, %r141};
	mov.b64 	%fd235, %rd71;
	add.s32 	%r162, %r105, 8;
	setp.gt.s32 	%p30, %r162, %r154;
	add.f64 	%fd236, %fd234, %fd235;
	selp.f64 	%fd237, %fd234, %fd236, %p30;
	mov.b64 	%rd72, %fd237;
	mov.b64 	{%r147, %r152}, %rd72;
	mov.b32 	%r153, 16;
	// begin inline asm
	shfl.sync.down.b32 %r146, %r147, %r153, %r154, %r155;
	// end inline asm
	// begin inline asm
	shfl.sync.down.b32 %r151, %r152, %r153, %r154, %r155;
	// end inline asm
	mov.b64 	%rd73, {%r146, %r151};
	mov.b64 	%fd238, %rd73;
	add.s32 	%r163, %r105, 16;
	setp.gt.s32 	%p31, %r163, %r154;
	add.f64 	%fd239, %fd237, %fd238;
	selp.f64 	%fd340, %fd237, %fd239, %p31;
	setp.ne.s32 	%p32, %r105, 0;
	@%p32 bra 	$L__BB4_20;
	shr.u32 	%r164, %r2, 2;
	and.b32  	%r165, %r164, 248;
	mov.u32 	%r166, _ZZN3cub18CUB_300001_SM_10006detail6reduce28DeviceReduceSingleTileKernelINS2_10policy_hubIdyN4cuda3std3__44plusIdEEE10Policy1000EN6thrust24THRUST_300001_SM_1000_NS18transform_iteratorI10pi_functorNSD_17counting_iteratorIlNSD_11use_defaultESH_SH_EESH_SH_EEPdyS9_ddNS7_10__identityEEEvT0_T1_T2_T3_T4_T6_E12temp_storage;
	add.s32 	%r167, %r166, %r165;
	st.shared.f64 	[%r167+16], %fd340;
$L__BB4_20:
	bar.sync 	0;
	setp.ne.s32 	%p33, %r2, 0;
	@%p33 bra 	$L__BB4_38;
	setp.gt.u64 	%p34, %rd17, 32;
	ld.shared.f64 	%fd240, [_ZZN3cub18CUB_300001_SM_10006detail6reduce28DeviceReduceSingleTileKernelINS2_10policy_hubIdyN4cuda3std3__44plusIdEEE10Policy1000EN6thrust24THRUST_300001_SM_1000_NS18transform_iteratorI10pi_functorNSD_17counting_iteratorIlNSD_11use_defaultESH_SH_EESH_SH_EEPdyS9_ddNS7_10__identityEEEvT0_T1_T2_T3_T4_T6_E12temp_storage+24];
	add.f64 	%fd241, %fd340, %fd240;
	selp.f64 	%fd242, %fd241, %fd340, %p34;
	setp.gt.u64 	%p35, %rd17, 64;
	ld.shared.f64 	%fd243, [_ZZN3cub18CUB_300001_SM_10006detail6reduce28DeviceReduceSingleTileKernelINS2_10policy_hubIdyN4cuda3std3__44plusIdEEE10Policy1000EN6thrust24THRUST_300001_SM_1000_NS18transform_iteratorI10pi_functorNSD_17counting_iteratorIlNSD_11use_defaultESH_SH_EESH_SH_EEPdyS9_ddNS7_10__identityEEEvT0_T1_T2_T3_T4_T6_E12temp_storage+32];
	add.f64 	%fd244, %fd243, %fd242;
	selp.f64 	%fd245, %fd244, %fd242, %p35;
	setp.gt.u64 	%p36, %rd17, 96;
	ld.shared.f64 	%fd246, [_ZZN3cub18CUB_300001_SM_10006detail6reduce28DeviceReduceSingleTileKernelINS2_10policy_hubIdyN4cuda3std3__44plusIdEEE10Policy1000EN6thrust24THRUST_300001_SM_1000_NS18transform_iteratorI10pi_functorNSD_17counting_iteratorIlNSD_11use_defaultESH_SH_EESH_SH_EEPdyS9_ddNS7_10__identityEEEvT0_T1_T2_T3_T4_T6_E12temp_storage+40];
	add.f64 	%fd247, %fd246, %fd245;
	selp.f64 	%fd248, %fd247, %fd245, %p36;
	setp.gt.u64 	%p37, %rd17, 128;
	ld.shared.f64 	%fd249, [_ZZN3cub18CUB_300001_SM_10006detail6reduce28DeviceReduceSingleTileKernelINS2_10policy_hubIdyN4cuda3std3__44plusIdEEE10Policy1000EN6thrust24THRUST_300001_SM_1000_NS18transform_iteratorI10pi_functorNSD_17counting_iteratorIlNSD_11use_defaultESH_SH_EESH_SH_EEPdyS9_ddNS7_10__identityEEEvT0_T1_T2_T3_T4_T6_E12temp_storage+48];
	add.f64 	%fd250, %fd249, %fd248;
	selp.f64 	%fd251, %fd250, %fd248, %p37;
	setp.gt.u64 	%p38, %rd17, 160;
	ld.shared.f64 	%fd252, [_ZZN3cub18CUB_300001_SM_10006detail6reduce28DeviceReduceSingleTileKernelINS2_10policy_hubIdyN4cuda3std3__44plusIdEEE10Policy1000EN6thrust24THRUST_300001_SM_1000_NS18transform_iteratorI10pi_functorNSD_17counting_iteratorIlNSD_11use_defaultESH_SH_EESH_SH_EEPdyS9_ddNS7_10__identityEEEvT0_T1_T2_T3_T4_T6_E12temp_storage+56];
	add.f64 	%fd253, %fd252, %fd251;
	selp.f64 	%fd254, %fd253, %fd251, %p38;
	setp.gt.u64 	%p39, %rd17, 192;
	ld.shared.f64 	%fd255, [_ZZN3cub18CUB_300001_SM_10006detail6reduce28DeviceReduceSingleTileKernelINS2_10policy_hubIdyN4cuda3std3__44plusIdEEE10Policy1000EN6thrust24THRUST_300001_SM_1000_NS18transform_iteratorI10pi_functorNSD_17counting_iteratorIlNSD_11use_defaultESH_SH_EESH_SH_EEPdyS9_ddNS7_10__identityEEEvT0_T1_T2_T3_T4_T6_E12temp_storage+64];
	add.f64 	%fd256, %fd255, %fd254;
	selp.f64 	%fd257, %fd256, %fd254, %p39;
	setp.gt.u64 	%p40, %rd17, 224;
	ld.shared.f64 	%fd258, [_ZZN3cub18CUB_300001_SM_10006detail6reduce28DeviceReduceSingleTileKernelINS2_10policy_hubIdyN4cuda3std3__44plusIdEEE10Policy1000EN6thrust24THRUST_300001_SM_1000_NS18transform_iteratorI10pi_functorNSD_17counting_iteratorIlNSD_11use_defaultESH_SH_EESH_SH_EEPdyS9_ddNS7_10__identityEEEvT0_T1_T2_T3_T4_T6_E12temp_storage+72];
	add.f64 	%fd259, %fd258, %fd257;
	selp.f64 	%fd260, %fd259, %fd257, %p40;
	setp.gt.u64 	%p41, %rd17, 256;
	ld.shared.f64 	%fd261, [_ZZN3cub18CUB_300001_SM_10006detail6reduce28DeviceReduceSingleTileKernelINS2_10policy_hubIdyN4cuda3std3__44plusIdEEE10Policy1000EN6thrust24THRUST_300001_SM_1000_NS18transform_iteratorI10pi_functorNSD_17counting_iteratorIlNSD_11use_defaultESH_SH_EESH_SH_EEPdyS9_ddNS7_10__identityEEEvT0_T1_T2_T3_T4_T6_E12temp_storage+80];
	add.f64 	%fd262, %fd261, %fd260;
	selp.f64 	%fd263, %fd262, %fd260, %p41;
	setp.gt.u64 	%p42, %rd17, 288;
	ld.shared.f64 	%fd264, [_ZZN3cub18CUB_300001_SM_10006detail6reduce28DeviceReduceSingleTileKernelINS2_10policy_hubIdyN4cuda3std3__44plusIdEEE10Policy1000EN6thrust24THRUST_300001_SM_1000_NS18transform_iteratorI10pi_functorNSD_17counting_iteratorIlNSD_11use_defaultESH_SH_EESH_SH_EEPdyS9_ddNS7_10__identityEEEvT0_T1_T2_T3_T4_T6_E12temp_storage+88];
	add.f64 	%fd265, %fd264, %fd263;
	selp.f64 	%fd266, %fd265, %fd263, %p42;
	setp.gt.u64 	%p43, %rd17, 320;
	ld.shared.f64 	%fd267, [_ZZN3cub18CUB_300001_SM_10006detail6reduce28DeviceReduceSingleTileKernelINS2_10policy_hubIdyN4cuda3std3__44plusIdEEE10Policy1000EN6thrust24THRUST_300001_SM_1000_NS18transform_iteratorI10pi_functorNSD_17counting_iteratorIlNSD_11use_defaultESH_SH_EESH_SH_EEPdyS9_ddNS7_10__identityEEEvT0_T1_T2_T3_T4_T6_E12temp_storage+96];
	add.f64 	%fd268, %fd267, %fd266;
	selp.f64 	%fd269, %fd268, %fd266, %p43;
	setp.gt.u64 	%p44, %rd17, 352;
	ld.shared.f64 	%fd270, [_ZZN3cub18CUB_300001_SM_10006detail6reduce28DeviceReduceSingleTileKernelINS2_10policy_hubIdyN4cuda3std3__44plusIdEEE10Policy1000EN6thrust24THRUST_300001_SM_1000_NS18transform_iteratorI10pi_functorNSD_17counting_iteratorIlNSD_11use_defaultESH_SH_EESH_SH_EEPdyS9_ddNS7_10__identityEEEvT0_T1_T2_T3_T4_T6_E12temp_storage+104];
	add.f64 	%fd271, %fd270, %fd269;
	selp.f64 	%fd272, %fd271, %fd269, %p44;
	setp.gt.u64 	%p45, %rd17, 384;
	ld.shared.f64 	%fd273, [_ZZN3cub18CUB_300001_SM_10006detail6reduce28DeviceReduceSingleTileKernelINS2_10policy_hubIdyN4cuda3std3__44plusIdEEE10Policy1000EN6thrust24THRUST_300001_SM_1000_NS18transform_iteratorI10pi_functorNSD_17counting_iteratorIlNSD_11use_defaultESH_SH_EESH_SH_EEPdyS9_ddNS7_10__identityEEEvT0_T1_T2_T3_T4_T6_E12temp_storage+112];
	add.f64 	%fd274, %fd273, %fd272;
	selp.f64 	%fd275, %fd274, %fd272, %p45;
	setp.gt.u64 	%p46, %rd17, 416;
	ld.shared.f64 	%fd276, [_ZZN3cub18CUB_300001_SM_10006detail6reduce28DeviceReduceSingleTileKernelINS2_10policy_hubIdyN4cuda3std3__44plusIdEEE10Policy1000EN6thrust24THRUST_300001_SM_1000_NS18transform_iteratorI10pi_functorNSD_17counting_iteratorIlNSD_11use_defaultESH_SH_EESH_SH_EEPdyS9_ddNS7_10__identityEEEvT0_T1_T2_T3_T4_T6_E12temp_storage+120];
	add.f64 	%fd277, %fd276, %fd275;
	selp.f64 	%fd278, %fd277, %fd275, %p46;
	setp.gt.u64 	%p47, %rd17, 448;
	ld.shared.f64 	%fd279, [_ZZN3cub18CUB_300001_SM_10006detail6reduce28DeviceReduceSingleTileKernelINS2_10policy_hubIdyN4cuda3std3__44plusIdEEE10Policy1000EN6thrust24THRUST_300001_SM_1000_NS18transform_iteratorI10pi_functorNSD_17counting_iteratorIlNSD_11use_defaultESH_SH_EESH_SH_EEPdyS9_ddNS7_10__identityEEEvT0_T1_T2_T3_T4_T6_E12temp_storage+128];
	add.f64 	%fd280, %fd279, %fd278;
	selp.f64 	%fd281, %fd280, %fd278, %p47;
	setp.gt.u64 	%p48, %rd17, 480;
	ld.shared.f64 	%fd282, [_ZZN3cub18CUB_300001_SM_10006detail6reduce28DeviceReduceSingleTileKernelINS2_10policy_hubIdyN4cuda3std3__44plusIdEEE10Policy1000EN6thrust24THRUST_300001_SM_1000_NS18transform_iteratorI10pi_functorNSD_17counting_iteratorIlNSD_11use_defaultESH_SH_EESH_SH_EEPdyS9_ddNS7_10__identityEEEvT0_T1_T2_T3_T4_T6_E12temp_storage+136];
	add.f64 	%fd283, %fd282, %fd281;
	selp.f64 	%fd340, %fd283, %fd281, %p48;
	bra.uni 	$L__BB4_38;
$L__BB4_22:
	mov.u32 	%r15, %tid.x;
	cvt.u64.u32 	%rd6, %r15;
	add.s64 	%rd7, %rd16, %rd6;
	cvt.rn.f64.s64 	%fd33, %rd7;
	add.f64 	%fd34, %fd33, 0d3FE0000000000000;
	mul.f64 	%fd35, %fd31, %fd34;
	fma.rn.f64 	%fd36, %fd35, %fd35, 0d3FF0000000000000;
	mov.f64 	%fd37, 0d4010000000000000;
	div.rn.f64 	%fd38, %fd37, %fd36;
	add.s64 	%rd20, %rd7, 512;
	cvt.rn.f64.s64 	%fd39, %rd20;
	add.f64 	%fd40, %fd39, 0d3FE0000000000000;
	mul.f64 	%fd41, %fd31, %fd40;
	fma.rn.f64 	%fd42, %fd41, %fd41, 0d3FF0000000000000;
	div.rn.f64 	%fd43, %fd37, %fd42;
	add.s64 	%rd21, %rd7, 1024;
	cvt.rn.f64.s64 	%fd44, %rd21;
	add.f64 	%fd45, %fd44, 0d3FE0000000000000;
	mul.f64 	%fd46, %fd31, %fd45;
	fma.rn.f64 	%fd47, %fd46, %fd46, 0d3FF0000000000000;
	div.rn.f64 	%fd48, %fd37, %fd47;
	add.s64 	%rd22, %rd7, 1536;
	cvt.rn.f64.s64 	%fd49, %rd22;
	add.f64 	%fd50, %fd49, 0d3FE0000000000000;
	mul.f64 	%fd51, %fd31, %fd50;
	fma.rn.f64 	%fd52, %fd51, %fd51, 0d3FF0000000000000;
	div.rn.f64 	%fd53, %fd37, %fd52;
	add.s64 	%rd23, %rd7, 2048;
	cvt.rn.f64.s64 	%fd54, %rd23;
	add.f64 	%fd55, %fd54, 0d3FE0000000000000;
	mul.f64 	%fd56, %fd31, %fd55;
	fma.rn.f64 	%fd57, %fd56, %fd56, 0d3FF0000000000000;
	div.rn.f64 	%fd58, %fd37, %fd57;
	add.s64 	%rd24, %rd7, 2560;
	cvt.rn.f64.s64 	%fd59, %rd24;
	add.f64 	%fd60, %fd59, 0d3FE0000000000000;
	mul.f64 	%fd61, %fd31, %fd60;
	fma.rn.f64 	%fd62, %fd61, %fd61, 0d3FF0000000000000;
	div.rn.f64 	%fd63, %fd37, %fd62;
	add.s64 	%rd25, %rd7, 3072;
	cvt.rn.f64.s64 	%fd64, %rd25;
	add.f64 	%fd65, %fd64, 0d3FE0000000000000;
	mul.f64 	%fd66, %fd31, %fd65;
	fma.rn.f64 	%fd67, %fd66, %fd66, 0d3FF0000000000000;
	div.rn.f64 	%fd68, %fd37, %fd67;
	add.f64 	%fd69, %fd38, %fd43;
	add.f64 	%fd70, %fd69, %fd48;
	add.f64 	%fd71, %fd70, %fd53;
	add.f64 	%fd72, %fd71, %fd58;
	add.f64 	%fd73, %fd72, %fd63;
	add.f64 	%fd339, %fd73, %fd68;
	add.s64 	%rd8, %rd17, -3584;
	setp.lt.u64 	%p3, %rd8, 3584;
	mov.b64 	%rd86, 3584;
	@%p3 bra 	$L__BB4_26;
	mov.b64 	%rd86, 3584;
$L__BB4_24:
	add.s64 	%rd27, %rd7, %rd86;
	cvt.rn.f64.s64 	%fd74, %rd27;
	add.f64 	%fd75, %fd74, 0d3FE0000000000000;
	mul.f64 	%fd76, %fd31, %fd75;
	fma.rn.f64 	%fd77, %fd76, %fd76, 0d3FF0000000000000;
	mov.f64 	%fd78, 0d4010000000000000;
	div.rn.f64 	%fd79, %fd78, %fd77;
	add.s64 	%rd28, %rd27, 512;
	cvt.rn.f64.s64 	%fd80, %rd28;
	add.f64 	%fd81, %fd80, 0d3FE0000000000000;
	mul.f64 	%fd82, %fd31, %fd81;
	fma.rn.f64 	%fd83, %fd82, %fd82, 0d3FF0000000000000;
	div.rn.f64 	%fd84, %fd78, %fd83;
	add.s64 	%rd29, %rd27, 1024;
	cvt.rn.f64.s64 	%fd85, %rd29;
	add.f64 	%fd86, %fd85, 0d3FE0000000000000;
	mul.f64 	%fd87, %fd31, %fd86;
	fma.rn.f64 	%fd88, %fd87, %fd87, 0d3FF0000000000000;
	div.rn.f64 	%fd89, %fd78, %fd88;
	add.s64 	%rd30, %rd27, 1536;
	cvt.rn.f64.s64 	%fd90, %rd30;
	add.f64 	%fd91, %fd90, 0d3FE0000000000000;
	mul.f64 	%fd92, %fd31, %fd91;
	fma.rn.f64 	%fd93, %fd92, %fd92, 0d3FF0000000000000;
	div.rn.f64 	%fd94, %fd78, %fd93;
	add.s64 	%rd31, %rd27, 2048;
	cvt.rn.f64.s64 	%fd95, %rd31;
	add.f64 	%fd96, %fd95, 0d3FE0000000000000;
	mul.f64 	%fd97, %fd31, %fd96;
	fma.rn.f64 	%fd98, %fd97, %fd97, 0d3FF0000000000000;
	div.rn.f64 	%fd99, %fd78, %fd98;
	add.s64 	%rd32, %rd27, 2560;
	cvt.rn.f64.s64 	%fd100, %rd32;
	add.f64 	%fd101, %fd100, 0d3FE0000000000000;
	mul.f64 	%fd102, %fd31, %fd101;
	fma.rn.f64 	%fd103, %fd102, %fd102, 0d3FF0000000000000;
	div.rn.f64 	%fd104, %fd78, %fd103;
	add.s64 	%rd33, %rd27, 3072;
	cvt.rn.f64.s64 	%fd105, %rd33;
	add.f64 	%fd106, %fd105, 0d3FE0000000000000;
	mul.f64 	%fd107, %fd31, %fd106;
	fma.rn.f64 	%fd108, %fd107, %fd107, 0d3FF0000000000000;
	div.rn.f64 	%fd109, %fd78, %fd108;
	add.f64 	%fd110, %fd339, %fd79;
	add.f64 	%fd111, %fd110, %fd84;
	add.f64 	%fd112, %fd111, %fd89;
	add.f64 	%fd113, %fd112, %fd94;
	add.f64 	%fd114, %fd113, %fd99;
	add.f64 	%fd115, %fd114, %fd104;
	add.f64 	%fd339, %fd115, %fd109;
	sub.s64 	%rd34, %rd17, %rd86;
	setp.lt.u64 	%p4, %rd34, 3584;
	@%p4 bra 	$L__BB4_34;
	add.s64 	%rd86, %rd86, 3584;
	setp.le.u64 	%p5, %rd86, %rd8;
	@%p5 bra 	$L__BB4_24;
$L__BB4_26:
	setp.le.u64 	%p6, %rd17, %rd86;
	@%p6 bra 	$L__BB4_34;
	cvt.u32.u64 	%r27, %rd86;
	cvt.u32.u64 	%r28, %rd17;
	sub.s32 	%r16, %r28, %r27;
	setp.ge.s32 	%p7, %r15, %r16;
	@%p7 bra 	$L__BB4_34;
	add.s64 	%rd12, %rd86, %rd16;
	not.b32 	%r30, %r15;
	add.s32 	%r31, %r30, %r28;
	sub.s32 	%r17, %r31, %r27;
	and.b32  	%r33, %r17, 1536;
	setp.eq.s32 	%p8, %r33, 1536;
	mov.u32 	%r232, %r15;
	@%p8 bra 	$L__BB4_31;
	add.s64 	%rd87, %rd12, %rd6;
	shr.u32 	%r34, %r17, 9;
	add.s32 	%r35, %r34, 1;
	and.b32  	%r36, %r35, 3;
	neg.s32 	%r230, %r36;
	mov.u32 	%r232, %r15;
$L__BB4_30:
	.pragma "nounroll";
	cvt.rn.f64.s64 	%fd117, %rd87;
	add.f64 	%fd118, %fd117, 0d3FE0000000000000;
	mul.f64 	%fd119, %fd31, %fd118;
	fma.rn.f64 	%fd120, %fd119, %fd119, 0d3FF0000000000000;
	mov.f64 	%fd121, 0d4010000000000000;
	div.rn.f64 	%fd122, %fd121, %fd120;
	add.f64 	%fd339, %fd339, %fd122;
	add.s32 	%r232, %r232, 512;
	add.s64 	%rd87, %rd87, 512;
	add.s32 	%r230, %r230, 1;
	setp.ne.s32 	%p9, %r230, 0;
	@%p9 bra 	$L__BB4_30;
$L__BB4_31:
	setp.lt.u32 	%p10, %r17, 1536;
	@%p10 bra 	$L__BB4_34;
	add.s32 	%r233, %r232, 1024;
$L__BB4_33:
	add.s32 	%r37, %r233, -1024;
	cvt.u64.u32 	%rd35, %r37;
	add.s64 	%rd36, %rd12, %rd35;
	cvt.rn.f64.s64 	%fd123, %rd36;
	add.f64 	%fd124, %fd123, 0d3FE0000000000000;
	mul.f64 	%fd125, %fd31, %fd124;
	fma.rn.f64 	%fd126, %fd125, %fd125, 0d3FF0000000000000;
	mov.f64 	%fd127, 0d4010000000000000;
	div.rn.f64 	%fd128, %fd127, %fd126;
	add.f64 	%fd129, %fd339, %fd128;
	add.s32 	%r38, %r233, -512;
	cvt.u64.u32 	%rd37, %r38;
	add.s64 	%rd38, %rd12, %rd37;
	cvt.rn.f64.s64 	%fd130, %rd38;
	add.f64 	%fd131, %fd130, 0d3FE0000000000000;
	mul.f64 	%fd132, %fd31, %fd131;
	fma.rn.f64 	%fd133, %fd132, %fd132, 0d3FF0000000000000;
	div.rn.f64 	%fd134, %fd127, %fd133;
	add.f64 	%fd135, %fd129, %fd134;
	add.s32 	%r39, %r233, 512;
	cvt.u64.u32 	%rd39, %r233;
	add.s64 	%rd40, %rd12, %rd39;
	cvt.rn.f64.s64 	%fd136, %rd40;
	add.f64 	%fd137, %fd136, 0d3FE0000000000000;
	mul.f64 	%fd138, %fd31, %fd137;
	fma.rn.f64 	%fd139, %fd138, %fd138, 0d3FF0000000000000;
	div.rn.f64 	%fd140, %fd127, %fd139;
	add.f64 	%fd141, %fd135, %fd140;
	cvt.u64.u32 	%rd41, %r39;
	add.s64 	%rd42, %rd12, %rd41;
	cvt.rn.f64.s64 	%fd142, %rd42;
	add.f64 	%fd143, %fd142, 0d3FE0000000000000;
	mul.f64 	%fd144, %fd31, %fd143;
	fma.rn.f64 	%fd145, %fd144, %fd144, 0d3FF0000000000000;
	div.rn.f64 	%fd146, %fd127, %fd145;
	add.f64 	%fd339, %fd141, %fd146;
	add.s32 	%r26, %r233, 2048;
	add.s32 	%r40, %r233, 1024;
	setp.lt.s32 	%p11, %r40, %r16;
	mov.u32 	%r233, %r26;
	@%p11 bra 	$L__BB4_33;
$L__BB4_34:
	// begin inline asm
	mov.u32 %r41, %laneid;
	// end inline asm
	mov.b64 	%rd43, %fd339;
	mov.b64 	{%r43, %r48}, %rd43;
	mov.b32 	%r49, 1;
	mov.b32 	%r90, 31;
	mov.b32 	%r91, -1;
	// begin inline asm
	shfl.sync.down.b32 %r42, %r43, %r49, %r90, %r91;
	// end inline asm
	// begin inline asm
	shfl.sync.down.b32 %r47, %r48, %r49, %r90, %r91;
	// end inline asm
	mov.b64 	%rd44, {%r42, %r47};
	mov.b64 	%fd147, %rd44;
	setp.gt.s32 	%p12, %r41, 30;
	add.f64 	%fd148, %fd339, %fd147;
	selp.f64 	%fd149, %fd339, %fd148, %p12;
	mov.b64 	%rd45, %fd149;
	mov.b64 	{%r53, %r58}, %rd45;
	mov.b32 	%r59, 2;
	// begin inline asm
	shfl.sync.down.b32 %r52, %r53, %r59, %r90, %r91;
	// end inline asm
	// begin inline asm
	shfl.sync.down.b32 %r57, %r58, %r59, %r90, %r91;
	// end inline asm
	mov.b64 	%rd46, {%r52, %r57};
	mov.b64 	%fd150, %rd46;
	setp.gt.s32 	%p13, %r41, 29;
	add.f64 	%fd151, %fd149, %fd150;
	selp.f64 	%fd152, %fd149, %fd151, %p13;
	mov.b64 	%rd47, %fd152;
	mov.b64 	{%r63, %r68}, %rd47;
	mov.b32 	%r69, 4;
	// begin inline asm
	shfl.sync.down.b32 %r62, %r63, %r69, %r90, %r91;
	// end inline asm
	// begin inline asm
	shfl.sync.down.b32 %r67, %r68, %r69, %r90, %r91;
	// end inline asm
	mov.b64 	%rd48, {%r62, %r67};
	mov.b64 	%fd153, %rd48;
	setp.gt.s32 	%p14, %r41, 27;
	add.f64 	%fd154, %fd152, %fd153;
	selp.f64 	%fd155, %fd152, %fd154, %p14;
	mov.b64 	%rd49, %fd155;
	mov.b64 	{%r73, %r78}, %rd49;
	mov.b32 	%r79, 8;
	// begin inline asm
	shfl.sync.down.b32 %r72, %r73, %r79, %r90, %r91;
	// end inline asm
	// begin inline asm
	shfl.sync.down.b32 %r77, %r78, %r79, %r90, %r91;
	// end inline asm
	mov.b64 	%rd50, {%r72, %r77};
	mov.b64 	%fd156, %rd50;
	setp.gt.s32 	%p15, %r41, 23;
	add.f64 	%fd157, %fd155, %fd156;
	selp.f64 	%fd158, %fd155, %fd157, %p15;
	mov.b64 	%rd51, %fd158;
	mov.b64 	{%r83, %r88}, %rd51;
	mov.b32 	%r89, 16;
	// begin inline asm
	shfl.sync.down.b32 %r82, %r83, %r89, %r90, %r91;
	// end inline asm
	// begin inline asm
	shfl.sync.down.b32 %r87, %r88, %r89, %r90, %r91;
	// end inline asm
	mov.b64 	%rd52, {%r82, %r87};
	mov.b64 	%fd159, %rd52;
	setp.gt.s32 	%p16, %r41, 15;
	add.f64 	%fd27, %fd158, %fd159;
	selp.f64 	%fd340, %fd158, %fd27, %p16;
	setp.ne.s32 	%p17, %r41, 0;
	@%p17 bra 	$L__BB4_36;
	shr.u32 	%r92, %r15, 2;
	and.b32  	%r93, %r92, 248;
	mov.u32 	%r94, _ZZN3cub18CUB_300001_SM_10006detail6reduce28DeviceReduceSingleTileKernelINS2_10policy_hubIdyN4cuda3std3__44plusIdEEE10Policy1000EN6thrust24THRUST_300001_SM_1000_NS18transform_iteratorI10pi_functorNSD_17counting_iteratorIlNSD_11use_defaultESH_SH_EESH_SH_EEPdyS9_ddNS7_10__identityEEEvT0_T1_T2_T3_T4_T6_E12temp_storage;
	add.s32 	%r95, %r94, %r93;
	st.shared.f64 	[%r95+16], %fd27;
$L__BB4_36:
	bar.sync 	0;
	setp.ne.s32 	%p18, %r15, 0;
	@%p18 bra 	$L__BB4_38;
	ld.shared.f64 	%fd160, [_ZZN3cub18CUB_300001_SM_10006detail6reduce28DeviceReduceSingleTileKernelINS2_10policy_hubIdyN4cuda3std3__44plusIdEEE10Policy1000EN6thrust24THRUST_300001_SM_1000_NS18transform_iteratorI10pi_functorNSD_17counting_iteratorIlNSD_11use_defaultESH_SH_EESH_SH_EEPdyS9_ddNS7_10__identityEEEvT0_T1_T2_T3_T4_T6_E12temp_storage+24];
	add.f64 	%fd161, %fd340, %fd160;
	ld.shared.f64 	%fd162, [_ZZN3cub18CUB_300001_SM_10006detail6reduce28DeviceReduceSingleTileKernelINS2_10policy_hubIdyN4cuda3std3__44plusIdEEE10Policy1000EN6thrust24THRUST_300001_SM_1000_NS18transform_iteratorI10pi_functorNSD_17counting_iteratorIlNSD_11use_defaultESH_SH_EESH_SH_EEPdyS9_ddNS7_10__identityEEEvT0_T1_T2_T3_T4_T6_E12temp_storage+32];
	add.f64 	%fd163, %fd161, %fd162;
	ld.shared.f64 	%fd164, [_ZZN3cub18CUB_300001_SM_10006detail6reduce28DeviceReduceSingleTileKernelINS2_10policy_hubIdyN4cuda3std3__44plusIdEEE10Policy1000EN6thrust24THRUST_300001_SM_1000_NS18transform_iteratorI10pi_functorNSD_17counting_iteratorIlNSD_11use_defaultESH_SH_EESH_SH_EEPdyS9_ddNS7_10__identityEEEvT0_T1_T2_T3_T4_T6_E12temp_storage+40];
	add.f64 	%fd165, %fd163, %fd164;
	ld.shared.f64 	%fd166, [_ZZN3cub18CUB_300001_SM_10006detail6reduce28DeviceReduceSingleTileKernelINS2_10policy_hubIdyN4cuda3std3__44plusIdEEE10Policy1000EN6thrust24THRUST_300001_SM_1000_NS18transform_iteratorI10pi_functorNSD_17counting_iteratorIlNSD_11use_defaultESH_SH_EESH_SH_EEPdyS9_ddNS7_10__identityEEEvT0_T1_T2_T3_T4_T6_E12temp_storage+48];
	add.f64 	%fd167, %fd165, %fd166;
	ld.shared.f64 	%fd168, [_ZZN3cub18CUB_300001_SM_10006detail6reduce28DeviceReduceSingleTileKernelINS2_10policy_hubIdyN4cuda3std3__44plusIdEEE10Policy1000EN6thrust24THRUST_300001_SM_1000_NS18transform_iteratorI10pi_functorNSD_17counting_iteratorIlNSD_11use_defaultESH_SH_EESH_SH_EEPdyS9_ddNS7_10__identityEEEvT0_T1_T2_T3_T4_T6_E12temp_storage+56];
	add.f64 	%fd169, %fd167, %fd168;
	ld.shared.f64 	%fd170, [_ZZN3cub18CUB_300001_SM_10006detail6reduce28DeviceReduceSingleTileKernelINS2_10policy_hubIdyN4cuda3std3__44plusIdEEE10Policy1000EN6thrust24THRUST_300001_SM_1000_NS18transform_iteratorI10pi_functorNSD_17counting_iteratorIlNSD_11use_defaultESH_SH_EESH_SH_EEPdyS9_ddNS7_10__identityEEEvT0_T1_T2_T3_T4_T6_E12temp_storage+64];
	add.f64 	%fd171, %fd169, %fd170;
	ld.shared.f64 	%fd172, [_ZZN3cub18CUB_300001_SM_10006detail6reduce28DeviceReduceSingleTileKernelINS2_10policy_hubIdyN4cuda3std3__44plusIdEEE10Policy1000EN6thrust24THRUST_300001_SM_1000_NS18transform_iteratorI10pi_functorNSD_17counting_iteratorIlNSD_11use_defaultESH_SH_EESH_SH_EEPdyS9_ddNS7_10__identityEEEvT0_T1_T2_T3_T4_T6_E12temp_storage+72];
	add.f64 	%fd173, %fd171, %fd172;
	ld.shared.f64 	%fd174, [_ZZN3cub18CUB_300001_SM_10006detail6reduce28DeviceReduceSingleTileKernelINS2_10policy_hubIdyN4cuda3std3__44plusIdEEE10Policy1000EN6thrust24THRUST_300001_SM_1000_NS18transform_iteratorI10pi_functorNSD_17counting_iteratorIlNSD_11use_defaultESH_SH_EESH_SH_EEPdyS9_ddNS7_10__identityEEEvT0_T1_T2_T3_T4_T6_E12temp_storage+80];
	add.f64 	%fd175, %fd173, %fd174;
	ld.shared.f64 	%fd176, [_ZZN3cub18CUB_300001_SM_10006detail6reduce28DeviceReduceSingleTileKernelINS2_10policy_hubIdyN4cuda3std3__44plusIdEEE10Policy1000EN6thrust24THRUST_300001_SM_1000_NS18transform_iteratorI10pi_functorNSD_17counting_iteratorIlNSD_11use_defaultESH_SH_EESH_SH_EEPdyS9_ddNS7_10__identityEEEvT0_T1_T2_T3_T4_T6_E12temp_storage+88];
	add.f64 	%fd177, %fd175, %fd176;
	ld.shared.f64 	%fd178, [_ZZN3cub18CUB_300001_SM_10006detail6reduce28DeviceReduceSingleTileKernelINS2_10policy_hubIdyN4cuda3std3__44plusIdEEE10Policy1000EN6thrust24THRUST_300001_SM_1000_NS18transform_iteratorI10pi_functorNSD_17counting_iteratorIlNSD_11use_defaultESH_SH_EESH_SH_EEPdyS9_ddNS7_10__identityEEEvT0_T1_T2_T3_T4_T6_E12temp_storage+96];
	add.f64 	%fd179, %fd177, %fd178;
	ld.shared.f64 	%fd180, [_ZZN3cub18CUB_300001_SM_10006detail6reduce28DeviceReduceSingleTileKernelINS2_10policy_hubIdyN4cuda3std3__44plusIdEEE10Policy1000EN6thrust24THRUST_300001_SM_1000_NS18transform_iteratorI10pi_functorNSD_17counting_iteratorIlNSD_11use_defaultESH_SH_EESH_SH_EEPdyS9_ddNS7_10__identityEEEvT0_T1_T2_T3_T4_T6_E12temp_storage+104];
	add.f64 	%fd181, %fd179, %fd180;
	ld.shared.f64 	%fd182, [_ZZN3cub18CUB_300001_SM_10006detail6reduce28DeviceReduceSingleTileKernelINS2_10policy_hubIdyN4cuda3std3__44plusIdEEE10Policy1000EN6thrust24THRUST_300001_SM_1000_NS18transform_iteratorI10pi_functorNSD_17counting_iteratorIlNSD_11use_defaultESH_SH_EESH_SH_EEPdyS9_ddNS7_10__identityEEEvT0_T1_T2_T3_T4_T6_E12temp_storage+112];
	add.f64 	%fd183, %fd181, %fd182;
	ld.shared.f64 	%fd184, [_ZZN3cub18CUB_300001_SM_10006detail6reduce28DeviceReduceSingleTileKernelINS2_10policy_hubIdyN4cuda3std3__44plusIdEEE10Policy1000EN6thrust24THRUST_300001_SM_1000_NS18transform_iteratorI10pi_functorNSD_17counting_iteratorIlNSD_11use_defaultESH_SH_EESH_SH_EEPdyS9_ddNS7_10__identityEEEvT0_T1_T2_T3_T4_T6_E12temp_storage+120];
	add.f64 	%fd185, %fd183, %fd184;
	ld.shared.f64 	%fd186, [_ZZN3cub18CUB_300001_SM_10006detail6reduce28DeviceReduceSingleTileKernelINS2_10policy_hubIdyN4cuda3std3__44plusIdEEE10Policy1000EN6thrust24THRUST_300001_SM_1000_NS18transform_iteratorI10pi_functorNSD_17counting_iteratorIlNSD_11use_defaultESH_SH_EESH_SH_EEPdyS9_ddNS7_10__identityEEEvT0_T1_T2_T3_T4_T6_E12temp_storage+128];
	add.f64 	%fd187, %fd185, %fd186;
	ld.shared.f64 	%fd188, [_ZZN3cub18CUB_300001_SM_10006detail6reduce28DeviceReduceSingleTileKernelINS2_10policy_hubIdyN4cuda3std3__44plusIdEEE10Policy1000EN6thrust24THRUST_300001_SM_1000_NS18transform_iteratorI10pi_functorNSD_17counting_iteratorIlNSD_11use_defaultESH_SH_EESH_SH_EEPdyS9_ddNS7_10__identityEEEvT0_T1_T2_T3_T4_T6_E12temp_storage+136];
	add.f64 	%fd340, %fd187, %fd188;
$L__BB4_38:
	mov.u32 	%r223, %tid.x;
	setp.ne.s32 	%p56, %r223, 0;
	@%p56 bra 	$L__BB4_40;
	add.f64 	%fd326, %fd32, %fd340;
	st.global.f64 	[%rd1], %fd326;
$L__BB4_40:
	ret;

}
	// .globl	_ZN3cub18CUB_300001_SM_10006detail6reduce18DeviceReduceKernelINS2_10policy_hubIdyN4cuda3std3__44plusIdEEE10Policy1000EN6thrust24THRUST_300001_SM_1000_NS18transform_iteratorI10pi_functorNSD_17counting_iteratorIlNSD_11use_defaultESH_SH_EESH_SH_EEyS9_dNS7_10__identityEEEvT0_PT3_T1_NS0_13GridEvenShareISO_EET2_T4_
.visible .entry _ZN3cub18CUB_300001_SM_10006detail6reduce18DeviceReduceKernelINS2_10policy_hubIdyN4cuda3std3__44plusIdEEE10Policy1000EN6thrust24THRUST_300001_SM_1000_NS18transform_iteratorI10pi_functorNSD_17counting_iteratorIlNSD_11use_defaultESH_SH_EESH_SH_EEyS9_dNS7_10__identityEEEvT0_PT3_T1_NS0_13GridEvenShareISO_EET2_T4_(
	.param .align 8 .b8 _ZN3cub18CUB_300001_SM_10006detail6reduce18DeviceReduceKernelINS2_10policy_hubIdyN4cuda3std3__44plusIdEEE10Policy1000EN6thrust24THRUST_300001_SM_1000_NS18transform_iteratorI10pi_functorNSD_17counting_iteratorIlNSD_11use_defaultESH_SH_EESH_SH_EEyS9_dNS7_10__identityEEEvT0_PT3_T1_NS0_13GridEvenShareISO_EET2_T4__param_0[16],
	.param .u64 .ptr .align 1 _ZN3cub18CUB_300001_SM_10006detail6reduce18DeviceReduceKernelINS2_10policy_hubIdyN4cuda3std3__44plusIdEEE10Policy1000EN6thrust24THRUST_300001_SM_1000_NS18transform_iteratorI10pi_functorNSD_17counting_iteratorIlNSD_11use_defaultESH_SH_EESH_SH_EEyS9_dNS7_10__identityEEEvT0_PT3_T1_NS0_13GridEvenShareISO_EET2_T4__param_1,
	.param .u64 _ZN3cub18CUB_300001_SM_10006detail6reduce18DeviceReduceKernelINS2_10policy_hubIdyN4cuda3std3__44plusIdEEE10Policy1000EN6thrust24THRUST_300001_SM_1000_NS18transform_iteratorI10pi_functorNSD_17counting_iteratorIlNSD_11use_defaultESH_SH_EESH_SH_EEyS9_dNS7_10__identityEEEvT0_PT3_T1_NS0_13GridEvenShareISO_EET2_T4__param_2,
	.param .align 8 .b8 _ZN3cub18CUB_300001_SM_10006detail6reduce18DeviceReduceKernelINS2_10policy_hubIdyN4cuda3std3__44plusIdEEE10Policy1000EN6thrust24THRUST_300001_SM_1000_NS18transform_iteratorI10pi_functorNSD_17counting_iteratorIlNSD_11use_defaultESH_SH_EESH_SH_EEyS9_dNS7_10__identityEEEvT0_PT3_T1_NS0_13GridEvenShareISO_EET2_T4__param_3[72],
	.param .align 1 .b8 _ZN3cub18CUB_300001_SM_10006detail6reduce18DeviceReduceKernelINS2_10policy_hubIdyN4cuda3std3__44plusIdEEE10Policy1000EN6thrust24THRUST_300001_SM_1000_NS18transform_iteratorI10pi_functorNSD_17counting_iteratorIlNSD_11use_defaultESH_SH_EESH_SH_EEyS9_dNS7_10__identityEEEvT0_PT3_T1_NS0_13GridEvenShareISO_EET2_T4__param_4[1],
	.param .align 1 .b8 _ZN3cub18CUB_300001_SM_10006detail6reduce18DeviceReduceKernelINS2_10policy_hubIdyN4cuda3std3__44plusIdEEE10Policy1000EN6thrust24THRUST_300001_SM_1000_NS18transform_iteratorI10pi_functorNSD_17counting_iteratorIlNSD_11use_defaultESH_SH_EESH_SH_EEyS9_dNS7_10__identityEEEvT0_PT3_T1_NS0_13GridEvenShareISO_EET2_T4__param_5[1]
)
.maxntid 512
{
	.reg .pred 	%p<56>;
	.reg .b16 	%rs<4>;
	.reg .b32 	%r<260>;
	.reg .b64 	%rd<96>;
	.reg .b64 	%fd<337>;
	// demoted variable
	.shared .align 8 .b8 _ZZN3cub18CUB_300001_SM_10006detail6reduce18DeviceReduceKernelINS2_10policy_hubIdyN4cuda3std3__44plusIdEEE10Policy1000EN6thrust24THRUST_300001_SM_1000_NS18transform_iteratorI10pi_functorNSD_17counting_iteratorIlNSD_11use_defaultESH_SH_EESH_SH_EEyS9_dNS7_10__identityEEEvT0_PT3_T1_NS0_13GridEvenShareISO_EET2_T4_E12temp_storage[152];
	ld.param.f64 	%fd30, [_ZN3cub18CUB_300001_SM_10006detail6reduce18DeviceReduceKernelINS2_10policy_hubIdyN4cuda3std3__44plusIdEEE10Policy1000EN6thrust24THRUST_300001_SM_1000_NS18transform_iteratorI10pi_functorNSD_17counting_iteratorIlNSD_11use_defaultESH_SH_EESH_SH_EEyS9_dNS7_10__identityEEEvT0_PT3_T1_NS0_13GridEvenShareISO_EET2_T4__param_0+8];
	ld.param.u64 	%rd20, [_ZN3cub18CUB_300001_SM_10006detail6reduce18DeviceReduceKernelINS2_10policy_hubIdyN4cuda3std3__44plusIdEEE10Policy1000EN6thrust24THRUST_300001_SM_1000_NS18transform_iteratorI10pi_functorNSD_17counting_iteratorIlNSD_11use_defaultESH_SH_EESH_SH_EEyS9_dNS7_10__identityEEEvT0_PT3_T1_NS0_13GridEvenShareISO_EET2_T4__param_0];
	ld.param.u64 	%rd1, [_ZN3cub18CUB_300001_SM_10006detail6reduce18DeviceReduceKernelINS2_10policy_hubIdyN4cuda3std3__44plusIdEEE10Policy1000EN6thrust24THRUST_300001_SM_1000_NS18transform_iteratorI10pi_functorNSD_17counting_iteratorIlNSD_11use_defaultESH_SH_EESH_SH_EEyS9_dNS7_10__identityEEEvT0_PT3_T1_NS0_13GridEvenShareISO_EET2_T4__param_3+32];
	ld.param.u32 	%r1, [_ZN3cub18CUB_300001_SM_10006detail6reduce18DeviceReduceKernelINS2_10policy_hubIdyN4cuda3std3__44plusIdEEE10Policy1000EN6thrust24THRUST_300001_SM_1000_NS18transform_iteratorI10pi_functorNSD_17counting_iteratorIlNSD_11use_defaultESH_SH_EESH_SH_EEyS9_dNS7_10__identityEEEvT0_PT3_T1_NS0_13GridEvenShareISO_EET2_T4__param_3+40];
	ld.param.u64 	%rd21, [_ZN3cub18CUB_300001_SM_10006detail6reduce18DeviceReduceKernelINS2_10policy_hubIdyN4cuda3std3__44plusIdEEE10Policy1000EN6thrust24THRUST_300001_SM_1000_NS18transform_iteratorI10pi_functorNSD_17counting_iteratorIlNSD_11use_defaultESH_SH_EESH_SH_EEyS9_dNS7_10__identityEEEvT0_PT3_T1_NS0_13GridEvenShareISO_EET2_T4__param_1];
	mov.u32 	%r2, %ctaid.x;
	mul.lo.s32 	%r36, %r1, 3584;
	cvt.s64.s32 	%rd3, %r36;
	mul.lo.s32 	%r37, %r2, 3584;
	cvt.u64.u32 	%rd4, %r37;
	sub.s64 	%rd5, %rd1, %rd4;
	setp.gt.u64 	%p1, %rd5, 3583;
	@%p1 bra 	$L__BB5_19;
	cvt.u32.u64 	%r116, %rd4;
	cvt.u32.u64 	%r3, %rd1;
	sub.s32 	%r4, %r3, %r116;
	mov.u32 	%r5, %tid.x;
	setp.ge.s32 	%p18, %r5, %r4;
	mov.f64 	%fd329, 0d0000000000000000;
	mov.u32 	%r252, %r5;
	@%p18 bra 	$L__BB5_3;
	add.s32 	%r118, %r116, %r5;
	cvt.u64.u32 	%rd58, %r118;
	add.s64 	%rd59, %rd20, %rd58;
	cvt.rn.f64.s64 	%fd188, %rd59;
	add.f64 	%fd189, %fd188, 0d3FE0000000000000;
	mul.f64 	%fd190, %fd30, %fd189;
	fma.rn.f64 	%fd191, %fd190, %fd190, 0d3FF0000000000000;
	mov.f64 	%fd192, 0d4010000000000000;
	div.rn.f64 	%fd329, %fd192, %fd191;
	add.s32 	%r252, %r5, 512;
$L__BB5_3:
	setp.ge.s32 	%p19, %r252, %r4;
	@%p19 bra 	$L__BB5_10;
	add.s64 	%rd6, %rd20, %rd4;
	not.b32 	%r120, %r252;
	add.s32 	%r121, %r120, %r3;
	sub.s32 	%r8, %r121, %r116;
	and.b32  	%r122, %r8, 1536;
	setp.eq.s32 	%p20, %r122, 1536;
	@%p20 bra 	$L__BB5_7;
	cvt.u64.u32 	%rd60, %r252;
	add.s64 	%rd92, %rd6, %rd60;
	shr.u32 	%r123, %r8, 9;
	add.s32 	%r124, %r123, 1;
	and.b32  	%r125, %r124, 3;
	neg.s32 	%r250, %r125;
$L__BB5_6:
	.pragma "nounroll";
	cvt.rn.f64.s64 	%fd194, %rd92;
	add.f64 	%fd195, %fd194, 0d3FE0000000000000;
	mul.f64 	%fd196, %fd30, %fd195;
	fma.rn.f64 	%fd197, %fd196, %fd196, 0d3FF0000000000000;
	mov.f64 	%fd198, 0d4010000000000000;
	div.rn.f64 	%fd199, %fd198, %fd197;
	add.f64 	%fd329, %fd329, %fd199;
	add.s32 	%r252, %r252, 512;
	add.s64 	%rd92, %rd92, 512;
	add.s32 	%r250, %r250, 1;
	setp.ne.s32 	%p21, %r250, 0;
	@%p21 bra 	$L__BB5_6;
$L__BB5_7:
	setp.lt.u32 	%p22, %r8, 1536;
	@%p22 bra 	$L__BB5_10;
	add.s32 	%r253, %r252, 1024;
$L__BB5_9:
	add.s32 	%r126, %r253, -1024;
	cvt.s64.s32 	%rd61, %r126;
	add.s64 	%rd62, %rd6, %rd61;
	cvt.rn.f64.s64 	%fd200, %rd62;
	add.f64 	%fd201, %fd200, 0d3FE0000000000000;
	mul.f64 	%fd202, %fd30, %fd201;
	fma.rn.f64 	%fd203, %fd202, %fd202, 0d3FF0000000000000;
	mov.f64 	%fd204, 0d4010000000000000;
	div.rn.f64 	%fd205, %fd204, %fd203;
	add.f64 	%fd206, %fd329, %fd205;
	add.s32 	%r127, %r253, -512;
	cvt.s64.s32 	%rd63, %r127;
	add.s64 	%rd64, %rd6, %rd63;
	cvt.rn.f64.s64 	%fd207, %rd64;
	add.f64 	%fd208, %fd207, 0d3FE0000000000000;
	mul.f64 	%fd209, %fd30, %fd208;
	fma.rn.f64 	%fd210, %fd209, %fd209, 0d3FF0000000000000;
	div.rn.f64 	%fd211, %fd204, %fd210;
	add.f64 	%fd212, %fd206, %fd211;
	add.s32 	%r128, %r253, 512;
	cvt.s64.s32 	%rd65, %r253;
	add.s64 	%rd66, %rd6, %rd65;
	cvt.rn.f64.s64 	%fd213, %rd66;
	add.f64 	%fd214, %fd213, 0d3FE0000000000000;
	mul.f64 	%fd215, %fd30, %fd214;
	fma.rn.f64 	%fd216, %fd215, %fd215, 0d3FF0000000000000;
	div.rn.f64 	%fd217, %fd204, %fd216;
	add.f64 	%fd218, %fd212, %fd217;
	cvt.s64.s32 	%rd67, %r128;
	add.s64 	%rd68, %rd6, %rd67;
	cvt.rn.f64.s64 	%fd219, %rd68;
	add.f64 	%fd220, %fd219, 0d3FE0000000000000;
	mul.f64 	%fd221, %fd30, %fd220;
	fma.rn.f64 	%fd222, %fd221, %fd221, 0d3FF0000000000000;
	div.rn.f64 	%fd223, %fd204, %fd222;
	add.f64 	%fd329, %fd218, %fd223;
	add.s32 	%r17, %r253, 2048;
	add.s32 	%r129, %r253, 1024;
	setp.lt.s32 	%p23, %r129, %r4;
	mov.u32 	%r253, %r17;
	@%p23 bra 	$L__BB5_9;
$L__BB5_10:
	setp.lt.s32 	%p24, %r4, 512;
	@%p24 bra 	$L__BB5_15;
	// begin inline asm
	mov.u32 %r193, %laneid;
	// end inline asm
	mov.b64 	%rd79, %fd329;
	mov.b64 	{%r195, %r200}, %rd79;
	mov.b32 	%r201, 1;
	mov.b32 	%r242, 31;
	mov.b32 	%r243, -1;
	// begin inline asm
	shfl.sync.down.b32 %r194, %r195, %r201, %r242, %r243;
	// end inline asm
	// begin inline asm
	shfl.sync.down.b32 %r199, %r200, %r201, %r242, %r243;
	// end inline asm
	mov.b64 	%rd80, {%r194, %r199};
	mov.b64 	%fd282, %rd80;
	setp.gt.s32 	%p48, %r193, 30;
	add.f64 	%fd283, %fd329, %fd282;
	selp.f64 	%fd284, %fd329, %fd283, %p48;
	mov.b64 	%rd81, %fd284;
	mov.b64 	{%r205, %r210}, %rd81;
	mov.b32 	%r211, 2;
	// begin inline asm
	shfl.sync.down.b32 %r204, %r205, %r211, %r242, %r243;
	// end inline asm
	// begin inline asm
	shfl.sync.down.b32 %r209, %r210, %r211, %r242, %r243;
	// end inline asm
	mov.b64 	%rd82, {%r204, %r209};
	mov.b64 	%fd285, %rd82;
	setp.gt.s32 	%p49, %r193, 29;
	add.f64 	%fd286, %fd284, %fd285;
	selp.f64 	%fd287, %fd284, %fd286, %p49;
	mov.b64 	%rd83, %fd287;
	mov.b64 	{%r215, %r220}, %rd83;
	mov.b32 	%r221, 4;
	// begin inline asm
	shfl.sync.down.b32 %r214, %r215, %r221, %r242, %r243;
	// end inline asm
	// begin inline asm
	shfl.sync.down.b32 %r219, %r220, %r221, %r242, %r243;
	// end inline asm
	mov.b64 	%rd84, {%r214, %r219};
	mov.b64 	%fd288, %rd84;
	setp.gt.s32 	%p50, %r193, 27;
	add.f64 	%fd289, %fd287, %fd288;
	selp.f64 	%fd290, %fd287, %fd289, %p50;
	mov.b64 	%rd85, %fd290;
	mov.b64 	{%r225, %r230}, %rd85;
	mov.b32 	%r231, 8;
	// begin inline asm
	shfl.sync.down.b32 %r224, %r225, %r231, %r242, %r243;
	// end inline asm
	// begin inline asm
	shfl.sync.down.b32 %r229, %r230, %r231, %r242, %r243;
	// end inline asm
	mov.b64 	%rd86, {%r224, %r229};
	mov.b64 	%fd291, %rd86;
	setp.gt.s32 	%p51, %r193, 23;
	add.f64 	%fd292, %fd290, %fd291;
	selp.f64 	%fd293, %fd290, %fd292, %p51;
	mov.b64 	%rd87, %fd293;
	mov.b64 	{%r235, %r240}, %rd87;
	mov.b32 	%r241, 16;
	// begin inline asm
	shfl.sync.down.b32 %r234, %r235, %r241, %r242, %r243;
	// end inline asm
	// begin inline asm
	shfl.sync.down.b32 %r239, %r240, %r241, %r242, %r243;
	// end inline asm
	mov.b64 	%rd88, {%r234, %r239};
	mov.b64 	%fd294, %rd88;
	setp.gt.s32 	%p52, %r193, 15;
	add.f64 	%fd11, %fd293, %fd294;
	selp.f64 	%fd336, %fd293, %fd11, %p52;
	setp.ne.s32 	%p53, %r193, 0;
	@%p53 bra 	$L__BB5_13;
	shr.u32 	%r244, %r5, 2;
	and.b32  	%r245, %r244, 248;
	mov.u32 	%r246, _ZZN3cub18CUB_300001_SM_10006detail6reduce18DeviceReduceKernelINS2_10policy_hubIdyN4cuda3std3__44plusIdEEE10Policy1000EN6thrust24THRUST_300001_SM_1000_NS18transform_iteratorI10pi_functorNSD_17counting_iteratorIlNSD_11use_defaultESH_SH_EESH_SH_EEyS9_dNS7_10__identityEEEvT0_PT3_T1_NS0_13GridEvenShareISO_EET2_T4_E12temp_storage;
	add.s32 	%r247, %r246, %r245;
	st.shared.f64 	[%r247+16], %fd11;
$L__BB5_13:
	bar.sync 	0;
	setp.ne.s32 	%p54, %r5, 0;
	@%p54 bra 	$L__BB5_35;
	ld.shared.f64 	%fd295, [_ZZN3cub18CUB_300001_SM_10006detail6reduce18DeviceReduceKernelINS2_10policy_hubIdyN4cuda3std3__44plusIdEEE10Policy1000EN6thrust24THRUST_300001_SM_1000_NS18transform_iteratorI10pi_functorNSD_17counting_iteratorIlNSD_11use_defaultESH_SH_EESH_SH_EEyS9_dNS7_10__identityEEEvT0_PT3_T1_NS0_13GridEvenShareISO_EET2_T4_E12temp_storage+24];
	add.f64 	%fd296, %fd336, %fd295;
	ld.shared.f64 	%fd297, [_ZZN3cub18CUB_300001_SM_10006detail6reduce18DeviceReduceKernelINS2_10policy_hubIdyN4cuda3std3__44plusIdEEE10Policy1000EN6thrust24THRUST_300001_SM_1000_NS18transform_iteratorI10pi_functorNSD_17counting_iteratorIlNSD_11use_defaultESH_SH_EESH_SH_EEyS9_dNS7_10__identityEEEvT0_PT3_T1_NS0_13GridEvenShareISO_EET2_T4_E12temp_storage+32];
	add.f64 	%fd298, %fd296, %fd297;
	ld.shared.f64 	%fd299, [_ZZN3cub18CUB_300001_SM_10006detail6reduce18DeviceReduceKernelINS2_10policy_hubIdyN4cuda3std3__44plusIdEEE10Policy1000EN6thrust24THRUST_300001_SM_1000_NS18transform_iteratorI10pi_functorNSD_17counting_iteratorIlNSD_11use_defaultESH_SH_EESH_SH_EEyS9_dNS7_10__identityEEEvT0_PT3_T1_NS0_13GridEvenShareISO_EET2_T4_E12temp_storage+40];
	add.f64 	%fd300, %fd298, %fd299;
	ld.shared.f64 	%fd301, [_ZZN3cub18CUB_300001_SM_10006detail6reduce18DeviceReduceKernelINS2_10policy_hubIdyN4cuda3std3__44plusIdEEE10Policy1000EN6thrust24THRUST_300001_SM_1000_NS18transform_iteratorI10pi_functorNSD_17counting_iteratorIlNSD_11use_defaultESH_SH_EESH_SH_EEyS9_dNS7_10__identityEEEvT0_PT3_T1_NS0_13GridEvenShareISO_EET2_T4_E12temp_storage+48];
	add.f64 	%fd302, %fd300, %fd301;
	ld.shared.f64 	%fd303, [_ZZN3cub18CUB_300001_SM_10006detail6reduce18DeviceReduceKernelINS2_10policy_hubIdyN4cuda3std3__44plusIdEEE10Policy1000EN6thrust24THRUST_300001_SM_1000_NS18transform_iteratorI10pi_functorNSD_17counting_iteratorIlNSD_11use_defaultESH_SH_EESH_SH_EEyS9_dNS7_10__identityEEEvT0_PT3_T1_NS0_13GridEvenShareISO_EET2_T4_E12temp_storage+56];
	add.f64 	%fd304, %fd302, %fd303;
	ld.shared.f64 	%fd305, [_ZZN3cub18CUB_300001_SM_10006detail6reduce18DeviceReduceKernelINS2_10policy_hubIdyN4cuda3std3__44plusIdEEE10Policy1000EN6thrust24THRUST_300001_SM_1000_NS18transform_iteratorI10pi_functorNSD_17counting_iteratorIlNSD_11use_defaultESH_SH_EESH_SH_EEyS9_dNS7_10__identityEEEvT0_PT3_T1_NS0_13GridEvenShareISO_EET2_T4_E12temp_storage+64];
	add.f64 	%fd306, %fd304, %fd305;
	ld.shared.f64 	%fd307, [_ZZN3cub18CUB_300001_SM_10006detail6reduce18DeviceReduceKernelINS2_10policy_hubIdyN4cuda3std3__44plusIdEEE10Policy1000EN6thrust24THRUST_300001_SM_1000_NS18transform_iteratorI10pi_functorNSD_17counting_iteratorIlNSD_11use_defaultESH_SH_EESH_SH_EEyS9_dNS7_10__identityEEEvT0_PT3_T1_NS0_13GridEvenShareISO_EET2_T4_E12temp_storage+72];
	add.f64 	%fd308, %fd306, %fd307;
	ld.shared.f64 	%fd309, [_ZZN3cub18CUB_300001_SM_10006detail6reduce18DeviceReduceKernelINS2_10policy_hubIdyN4cuda3std3__44plusIdEEE10Policy1000EN6thrust24THRUST_300001_SM_1000_NS18transform_iteratorI10pi_functorNSD_17counting_iteratorIlNSD_11use_defaultESH_SH_EESH_SH_EEyS9_dNS7_10__identityEEEvT0_PT3_T1_NS0_13GridEvenShareISO_EET2_T4_E12temp_storage+80];
	add.f64 	%fd310, %fd308, %fd309;
	ld.shared.f64 	%fd311, [_ZZN3cub18CUB_300001_SM_10006detail6reduce18DeviceReduceKernelINS2_10policy_hubIdyN4cuda3std3__44plusIdEEE10Policy1000EN6thrust24THRUST_300001_SM_1000_NS18transform_iteratorI10pi_functorNSD_17counting_iteratorIlNSD_11use_defaultESH_SH_EESH_SH_EEyS9_dNS7_10__identityEEEvT0_PT3_T1_NS0_13GridEvenShareISO_EET2_T4_E12temp_storage+88];
	add.f64 	%fd312, %fd310, %fd311;
	ld.shared.f64 	%fd313, [_ZZN3cub18CUB_300001_SM_10006detail6reduce18DeviceReduceKernelINS2_10policy_hubIdyN4cuda3std3__44plusIdEEE10Policy1000EN6thrust24THRUST_300001_SM_1000_NS18transform_iteratorI10pi_functorNSD_17counting_iteratorIlNSD_11use_defaultESH_SH_EESH_SH_EEyS9_dNS7_10__identityEEEvT0_PT3_T1_NS0_13GridEvenShareISO_EET2_T4_E12temp_storage+96];
	add.f64 	%fd314, %fd312, %fd313;
	ld.shared.f64 	%fd315, [_ZZN3cub18CUB_300001_SM_10006detail6reduce18DeviceReduceKernelINS2_10policy_hubIdyN4cuda3std3__44plusIdEEE10Policy1000EN6thrust24THRUST_300001_SM_1000_NS18transform_iteratorI10pi_functorNSD_17counting_iteratorIlNSD_11use_defaultESH_SH_EESH_SH_EEyS9_dNS7_10__identityEEEvT0_PT3_T1_NS0_13GridEvenShareISO_EET2_T4_E12temp_storage+104];
	add.f64 	%fd316, %fd314, %fd315;
	ld.shared.f64 	%fd317, [_ZZN3cub18CUB_300001_SM_10006detail6reduce18DeviceReduceKernelINS2_10policy_hubIdyN4cuda3std3__44plusIdEEE10Policy1000EN6thrust24THRUST_300001_SM_1000_NS18transform_iteratorI10pi_functorNSD_17counting_iteratorIlNSD_11use_defaultESH_SH_EESH_SH_EEyS9_dNS7_10__identityEEEvT0_PT3_T1_NS0_13GridEvenShareISO_EET2_T4_E12temp_storage+112];
	add.f64 	%fd318, %fd316, %fd317;
	ld.shared.f64 	%fd319, [_ZZN3cub18CUB_300001_SM_10006detail6reduce18DeviceReduceKernelINS2_10policy_hubIdyN4cuda3std3__44plusIdEEE10Policy1000EN6thrust24THRUST_300001_SM_1000_NS18transform_iteratorI10pi_functorNSD_17counting_iteratorIlNSD_11use_defaultESH_SH_EESH_SH_EEyS9_dNS7_10__identityEEEvT0_PT3_T1_NS0_13GridEvenShareISO_EET2_T4_E12temp_storage+120];
	add.f64 	%fd320, %fd318, %fd319;
	ld.shared.f64 	%fd321, [_ZZN3cub18CUB_300001_SM_10006detail6reduce18DeviceReduceKernelINS2_10policy_hubIdyN4cuda3std3__44plusIdEEE10Policy1000EN6thrust24THRUST_300001_SM_1000_NS18transform_iteratorI10pi_functorNSD_17counting_iteratorIlNSD_11use_defaultESH_SH_EESH_SH_EEyS9_dNS7_10__identityEEEvT0_PT3_T1_NS0_13GridEvenShareISO_EET2_T4_E12temp_storage+128];
	add.f64 	%fd322, %fd320, %fd321;
	ld.shared.f64 	%fd323, [_ZZN3cub18CUB_300001_SM_10006detail6reduce18DeviceReduceKernelINS2_10policy_hubIdyN4cuda3std3__44plusIdEEE10Policy1000EN6thrust24THRUST_300001_SM_1000_NS18transform_iteratorI10pi_functorNSD_17counting_iteratorIlNSD_11use_defaultESH_SH_EESH_SH_EEyS9_dNS7_10__identityEEEvT0_PT3_T1_NS0_13GridEvenShareISO_EET2_T4_E12temp_storage+136];
	add.f64 	%fd336, %fd322, %fd323;
	bra.uni 	$L__BB5_35;
$L__BB5_15:
	// begin inline asm
	mov.u32 %r130, %laneid;
	// end inline asm
	and.b32  	%r181, %r5, 992;
	add.s32 	%r182, %r181, 32;
	setp.gt.s32 	%p25, %r182, %r4;
	not.b32 	%r183, %r181;
	add.s32 	%r184, %r4, %r183;
	selp.b32 	%r179, %r184, 31, %p25;
	mov.b64 	%rd69, %fd329;
	mov.b64 	{%r132, %r137}, %rd69;
	mov.b32 	%r138, 1;
	mov.b32 	%r180, -1;
	// begin inline asm
	shfl.sync.down.b32 %r131, %r132, %r138, %r179, %r180;
	// end inline asm
	// begin inline asm
	shfl.sync.down.b32 %r136, %r137, %r138, %r179, %r180;
	// end inline asm
	mov.b64 	%rd70, {%r131, %r136};
	mov.b64 	%fd224, %rd70;
	setp.lt.s32 	%p26, %r130, %r179;
	add.f64 	%fd225, %fd329, %fd224;
	selp.f64 	%fd226, %fd225, %fd329, %p26;
	mov.b64 	%rd71, %fd226;
	mov.b64 	{%r142, %r147}, %rd71;
	mov.b32 	%r148, 2;
	// begin inline asm
	shfl.sync.down.b32 %r141, %r142, %r148, %r179, %r180;
	// end inline asm
	// begin inline asm
	shfl.sync.down.b32 %r146, %r147, %r148, %r179, %r180;
	// end inline asm
	mov.b64 	%rd72, {%r141, %r146};
	mov.b64 	%fd227, %rd72;
	add.s32 	%r185, %r130, 2;
	setp.gt.s32 	%p27, %r185, %r179;
	add.f64 	%fd228, %fd226, %fd227;
	selp.f64 	%fd229, %fd226, %fd228, %p27;
	mov.b64 	%rd73, %fd229;
	mov.b64 	{%r152, %r157}, %rd73;
	mov.b32 	%r158, 4;
	// begin inline asm
	shfl.sync.down.b32 %r151, %r152, %r158, %r179, %r180;
	// end inline asm
	// begin inline asm
	shfl.sync.down.b32 %r156, %r157, %r158, %r179, %r180;
	// end inline asm
	mov.b64 	%rd74, {%r151, %r156};
	mov.b64 	%fd230, %rd74;
	add.s32 	%r186, %r130, 4;
	setp.gt.s32 	%p28, %r186, %r179;
	add.f64 	%fd231, %fd229, %fd230;
	selp.f64 	%fd232, %fd229, %fd231, %p28;
	mov.b64 	%rd75, %fd232;
	mov.b64 	{%r162, %r167}, %rd75;
	mov.b32 	%r168, 8;
	// begin inline asm
	shfl.sync.down.b32 %r161, %r162, %r168, %r179, %r180;
	// end inline asm
	// begin inline asm
	shfl.sync.down.b32 %r166, %r167, %r168, %r179, %r180;
	// end inline asm
	mov.b64 	%rd76, {%r161, %r166};
	mov.b64 	%fd233, %rd76;
	add.s32 	%r187, %r130, 8;
	setp.gt.s32 	%p29, %r187, %r179;
	add.f64 	%fd234, %fd232, %fd233;
	selp.f64 	%fd235, %fd232, %fd234, %p29;
	mov.b64 	%rd77, %fd235;
	mov.b64 	{%r172, %r177}, %rd77;
	mov.b32 	%r178, 16;
	// begin inline asm
	shfl.sync.down.b32 %r171, %r172, %r178, %r179, %r180;
	// end inline asm
	// begin inline asm
	shfl.sync.down.b32 %r176, %r177, %r178, %r179, %r180;
	// end inline asm
	mov.b64 	%rd78, {%r171, %r176};
	mov.b64 	%fd236, %rd78;
	add.s32 	%r188, %r130, 16;
	setp.gt.s32 	%p30, %r188, %r179;
	add.f64 	%fd237, %fd235, %fd236;
	selp.f64 	%fd336, %fd235, %fd237, %p30;
	setp.ne.s32 	%p31, %r130, 0;
	@%p31 bra 	$L__BB5_17;
	shr.u32 	%r189, %r5, 2;
	and.b32  	%r190, %r189, 248;
	mov.u32 	%r191, _ZZN3cub18CUB_300001_SM_10006detail6reduce18DeviceReduceKernelINS2_10policy_hubIdyN4cuda3std3__44plusIdEEE10Policy1000EN6thrust24THRUST_300001_SM_1000_NS18transform_iteratorI10pi_functorNSD_17counting_iteratorIlNSD_11use_defaultESH_SH_EESH_SH_EEyS9_dNS7_10__identityEEEvT0_PT3_T1_NS0_13GridEvenShareISO_EET2_T4_E12temp_storage;
	add.s32 	%r192, %r191, %r190;
	st.shared.f64 	[%r192+16], %fd336;
$L__BB5_17:
	bar.sync 	0;
	setp.ne.s32 	%p32, %r5, 0;
	@%p32 bra 	$L__BB5_35;
	setp.gt.s32 	%p33, %r4, 32;
	ld.shared.f64 	%fd238, [_ZZN3cub18CUB_300001_SM_10006detail6reduce18DeviceReduceKernelINS2_10policy_hubIdyN4cuda3std3__44plusIdEEE10Policy1000EN6thrust24THRUST_300001_SM_1000_NS18transform_iteratorI10pi_functorNSD_17counting_iteratorIlNSD_11use_defaultESH_SH_EESH_SH_EEyS9_dNS7_10__identityEEEvT0_PT3_T1_NS0_13GridEvenShareISO_EET2_T4_E12temp_storage+24];
	add.f64 	%fd239, %fd336, %fd238;
	selp.f64 	%fd240, %fd239, %fd336, %p33;
	setp.gt.s32 	%p34, %r4, 64;
	ld.shared.f64 	%fd241, [_ZZN3cub18CUB_300001_SM_10006detail6reduce18DeviceReduceKernelINS2_10policy_hubIdyN4cuda3std3__44plusIdEEE10Policy1000EN6thrust24THRUST_300001_SM_1000_NS18transform_iteratorI10pi_functorNSD_17counting_iteratorIlNSD_11use_defaultESH_SH_EESH_SH_EEyS9_dNS7_10__identityEEEvT0_PT3_T1_NS0_13GridEvenShareISO_EET2_T4_E12temp_storage+32];
	add.f64 	%fd242, %fd241, %fd240;
	selp.f64 	%fd243, %fd242, %fd240, %p34;
	setp.gt.s32 	%p35, %r4, 96;
	ld.shared.f64 	%fd244, [_ZZN3cub18CUB_300001_SM_10006detail6reduce18DeviceReduceKernelINS2_10policy_hubIdyN4cuda3std3__44plusIdEEE10Policy1000EN6thrust24THRUST_300001_SM_1000_NS18transform_iteratorI10pi_functorNSD_17counting_iteratorIlNSD_11use_defaultESH_SH_EESH_SH_EEyS9_dNS7_10__identityEEEvT0_PT3_T1_NS0_13GridEvenShareISO_EET2_T4_E12temp_storage+40];
	add.f64 	%fd245, %fd244, %fd243;
	selp.f64 	%fd246, %fd245, %fd243, %p35;
	setp.gt.s32 	%p36, %r4, 128;
	ld.shared.f64 	%fd247, [_ZZN3cub18CUB_300001_SM_10006detail6reduce18DeviceReduceKernelINS2_10policy_hubIdyN4cuda3std3__44plusIdEEE10Policy1000EN6thrust24THRUST_300001_SM_1000_NS18transform_iteratorI10pi_functorNSD_17counting_iteratorIlNSD_11use_defaultESH_SH_EESH_SH_EEyS9_dNS7_10__identityEEEvT0_PT3_T1_NS0_13GridEvenShareISO_EET2_T4_E12temp_storage+48];
	add.f64 	%fd248, %fd247, %fd246;
	selp.f64 	%fd249, %fd248, %fd246, %p36;
	setp.gt.s32 	%p37, %r4, 160;
	ld.shared.f64 	%fd250, [_ZZN3cub18CUB_300001_SM_10006detail6reduce18DeviceReduceKernelINS2_10policy_hubIdyN4cuda3std3__44plusIdEEE10Policy1000EN6thrust24THRUST_300001_SM_1000_NS18transform_iteratorI10pi_functorNSD_17counting_iteratorIlNSD_11use_defaultESH_SH_EESH_SH_EEyS9_dNS7_10__identityEEEvT0_PT3_T1_NS0_13GridEvenShareISO_EET2_T4_E12temp_storage+56];
	add.f64 	%fd251, %fd250, %fd249;
	selp.f64 	%fd252, %fd251, %fd249, %p37;
	setp.gt.s32 	%p38, %r4, 192;
	ld.shared.f64 	%fd253, [_ZZN3cub18CUB_300001_SM_10006detail6reduce18DeviceReduceKernelINS2_10policy_hubIdyN4cuda3std3__44plusIdEEE10Policy1000EN6thrust24THRUST_300001_SM_1000_NS18transform_iteratorI10pi_functorNSD_17counting_iteratorIlNSD_11use_defaultESH_SH_EESH_SH_EEyS9_dNS7_10__identityEEEvT0_PT3_T1_NS0_13GridEvenShareISO_EET2_T4_E12temp_storage+64];
	add.f64 	%fd254, %fd253, %fd252;
	selp.f64 	%fd255, %fd254, %fd252, %p38;
	setp.gt.s32 	%p39, %r4, 224;
	ld.shared.f64 	%fd256, [_ZZN3cub18CUB_300001_SM_10006detail6reduce18DeviceReduceKernelINS2_10policy_hubIdyN4cuda3std3__44plusIdEEE10Policy1000EN6thrust24THRUST_300001_SM_1000_NS18transform_iteratorI10pi_functorNSD_17counting_iteratorIlNSD_11use_defaultESH_SH_EESH_SH_EEyS9_dNS7_10__identityEEEvT0_PT3_T1_NS0_13GridEvenShareISO_EET2_T4_E12temp_storage+72];
	add.f64 	%fd257, %fd256, %fd255;
	selp.f64 	%fd258, %fd257, %fd255, %p39;
	setp.gt.s32 	%p40, %r4, 256;
	ld.shared.f64 	%fd259, [_ZZN3cub18CUB_300001_SM_10006detail6reduce18DeviceReduceKernelINS2_10policy_hubIdyN4cuda3std3__44plusIdEEE10Policy1000EN6thrust24THRUST_300001_SM_1000_NS18transform_iteratorI10pi_functorNSD_17counting_iteratorIlNSD_11use_defaultESH_SH_EESH_SH_EEyS9_dNS7_10__identityEEEvT0_PT3_T1_NS0_13GridEvenShareISO_EET2_T4_E12temp_storage+80];
	add.f64 	%fd260, %fd259, %fd258;
	selp.f64 	%fd261, %fd260, %fd258, %p40;
	setp.gt.s32 	%p41, %r4, 288;
	ld.shared.f64 	%fd262, [_ZZN3cub18CUB_300001_SM_10006detail6reduce18DeviceReduceKernelINS2_10policy_hubIdyN4cuda3std3__44plusIdEEE10Policy1000EN6thrust24THRUST_300001_SM_1000_NS18transform_iteratorI10pi_functorNSD_17counting_iteratorIlNSD_11use_defaultESH_SH_EESH_SH_EEyS9_dNS7_10__identityEEEvT0_PT3_T1_NS0_13GridEvenShareISO_EET2_T4_E12temp_storage+88];
	add.f64 	%fd263, %fd262, %fd261;
	selp.f64 	%fd264, %fd263, %fd261, %p41;
	setp.gt.s32 	%p42, %r4, 320;
	ld.shared.f64 	%fd265, [_ZZN3cub18CUB_300001_SM_10006detail6reduce18DeviceReduceKernelINS2_10policy_hubIdyN4cuda3std3__44plusIdEEE10Policy1000EN6thrust24THRUST_300001_SM_1000_NS18transform_iteratorI10pi_functorNSD_17counting_iteratorIlNSD_11use_defaultESH_SH_EESH_SH_EEyS9_dNS7_10__identityEEEvT0_PT3_T1_NS0_13GridEvenShareISO_EET2_T4_E12temp_storage+96];
	add.f64 	%fd266, %fd265, %fd264;
	selp.f64 	%fd267, %fd266, %fd264, %p42;
	setp.gt.s32 	%p43, %r4, 352;
	ld.shared.f64 	%fd268, [_ZZN3cub18CUB_300001_SM_10006detail6reduce18DeviceReduceKernelINS2_10policy_hubIdyN4cuda3std3__44plusIdEEE10Policy1000EN6thrust24THRUST_300001_SM_1000_NS18transform_iteratorI10pi_functorNSD_17counting_iteratorIlNSD_11use_defaultESH_SH_EESH_SH_EEyS9_dNS7_10__identityEEEvT0_PT3_T1_NS0_13GridEvenShareISO_EET2_T4_E12temp_storage+104];
	add.f64 	%fd269, %fd268, %fd267;
	selp.f64 	%fd270, %fd269, %fd267, %p43;
	setp.gt.s32 	%p44, %r4, 384;
	ld.shared.f64 	%fd271, [_ZZN3cub18CUB_300001_SM_10006detail6reduce18DeviceReduceKernelINS2_10policy_hubIdyN4cuda3std3__44plusIdEEE10Policy1000EN6thrust24THRUST_300001_SM_1000_NS18transform_iteratorI10pi_functorNSD_17counting_iteratorIlNSD_11use_defaultESH_SH_EESH_SH_EEyS9_dNS7_10__identityEEEvT0_PT3_T1_NS0_13GridEvenShareISO_EET2_T4_E12temp_storage+112];
	add.f64 	%fd272, %fd271, %fd270;
	selp.f64 	%fd273, %fd272, %fd270, %p44;
	setp.gt.s32 	%p45, %r4, 416;
	ld.shared.f64 	%fd274, [_ZZN3cub18CUB_300001_SM_10006detail6reduce18DeviceReduceKernelINS2_10policy_hubIdyN4cuda3std3__44plusIdEEE10Policy1000EN6thrust24THRUST_300001_SM_1000_NS18transform_iteratorI10pi_functorNSD_17counting_iteratorIlNSD_11use_defaultESH_SH_EESH_SH_EEyS9_dNS7_10__identityEEEvT0_PT3_T1_NS0_13GridEvenShareISO_EET2_T4_E12temp_storage+120];
	add.f64 	%fd275, %fd274, %fd273;
	selp.f64 	%fd276, %fd275, %fd273, %p45;
	setp.gt.s32 	%p46, %r4, 448;
	ld.shared.f64 	%fd277, [_ZZN3cub18CUB_300001_SM_10006detail6reduce18DeviceReduceKernelINS2_10policy_hubIdyN4cuda3std3__44plusIdEEE10Policy1000EN6thrust24THRUST_300001_SM_1000_NS18transform_iteratorI10pi_functorNSD_17counting_iteratorIlNSD_11use_defaultESH_SH_EESH_SH_EEyS9_dNS7_10__identityEEEvT0_PT3_T1_NS0_13GridEvenShareISO_EET2_T4_E12temp_storage+128];
	add.f64 	%fd278, %fd277, %fd276;
	selp.f64 	%fd279, %fd278, %fd276, %p46;
	setp.gt.s32 	%p47, %r4, 480;
	ld.shared.f64 	%fd280, [_ZZN3cub18CUB_300001_SM_10006detail6reduce18DeviceReduceKernelINS2_10policy_hubIdyN4cuda3std3__44plusIdEEE10Policy1000EN6thrust24THRUST_300001_SM_1000_NS18transform_iteratorI10pi_functorNSD_17counting_iteratorIlNSD_11use_defaultESH_SH_EESH_SH_EEyS9_dNS7_10__identityEEEvT0_PT3_T1_NS0_13GridEvenShareISO_EET2_T4_E12temp_storage+136];
	add.f64 	%fd281, %fd280, %fd279;
	selp.f64 	%fd336, %fd281, %fd279, %p47;
	bra.uni 	$L__BB5_35;
$L__BB5_19:
	mov.u32 	%r18, %tid.x;
	add.s64 	%rd10, %rd20, %rd4;
	cvt.u64.u32 	%rd11, %r18;
	add.s64 	%rd22, %rd10, %rd11;
	cvt.rn.f64.s64 	%fd31, %rd22;
	add.f64 	%fd32, %fd31, 0d3FE0000000000000;
	mul.f64 	%fd33, %fd30, %fd32;
	fma.rn.f64 	%fd34, %fd33, %fd33, 0d3FF0000000000000;
	mov.f64 	%fd35, 0d4010000000000000;
	div.rn.f64 	%fd36, %fd35, %fd34;
	add.s64 	%rd23, %rd22, 512;
	cvt.rn.f64.s64 	%fd37, %rd23;
	add.f64 	%fd38, %fd37, 0d3FE0000000000000;
	mul.f64 	%fd39, %fd30, %fd38;
	fma.rn.f64 	%fd40, %fd39, %fd39, 0d3FF0000000000000;
	div.rn.f64 	%fd41, %fd35, %fd40;
	add.s64 	%rd24, %rd22, 1024;
	cvt.rn.f64.s64 	%fd42, %rd24;
	add.f64 	%fd43, %fd42, 0d3FE0000000000000;
	mul.f64 	%fd44, %fd30, %fd43;
	fma.rn.f64 	%fd45, %fd44, %fd44, 0d3FF0000000000000;
	div.rn.f64 	%fd46, %fd35, %fd45;
	add.s64 	%rd25, %rd22, 1536;
	cvt.rn.f64.s64 	%fd47, %rd25;
	add.f64 	%fd48, %fd47, 0d3FE0000000000000;
	mul.f64 	%fd49, %fd30, %fd48;
	fma.rn.f64 	%fd50, %fd49, %fd49, 0d3FF0000000000000;
	div.rn.f64 	%fd51, %fd35, %fd50;
	add.s64 	%rd26, %rd22, 2048;
	cvt.rn.f64.s64 	%fd52, %rd26;
	add.f64 	%fd53, %fd52, 0d3FE0000000000000;
	mul.f64 	%fd54, %fd30, %fd53;
	fma.rn.f64 	%fd55, %fd54, %fd54, 0d3FF0000000000000;
	div.rn.f64 	%fd56, %fd35, %fd55;
	add.s64 	%rd27, %rd22, 2560;
	cvt.rn.f64.s64 	%fd57, %rd27;
	add.f64 	%fd58, %fd57, 0d3FE0000000000000;
	mul.f64 	%fd59, %fd30, %fd58;
	fma.rn.f64 	%fd60, %fd59, %fd59, 0d3FF0000000000000;
	div.rn.f64 	%fd61, %fd35, %fd60;
	add.s64 	%rd28, %rd22, 3072;
	cvt.rn.f64.s64 	%fd62, %rd28;
	add.f64 	%fd63, %fd62, 0d3FE0000000000000;
	mul.f64 	%fd64, %fd30, %fd63;
	fma.rn.f64 	%fd65, %fd64, %fd64, 0d3FF0000000000000;
	div.rn.f64 	%fd66, %fd35, %fd65;
	add.f64 	%fd67, %fd36, %fd41;
	add.f64 	%fd68, %fd67, %fd46;
	add.f64 	%fd69, %fd68, %fd51;
	add.f64 	%fd70, %fd69, %fd56;
	add.f64 	%fd71, %fd70, %fd61;
	add.f64 	%fd335, %fd71, %fd66;
	setp.lt.u64 	%p2, %rd5, %rd3;
	@%p2 bra 	$L__BB5_31;
	cvt.u32.u64 	%r39, %rd3;
	cvt.u32.u64 	%r40, %rd4;
	add.s64 	%rd29, %rd10, %rd3;
	add.s64 	%rd93, %rd29, %rd11;
	cvt.u32.u64 	%r19, %rd1;
	not.b32 	%r41, %r18;
	add.s32 	%r42, %r41, %r19;
	sub.s32 	%r43, %r42, %r39;
	sub.s32 	%r254, %r43, %r40;
	mov.b32 	%r255, 0;
	mov.u64 	%rd94, %rd4;
$L__BB5_21:
	add.s64 	%rd94, %rd94, %rd3;
	add.s64 	%rd30, %rd1, -3584;
	setp.gt.u64 	%p3, %rd94, %rd30;
	@%p3 bra 	$L__BB5_23;
	cvt.u32.u64 	%r44, %rd3;
	add.s64 	%rd31, %rd94, %rd20;
	add.s64 	%rd32, %rd31, %rd11;
	cvt.rn.f64.s64 	%fd72, %rd32;
	add.f64 	%fd73, %fd72, 0d3FE0000000000000;
	mul.f64 	%fd74, %fd30, %fd73;
	fma.rn.f64 	%fd75, %fd74, %fd74, 0d3FF0000000000000;
	mov.f64 	%fd76, 0d4010000000000000;
	div.rn.f64 	%fd77, %fd76, %fd75;
	add.s64 	%rd33, %rd32, 512;
	cvt.rn.f64.s64 	%fd78, %rd33;
	add.f64 	%fd79, %fd78, 0d3FE0000000000000;
	mul.f64 	%fd80, %fd30, %fd79;
	fma.rn.f64 	%fd81, %fd80, %fd80, 0d3FF0000000000000;
	div.rn.f64 	%fd82, %fd76, %fd81;
	add.s64 	%rd34, %rd32, 1024;
	cvt.rn.f64.s64 	%fd83, %rd34;
	add.f64 	%fd84, %fd83, 0d3FE0000000000000;
	mul.f64 	%fd85, %fd30, %fd84;
	fma.rn.f64 	%fd86, %fd85, %fd85, 0d3FF0000000000000;
	div.rn.f64 	%fd87, %fd76, %fd86;
	add.s64 	%rd35, %rd32, 1536;
	cvt.rn.f64.s64 	%fd88, %rd35;
	add.f64 	%fd89, %fd88, 0d3FE0000000000000;
	mul.f64 	%fd90, %fd30, %fd89;
	fma.rn.f64 	%fd91, %fd90, %fd90, 0d3FF0000000000000;
	div.rn.f64 	%fd92, %fd76, %fd91;
	add.s64 	%rd36, %rd32, 2048;
	cvt.rn.f64.s64 	%fd93, %rd36;
	add.f64 	%fd94, %fd93, 0d3FE0000000000000;
	mul.f64 	%fd95, %fd30, %fd94;
	fma.rn.f64 	%fd96, %fd95, %fd95, 0d3FF0000000000000;
	div.rn.f64 	%fd97, %fd76, %fd96;
	add.s64 	%rd37, %rd32, 2560;
	cvt.rn.f64.s64 	%fd98, %rd37;
	add.f64 	%fd99, %fd98, 0d3FE0000000000000;
	mul.f64 	%fd100, %fd30, %fd99;
	fma.rn.f64 	%fd101, %fd100, %fd100, 0d3FF0000000000000;
	div.rn.f64 	%fd102, %fd76, %fd101;
	add.s64 	%rd38, %rd32, 3072;
	cvt.rn.f64.s64 	%fd103, %rd38;
	add.f64 	%fd104, %fd103, 0d3FE0000000000000;
	mul.f64 	%fd105, %fd30, %fd104;
	fma.rn.f64 	%fd106, %fd105, %fd105, 0d3FF0000000000000;
	div.rn.f64 	%fd107, %fd76, %fd106;
	add.f64 	%fd108, %fd335, %fd77;
	add.f64 	%fd109, %fd108, %fd82;
	add.f64 	%fd110, %fd109, %fd87;
	add.f64 	%fd111, %fd110, %fd92;
	add.f64 	%fd112, %fd111, %fd97;
	add.f64 	%fd113, %fd112, %fd102;
	add.f64 	%fd335, %fd113, %fd107;
	sub.s64 	%rd39, %rd1, %rd94;
	setp.lt.u64 	%p4, %rd39, %rd3;
	add.s32 	%r255, %r255, 1;
	add.s64 	%rd93, %rd93, %rd3;
	sub.s32 	%r254, %r254, %r44;
	@%p4 bra 	$L__BB5_31;
	bra.uni 	$L__BB5_21;
$L__BB5_23:
	setp.le.u64 	%p5, %rd1, %rd94;
	@%p5 bra 	$L__BB5_31;
	cvt.u32.u64 	%r45, %rd94;
	cvt.u32.u64 	%r46, %rd1;
	sub.s32 	%r25, %r46, %r45;
	setp.ge.s32 	%p6, %r18, %r25;
	@%p6 bra 	$L__BB5_31;
	cvt.u32.u64 	%r47, %rd3;
	cvt.u32.u64 	%r48, %rd4;
	add.s64 	%rd17, %rd94, %rd20;
	not.b32 	%r49, %r18;
	add.s32 	%r50, %r49, %r19;
	add.s32 	%r51, %r47, %r48;
	sub.s32 	%r52, %r50, %r51;
	mul.lo.s32 	%r53, %r1, %r255;
	mad.lo.s32 	%r26, %r53, -3584, %r52;
	and.b32  	%r54, %r26, 1536;
	setp.eq.s32 	%p7, %r54, 1536;
	mov.u32 	%r258, %r18;
	@%p7 bra 	$L__BB5_28;
	cvt.u16.u32 	%rs1, %r254;
	shr.u16 	%rs2, %rs1, 9;
	add.s16 	%rs3, %rs2, 1;
	cvt.u32.u16 	%r55, %rs3;
	and.b32  	%r56, %r55, 3;
	neg.s32 	%r256, %r56;
	mov.u32 	%r258, %r18;
$L__BB5_27:
	.pragma "nounroll";
	cvt.rn.f64.s64 	%fd115, %rd93;
	add.f64 	%fd116, %fd115, 0d3FE0000000000000;
	mul.f64 	%fd117, %fd30, %fd116;
	fma.rn.f64 	%fd118, %fd117, %fd117, 0d3FF0000000000000;
	mov.f64 	%fd119, 0d4010000000000000;
	div.rn.f64 	%fd120, %fd119, %fd118;
	add.f64 	%fd335, %fd335, %fd120;
	add.s32 	%r258, %r258, 512;
	add.s64 	%rd93, %rd93, 512;
	add.s32 	%r256, %r256, 1;
	setp.ne.s32 	%p8, %r256, 0;
	@%p8 bra 	$L__BB5_27;
$L__BB5_28:
	setp.lt.u32 	%p9, %r26, 1536;
	@%p9 bra 	$L__BB5_31;
	add.s32 	%r259, %r258, 1024;
$L__BB5_30:
	add.s32 	%r57, %r259, -1024;
	cvt.u64.u32 	%rd40, %r57;
	add.s64 	%rd41, %rd17, %rd40;
	cvt.rn.f64.s64 	%fd121, %rd41;
	add.f64 	%fd122, %fd121, 0d3FE0000000000000;
	mul.f64 	%fd123, %fd30, %fd122;
	fma.rn.f64 	%fd124, %fd123, %fd123, 0d3FF0000000000000;
	mov.f64 	%fd125, 0d4010000000000000;
	div.rn.f64 	%fd126, %fd125, %fd124;
	add.f64 	%fd127, %fd335, %fd126;
	add.s32 	%r58, %r259, -512;
	cvt.u64.u32 	%rd42, %r58;
	add.s64 	%rd43, %rd17, %rd42;
	cvt.rn.f64.s64 	%fd128, %rd43;
	add.f64 	%fd129, %fd128, 0d3FE0000000000000;
	mul.f64 	%fd130, %fd30, %fd129;
	fma.rn.f64 	%fd131, %fd130, %fd130, 0d3FF0000000000000;
	div.rn.f64 	%fd132, %fd125, %fd131;
	add.f64 	%fd133, %fd127, %fd132;
	add.s32 	%r59, %r259, 512;
	cvt.u64.u32 	%rd44, %r259;
	add.s64 	%rd45, %rd17, %rd44;
	cvt.rn.f64.s64 	%fd134, %rd45;
	add.f64 	%fd135, %fd134, 0d3FE0000000000000;
	mul.f64 	%fd136, %fd30, %fd135;
	fma.rn.f64 	%fd137, %fd136, %fd136, 0d3FF0000000000000;
	div.rn.f64 	%fd138, %fd125, %fd137;
	add.f64 	%fd139, %fd133, %fd138;
	cvt.u64.u32 	%rd46, %r59;
	add.s64 	%rd47, %rd17, %rd46;
	cvt.rn.f64.s64 	%fd140, %rd47;
	add.f64 	%fd141, %fd140, 0d3FE0000000000000;
	mul.f64 	%fd142, %fd30, %fd141;
	fma.rn.f64 	%fd143, %fd142, %fd142, 0d3FF0000000000000;
	div.rn.f64 	%fd144, %fd125, %fd143;
	add.f64 	%fd335, %fd139, %fd144;
	add.s32 	%r35, %r259, 2048;
	add.s32 	%r60, %r259, 1024;
	setp.lt.s32 	%p10, %r60, %r25;
	mov.u32 	%r259, %r35;
	@%p10 bra 	$L__BB5_30;
$L__BB5_31:
	// begin inline asm
	mov.u32 %r61, %laneid;
	// end inline asm
	mov.b64 	%rd48, %fd335;
	mov.b64 	{%r63, %r68}, %rd48;
	mov.b32 	%r69, 1;
	mov.b32 	%r110, 31;
	mov.b32 	%r111, -1;
	// begin inline asm
	shfl.sync.down.b32 %r62, %r63, %r69, %r110, %r111;
	// end inline asm
	// begin inline asm
	shfl.sync.down.b32 %r67, %r68, %r69, %r110, %r111;
	// end inline asm
	mov.b64 	%rd49, {%r62, %r67};
	mov.b64 	%fd145, %rd49;
	setp.gt.s32 	%p11, %r61, 30;
	add.f64 	%fd146, %fd335, %fd145;
	selp.f64 	%fd147, %fd335, %fd146, %p11;
	mov.b64 	%rd50, %fd147;
	mov.b64 	{%r73, %r78}, %rd50;
	mov.b32 	%r79, 2;
	// begin inline asm
	shfl.sync.down.b32 %r72, %r73, %r79, %r110, %r111;
	// end inline asm
	// begin inline asm
	shfl.sync.down.b32 %r77, %r78, %r79, %r110, %r111;
	// end inline asm
	mov.b64 	%rd51, {%r72, %r77};
	mov.b64 	%fd148, %rd51;
	setp.gt.s32 	%p12, %r61, 29;
	add.f64 	%fd149, %fd147, %fd148;
	selp.f64 	%fd150, %fd147, %fd149, %p12;
	mov.b64 	%rd52, %fd150;
	mov.b64 	{%r83, %r88}, %rd52;
	mov.b32 	%r89, 4;
	// begin inline asm
	shfl.sync.down.b32 %r82, %r83, %r89, %r110, %r111;
	// end inline asm
	// begin inline asm
	shfl.sync.down.b32 %r87, %r88, %r89, %r110, %r111;
	// end inline asm
	mov.b64 	%rd53, {%r82, %r87};
	mov.b64 	%fd151, %rd53;
	setp.gt.s32 	%p13, %r61, 27;
	add.f64 	%fd152, %fd150, %fd151;
	selp.f64 	%fd153, %fd150, %fd152, %p13;
	mov.b64 	%rd54, %fd153;
	mov.b64 	{%r93, %r98}, %rd54;
	mov.b32 	%r99, 8;
	// begin inline asm
	shfl.sync.down.b32 %r92, %r93, %r99, %r110, %r111;
	// end inline asm
	// begin inline asm
	shfl.sync.down.b32 %r97, %r98, %r99, %r110, %r111;
	// end inline asm
	mov.b64 	%rd55, {%r92, %r97};
	mov.b64 	%fd154, %rd55;
	setp.gt.s32 	%p14, %r61, 23;
	add.f64 	%fd155, %fd153, %fd154;
	selp.f64 	%fd156, %fd153, %fd155, %p14;
	mov.b64 	%rd56, %fd156;
	mov.b64 	{%r103, %r108}, %rd56;
	mov.b32 	%r109, 16;
	// begin inline asm
	shfl.sync.down.b32 %r102, %r103, %r109, %r110, %r111;
	// end inline asm
	// begin inline asm
	shfl.sync.down.b32 %r107, %r108, %r109, %r110, %r111;
	// end inline asm
	mov.b64 	%rd57, {%r102, %r107};
	mov.b64 	%fd157, %rd57;
	setp.gt.s32 	%p15, %r61, 15;
	add.f64 	%fd26, %fd156, %fd157;
	selp.f64 	%fd336, %fd156, %fd26, %p15;
	setp.ne.s32 	%p16, %r61, 0;
	@%p16 bra 	$L__BB5_33;
	shr.u32 	%r112, %r18, 2;
	and.b32  	%r113, %r112, 248;
	mov.u32 	%r114, _ZZN3cub18CUB_300001_SM_10006detail6reduce18DeviceReduceKernelINS2_10policy_hubIdyN4cuda3std3__44plusIdEEE10Policy1000EN6thrust24THRUST_300001_SM_1000_NS18transform_iteratorI10pi_functorNSD_17counting_iteratorIlNSD_11use_defaultESH_SH_EESH_SH_EEyS9_dNS7_10__identityEEEvT0_PT3_T1_NS0_13GridEvenShareISO_EET2_T4_E12temp_storage;
	add.s32 	%r115, %r114, %r113;
	st.shared.f64 	[%r115+16], %fd26;
$L__BB5_33:
	bar.sync 	0;
	setp.ne.s32 	%p17, %r18, 0;
	@%p17 bra 	$L__BB5_35;
	ld.shared.f64 	%fd158, [_ZZN3cub18CUB_300001_SM_10006detail6reduce18DeviceReduceKernelINS2_10policy_hubIdyN4cuda3std3__44plusIdEEE10Policy1000EN6thrust24THRUST_300001_SM_1000_NS18transform_iteratorI10pi_functorNSD_17counting_iteratorIlNSD_11use_defaultESH_SH_EESH_SH_EEyS9_dNS7_10__identityEEEvT0_PT3_T1_NS0_13GridEvenShareISO_EET2_T4_E12temp_storage+24];
	add.f64 	%fd159, %fd336, %fd158;
	ld.shared.f64 	%fd160, [_ZZN3cub18CUB_300001_SM_10006detail6reduce18DeviceReduceKernelINS2_10policy_hubIdyN4cuda3std3__44plusIdEEE10Policy1000EN6thrust24THRUST_300001_SM_1000_NS18transform_iteratorI10pi_functorNSD_17counting_iteratorIlNSD_11use_defaultESH_SH_EESH_SH_EEyS9_dNS7_10__identityEEEvT0_PT3_T1_NS0_13GridEvenShareISO_EET2_T4_E12temp_storage+32];
	add.f64 	%fd161, %fd159, %fd160;
	ld.shared.f64 	%fd162, [_ZZN3cub18CUB_300001_SM_10006detail6reduce18DeviceReduceKernelINS2_10policy_hubIdyN4cuda3std3__44plusIdEEE10Policy1000EN6thrust24THRUST_300001_SM_1000_NS18transform_iteratorI10pi_functorNSD_17counting_iteratorIlNSD_11use_defaultESH_SH_EESH_SH_EEyS9_dNS7_10__identityEEEvT0_PT3_T1_NS0_13GridEvenShareISO_EET2_T4_E12temp_storage+40];
	add.f64 	%fd163, %fd161, %fd162;
	ld.shared.f64 	%fd164, [_ZZN3cub18CUB_300001_SM_10006detail6reduce18DeviceReduceKernelINS2_10policy_hubIdyN4cuda3std3__44plusIdEEE10Policy1000EN6thrust24THRUST_300001_SM_1000_NS18transform_iteratorI10pi_functorNSD_17counting_iteratorIlNSD_11use_defaultESH_SH_EESH_SH_EEyS9_dNS7_10__identityEEEvT0_PT3_T1_NS0_13GridEvenShareISO_EET2_T4_E12temp_storage+48];
	add.f64 	%fd165, %fd163, %fd164;
	ld.shared.f64 	%fd166, [_ZZN3cub18CUB_300001_SM_10006detail6reduce18DeviceReduceKernelINS2_10policy_hubIdyN4cuda3std3__44plusIdEEE10Policy1000EN6thrust24THRUST_300001_SM_1000_NS18transform_iteratorI10pi_functorNSD_17counting_iteratorIlNSD_11use_defaultESH_SH_EESH_SH_EEyS9_dNS7_10__identityEEEvT0_PT3_T1_NS0_13GridEvenShareISO_EET2_T4_E12temp_storage+56];
	add.f64 	%fd167, %fd165, %fd166;
	ld.shared.f64 	%fd168, [_ZZN3cub18CUB_300001_SM_10006detail6reduce18DeviceReduceKernelINS2_10policy_hubIdyN4cuda3std3__44plusIdEEE10Policy1000EN6thrust24THRUST_300001_SM_1000_NS18transform_iteratorI10pi_functorNSD_17counting_iteratorIlNSD_11use_defaultESH_SH_EESH_SH_EEyS9_dNS7_10__identityEEEvT0_PT3_T1_NS0_13GridEvenShareISO_EET2_T4_E12temp_storage+64];
	add.f64 	%fd169, %fd167, %fd168;
	ld.shared.f64 	%fd170, [_ZZN3cub18CUB_300001_SM_10006detail6reduce18DeviceReduceKernelINS2_10policy_hubIdyN4cuda3std3__44plusIdEEE10Policy1000EN6thrust24THRUST_300001_SM_1000_NS18transform_iteratorI10pi_functorNSD_17counting_iteratorIlNSD_11use_defaultESH_SH_EESH_SH_EEyS9_dNS7_10__identityEEEvT0_PT3_T1_NS0_13GridEvenShareISO_EET2_T4_E12temp_storage+72];
	add.f64 	%fd171, %fd169, %fd170;
	ld.shared.f64 	%fd172, [_ZZN3cub18CUB_300001_SM_10006detail6reduce18DeviceReduceKernelINS2_10policy_hubIdyN4cuda3std3__44plusIdEEE10Policy1000EN6thrust24THRUST_300001_SM_1000_NS18transform_iteratorI10pi_functorNSD_17counting_iteratorIlNSD_11use_defaultESH_SH_EESH_SH_EEyS9_dNS7_10__identityEEEvT0_PT3_T1_NS0_13GridEvenShareISO_EET2_T4_E12temp_storage+80];
	add.f64 	%fd173, %fd171, %fd172;
	ld.shared.f64 	%fd174, [_ZZN3cub18CUB_300001_SM_10006detail6reduce18DeviceReduceKernelINS2_10policy_hubIdyN4cuda3std3__44plusIdEEE10Policy1000EN6thrust24THRUST_300001_SM_1000_NS18transform_iteratorI10pi_functorNSD_17counting_iteratorIlNSD_11use_defaultESH_SH_EESH_SH_EEyS9_dNS7_10__identityEEEvT0_PT3_T1_NS0_13GridEvenShareISO_EET2_T4_E12temp_storage+88];
	add.f64 	%fd175, %fd173, %fd174;
	ld.shared.f64 	%fd176, [_ZZN3cub18CUB_300001_SM_10006detail6reduce18DeviceReduceKernelINS2_10policy_hubIdyN4cuda3std3__44plusIdEEE10Policy1000EN6thrust24THRUST_300001_SM_1000_NS18transform_iteratorI10pi_functorNSD_17counting_iteratorIlNSD_11use_defaultESH_SH_EESH_SH_EEyS9_dNS7_10__identityEEEvT0_PT3_T1_NS0_13GridEvenShareISO_EET2_T4_E12temp_storage+96];
	add.f64 	%fd177, %fd175, %fd176;
	ld.shared.f64 	%fd178, [_ZZN3cub18CUB_300001_SM_10006detail6reduce18DeviceReduceKernelINS2_10policy_hubIdyN4cuda3std3__44plusIdEEE10Policy1000EN6thrust24THRUST_300001_SM_1000_NS18transform_iteratorI10pi_functorNSD_17counting_iteratorIlNSD_11use_defaultESH_SH_EESH_SH_EEyS9_dNS7_10__identityEEEvT0_PT3_T1_NS0_13GridEvenShareISO_EET2_T4_E12temp_storage+104];
	add.f64 	%fd179, %fd177, %fd178;
	ld.shared.f64 	%fd180, [_ZZN3cub18CUB_300001_SM_10006detail6reduce18DeviceReduceKernelINS2_10policy_hubIdyN4cuda3std3__44plusIdEEE10Policy1000EN6thrust24THRUST_300001_SM_1000_NS18transform_iteratorI10pi_functorNSD_17counting_iteratorIlNSD_11use_defaultESH_SH_EESH_SH_EEyS9_dNS7_10__identityEEEvT0_PT3_T1_NS0_13GridEvenShareISO_EET2_T4_E12temp_storage+112];
	add.f64 	%fd181, %fd179, %fd180;
	ld.shared.f64 	%fd182, [_ZZN3cub18CUB_300001_SM_10006detail6reduce18DeviceReduceKernelINS2_10policy_hubIdyN4cuda3std3__44plusIdEEE10Policy1000EN6thrust24THRUST_300001_SM_1000_NS18transform_iteratorI10pi_functorNSD_17counting_iteratorIlNSD_11use_defaultESH_SH_EESH_SH_EEyS9_dNS7_10__identityEEEvT0_PT3_T1_NS0_13GridEvenShareISO_EET2_T4_E12temp_storage+120];
	add.f64 	%fd183, %fd181, %fd182;
	ld.shared.f64 	%fd184, [_ZZN3cub18CUB_300001_SM_10006detail6reduce18DeviceReduceKernelINS2_10policy_hubIdyN4cuda3std3__44plusIdEEE10Policy1000EN6thrust24THRUST_300001_SM_1000_NS18transform_iteratorI10pi_functorNSD_17counting_iteratorIlNSD_11use_defaultESH_SH_EESH_SH_EEyS9_dNS7_10__identityEEEvT0_PT3_T1_NS0_13GridEvenShareISO_EET2_T4_E12temp_storage+128];
	add.f64 	%fd185, %fd183, %fd184;
	ld.shared.f64 	%fd186, [_ZZN3cub18CUB_300001_SM_10006detail6reduce18DeviceReduceKernelINS2_10policy_hubIdyN4cuda3std3__44plusIdEEE10Policy1000EN6thrust24THRUST_300001_SM_1000_NS18transform_iteratorI10pi_functorNSD_17counting_iteratorIlNSD_11use_defaultESH_SH_EESH_SH_EEyS9_dNS7_10__identityEEEvT0_PT3_T1_NS0_13GridEvenShareISO_EET2_T4_E12temp_storage+136];
	add.f64 	%fd336, %fd185, %fd186;
$L__BB5_35:
	mov.u32 	%r248, %tid.x;
	setp.ne.s32 	%p55, %r248, 0;
	@%p55 bra 	$L__BB5_37;
	cvta.to.global.u64 	%rd89, %rd21;
	mul.wide.u32 	%rd90, %r2, 8;
	add.s64 	%rd91, %rd89, %rd90;
	st.global.f64 	[%rd91], %fd336;
$L__BB5_37:
	ret;

}
	// .globl	_ZN3cub18CUB_300001_SM_10006detail6reduce28DeviceReduceSingleTileKernelINS2_10policy_hubIdyN4cuda3std3__44plusIdEEE10Policy1000EPdSC_iS9_ddNS7_10__identityEEEvT0_T1_T2_T3_T4_T6_
.visible .entry _ZN3cub18CUB_300001_SM_10006detail6reduce28DeviceReduceSingleTileKernelINS2_10policy_hubIdyN4cuda3std3__44plusIdEEE10Policy1000EPdSC_iS9_ddNS7_10__identityEEEvT0_T1_T2_T3_T4_T6_(
	.param .u64 .ptr .align 1 _ZN3cub18CUB_300001_SM_10006detail6reduce28DeviceReduceSingleTileKernelINS2_10policy_hubIdyN4cuda3std3__44plusIdEEE10Policy1000EPdSC_iS9_ddNS7_10__identityEEEvT0_T1_T2_T3_T4_T6__param_0,
	.param .u64 .ptr .align 1 _ZN3cub18CUB_300001_SM_10006detail6reduce28DeviceReduceSingleTileKernelINS2_10policy_hubIdyN4cuda3std3__44plusIdEEE10Policy1000EPdSC_iS9_ddNS7_10__identityEEEvT0_T1_T2_T3_T4_T6__param_1,
	.param .u32 _ZN3cub18CUB_300001_SM_10006detail6reduce28DeviceReduceSingleTileKernelINS2_10policy_hubIdyN4cuda3std3__44plusIdEEE10Policy1000EPdSC_iS9_ddNS7_10__identityEEEvT0_T1_T2_T3_T4_T6__param_2,
	.param .align 1 .b8 _ZN3cub18CUB_300001_SM_10006detail6reduce28DeviceReduceSingleTileKernelINS2_10policy_hubIdyN4cuda3std3__44plusIdEEE10Policy1000EPdSC_iS9_ddNS7_10__identityEEEvT0_T1_T2_T3_T4_T6__param_3[1],
	.param .f64 _ZN3cub18CUB_300001_SM_10006detail6reduce28DeviceReduceSingleTileKernelINS2_10policy_hubIdyN4cuda3std3__44plusIdEEE10Policy1000EPdSC_iS9_ddNS7_10__identityEEEvT0_T1_T2_T3_T4_T6__param_4,
	.param .align 1 .b8 _ZN3cub18CUB_300001_SM_10006detail6reduce28DeviceReduceSingleTileKernelINS2_10policy_hubIdyN4cuda3std3__44plusIdEEE10Policy1000EPdSC_iS9_ddNS7_10__identityEEEvT0_T1_T2_T3_T4_T6__param_5[1]
)
.maxntid 512
.minnctapersm 1
{
	.reg .pred 	%p<58>;
	.reg .b32 	%r<238>;
	.reg .b64 	%rd<104>;
	.reg .b64 	%fd<232>;
	// demoted variable
	.shared .align 8 .b8 _ZZN3cub18CUB_300001_SM_10006detail6reduce28DeviceReduceSingleTileKernelINS2_10policy_hubIdyN4cuda3std3__44plusIdEEE10Policy1000EPdSC_iS9_ddNS7_10__identityEEEvT0_T1_T2_T3_T4_T6_E12temp_storage[152];
	ld.param.u64 	%rd8, [_ZN3cub18CUB_300001_SM_10006detail6reduce28DeviceReduceSingleTileKernelINS2_10policy_hubIdyN4cuda3std3__44plusIdEEE10Policy1000EPdSC_iS9_ddNS7_10__identityEEEvT0_T1_T2_T3_T4_T6__param_0];
	ld.param.u64 	%rd9, [_ZN3cub18CUB_300001_SM_10006detail6reduce28DeviceReduceSingleTileKernelINS2_10policy_hubIdyN4cuda3std3__44plusIdEEE10Policy1000EPdSC_iS9_ddNS7_10__identityEEEvT0_T1_T2_T3_T4_T6__param_1];
	ld.param.u32 	%r34, [_ZN3cub18CUB_300001_SM_10006detail6reduce28DeviceReduceSingleTileKernelINS2_10policy_hubIdyN4cuda3std3__44plusIdEEE10Policy1000EPdSC_iS9_ddNS7_10__identityEEEvT0_T1_T2_T3_T4_T6__param_2];
	ld.param.f64 	%fd30, [_ZN3cub18CUB_300001_SM_10006detail6reduce28DeviceReduceSingleTileKernelINS2_10policy_hubIdyN4cuda3std3__44plusIdEEE10Policy1000EPdSC_iS9_ddNS7_10__identityEEEvT0_T1_T2_T3_T4_T6__param_4];
	cvta.to.global.u64 	%rd1, %rd9;
	setp.ne.s32 	%p1, %r34, 0;
	@%p1 bra 	$L__BB6_3;
	mov.u32 	%r224, %tid.x;
	setp.ne.s32 	%p57, %r224, 0;
	@%p57 bra 	$L__BB6_39;
	st.global.f64 	[%rd1], %fd30;
	bra.uni 	$L__BB6_39;
$L__BB6_3:
	setp.gt.s32 	%p2, %r34, 3583;
	@%p2 bra 	$L__BB6_21;
	mov.u32 	%r1, %tid.x;
	setp.ge.s32 	%p19, %r1, %r34;
	mov.f64 	%fd223, 0d0000000000000000;
	mov.u32 	%r228, %r1;
	@%p19 bra 	$L__BB6_6;
	mul.wide.u32 	%rd69, %r1, 8;
	add.s64 	%rd68, %rd8, %rd69;
	// begin inline asm
	ld.global.nc.u64 %rd67, [%rd68];
	// end inline asm
	mov.b64 	%fd223, %rd67;
	add.s32 	%r228, %r1, 512;
$L__BB6_6:
	setp.ge.s32 	%p20, %r228, %r34;
	@%p20 bra 	$L__BB6_12;
	not.b32 	%r100, %r228;
	add.s32 	%r4, %r34, %r100;
	and.b32  	%r101, %r4, 1536;
	setp.eq.s32 	%p21, %r101, 1536;
	@%p21 bra 	$L__BB6_10;
	mul.wide.u32 	%rd70, %r228, 8;
	add.s64 	%rd102, %rd8, %rd70;
	shr.u32 	%r102, %r4, 9;
	add.s32 	%r103, %r102, 1;
	and.b32  	%r104, %r103, 3;
	neg.s32 	%r226, %r104;
$L__BB6_9:
	.pragma "nounroll";
	// begin inline asm
	ld.global.nc.u64 %rd71, [%rd102];
	// end inline asm
	mov.b64 	%fd109, %rd71;
	add.f64 	%fd223, %fd223, %fd109;
	add.s32 	%r228, %r228, 512;
	add.s64 	%rd102, %rd102, 4096;
	add.s32 	%r226, %r226, 1;
	setp.ne.s32 	%p22, %r226, 0;
	@%p22 bra 	$L__BB6_9;
$L__BB6_10:
	setp.lt.u32 	%p23, %r4, 1536;
	@%p23 bra 	$L__BB6_12;
$L__BB6_11:
	mul.wide.s32 	%rd81, %r228, 8;
	add.s64 	%rd74, %rd8, %rd81;
	// begin inline asm
	ld.global.nc.u64 %rd73, [%rd74];
	// end inline asm
	mov.b64 	%fd110, %rd73;
	add.f64 	%fd111, %fd223, %fd110;
	add.s64 	%rd76, %rd74, 4096;
	// begin inline asm
	ld.global.nc.u64 %rd75, [%rd76];
	// end inline asm
	mov.b64 	%fd112, %rd75;
	add.f64 	%fd113, %fd111, %fd112;
	add.s64 	%rd78, %rd74, 8192;
	// begin inline asm
	ld.global.nc.u64 %rd77, [%rd78];
	// end inline asm
	mov.b64 	%fd114, %rd77;
	add.f64 	%fd115, %fd113, %fd114;
	add.s64 	%rd80, %rd74, 12288;
	// begin inline asm
	ld.global.nc.u64 %rd79, [%rd80];
	// end inline asm
	mov.b64 	%fd116, %rd79;
	add.f64 	%fd223, %fd115, %fd116;
	add.s32 	%r228, %r228, 2048;
	setp.lt.s32 	%p24, %r228, %r34;
	@%p24 bra 	$L__BB6_11;
$L__BB6_12:
	setp.lt.s32 	%p25, %r34, 512;
	@%p25 bra 	$L__BB6_17;
	// begin inline asm
	mov.u32 %r168, %laneid;
	// end inline asm
	mov.b64 	%rd92, %fd223;
	mov.b64 	{%r170, %r175}, %rd92;
	mov.b32 	%r176, 1;
	mov.b32 	%r217, 31;
	mov.b32 	%r218, -1;
	// begin inline asm
	shfl.sync.down.b32 %r169, %r170, %r176, %r217, %r218;
	// end inline asm
	// begin inline asm
	shfl.sync.down.b32 %r174, %r175, %r176, %r217, %r218;
	// end inline asm
	mov.b64 	%rd93, {%r169, %r174};
	mov.b64 	%fd175, %rd93;
	setp.gt.s32 	%p49, %r168, 30;
	add.f64 	%fd176, %fd223, %fd175;
	selp.f64 	%fd177, %fd223, %fd176, %p49;
	mov.b64 	%rd94, %fd177;
	mov.b64 	{%r180, %r185}, %rd94;
	mov.b32 	%r186, 2;
	// begin inline asm
	shfl.sync.down.b32 %r179, %r180, %r186, %r217, %r218;
	// end inline asm
	// begin inline asm
	shfl.sync.down.b32 %r184, %r185, %r186, %r217, %r218;
	// end inline asm
	mov.b64 	%rd95, {%r179, %r184};
	mov.b64 	%fd178, %rd95;
	setp.gt.s32 	%p50, %r168, 29;
	add.f64 	%fd179, %fd177, %fd178;
	selp.f64 	%fd180, %fd177, %fd179, %p50;
	mov.b64 	%rd96, %fd180;
	mov.b64 	{%r190, %r195}, %rd96;
	mov.b32 	%r196, 4;
	// begin inline asm
	shfl.sync.down.b32 %r189, %r190, %r196, %r217, %r218;
	// end inline asm
	// begin inline asm
	shfl.sync.down.b32 %r194, %r195, %r196, %r217, %r218;
	// end inline asm
	mov.b64 	%rd97, {%r189, %r194};
	mov.b64 	%fd181, %rd97;
	setp.gt.s32 	%p51, %r168, 27;
	add.f64 	%fd182, %fd180, %fd181;
	selp.f64 	%fd183, %fd180, %fd182, %p51;
	mov.b64 	%rd98, %fd183;
	mov.b64 	{%r200, %r205}, %rd98;
	mov.b32 	%r206, 8;
	// begin inline asm
	shfl.sync.down.b32 %r199, %r200, %r206, %r217, %r218;
	// end inline asm
	// begin inline asm
	shfl.sync.down.b32 %r204, %r205, %r206, %r217, %r218;
	// end inline asm
	mov.b64 	%rd99, {%r199, %r204};
	mov.b64 	%fd184, %rd99;
	setp.gt.s32 	%p52, %r168, 23;
	add.f64 	%fd185, %fd183, %fd184;
	selp.f64 	%fd186, %fd183, %fd185, %p52;
	mov.b64 	%rd100, %fd186;
	mov.b64 	{%r210, %r215}, %rd100;
	mov.b32 	%r216, 16;
	// begin inline asm
	shfl.sync.down.b32 %r209, %r210, %r216, %r217, %r218;
	// end inline asm
	// begin inline asm
	shfl.sync.down.b32 %r214, %r215, %r216, %r217, %r218;
	// end inline asm
	mov.b64 	%rd101, {%r209, %r214};
	mov.b64 	%fd187, %rd101;
	setp.gt.s32 	%p53, %r168, 15;
	add.f64 	%fd10, %fd186, %fd187;
	selp.f64 	%fd231, %fd186, %fd10, %p53;
	setp.ne.s32 	%p54, %r168, 0;
	@%p54 bra 	$L__BB6_15;
	shr.u32 	%r219, %r1, 2;
	and.b32  	%r220, %r219, 248;
	mov.u32 	%r221, _ZZN3cub18CUB_300001_SM_10006detail6reduce28DeviceReduceSingleTileKernelINS2_10policy_hubIdyN4cuda3std3__44plusIdEEE10Policy1000EPdSC_iS9_ddNS7_10__identityEEEvT0_T1_T2_T3_T4_T6_E12temp_storage;
	add.s32 	%r222, %r221, %r220;
	st.shared.f64 	[%r222+16], %fd10;
$L__BB6_15:
	bar.sync 	0;
	setp.ne.s32 	%p55, %r1, 0;
	@%p55 bra 	$L__BB6_37;
	ld.shared.f64 	%fd188, [_ZZN3cub18CUB_300001_SM_10006detail6reduce28DeviceReduceSingleTileKernelINS2_10policy_hubIdyN4cuda3std3__44plusIdEEE10Policy1000EPdSC_iS9_ddNS7_10__identityEEEvT0_T1_T2_T3_T4_T6_E12temp_storage+24];
	add.f64 	%fd189, %fd231, %fd188;
	ld.shared.f64 	%fd190, [_ZZN3cub18CUB_300001_SM_10006detail6reduce28DeviceReduceSingleTileKernelINS2_10policy_hubIdyN4cuda3std3__44plusIdEEE10Policy1000EPdSC_iS9_ddNS7_10__identityEEEvT0_T1_T2_T3_T4_T6_E12temp_storage+32];
	add.f64 	%fd191, %fd189, %fd190;
	ld.shared.f64 	%fd192, [_ZZN3cub18CUB_300001_SM_10006detail6reduce28DeviceReduceSingleTileKernelINS2_10policy_hubIdyN4cuda3std3__44plusIdEEE10Policy1000EPdSC_iS9_ddNS7_10__identityEEEvT0_T1_T2_T3_T4_T6_E12temp_storage+40];
	add.f64 	%fd193, %fd191, %fd192;
	ld.shared.f64 	%fd194, [_ZZN3cub18CUB_300001_SM_10006detail6reduce28DeviceReduceSingleTileKernelINS2_10policy_hubIdyN4cuda3std3__44plusIdEEE10Policy1000EPdSC_iS9_ddNS7_10__identityEEEvT0_T1_T2_T3_T4_T6_E12temp_storage+48];
	add.f64 	%fd195, %fd193, %fd194;
	ld.shared.f64 	%fd196, [_ZZN3cub18CUB_300001_SM_10006detail6reduce28DeviceReduceSingleTileKernelINS2_10policy_hubIdyN4cuda3std3__44plusIdEEE10Policy1000EPdSC_iS9_ddNS7_10__identityEEEvT0_T1_T2_T3_T4_T6_E12temp_storage+56];
	add.f64 	%fd197, %fd195, %fd196;
	ld.shared.f64 	%fd198, [_ZZN3cub18CUB_300001_SM_10006detail6reduce28DeviceReduceSingleTileKernelINS2_10policy_hubIdyN4cuda3std3__44plusIdEEE10Policy1000EPdSC_iS9_ddNS7_10__identityEEEvT0_T1_T2_T3_T4_T6_E12temp_storage+64];
	add.f64 	%fd199, %fd197, %fd198;
	ld.shared.f64 	%fd200, [_ZZN3cub18CUB_300001_SM_10006detail6reduce28DeviceReduceSingleTileKernelINS2_10policy_hubIdyN4cuda3std3__44plusIdEEE10Policy1000EPdSC_iS9_ddNS7_10__identityEEEvT0_T1_T2_T3_T4_T6_E12temp_storage+72];
	add.f64 	%fd201, %fd199, %fd200;
	ld.shared.f64 	%fd202, [_ZZN3cub18CUB_300001_SM_10006detail6reduce28DeviceReduceSingleTileKernelINS2_10policy_hubIdyN4cuda3std3__44plusIdEEE10Policy1000EPdSC_iS9_ddNS7_10__identityEEEvT0_T1_T2_T3_T4_T6_E12temp_storage+80];
	add.f64 	%fd203, %fd201, %fd202;
	ld.shared.f64 	%fd204, [_ZZN3cub18CUB_300001_SM_10006detail6reduce28DeviceReduceSingleTileKernelINS2_10policy_hubIdyN4cuda3std3__44plusIdEEE10Policy1000EPdSC_iS9_ddNS7_10__identityEEEvT0_T1_T2_T3_T4_T6_E12temp_storage+88];
	add.f64 	%fd205, %fd203, %fd204;
	ld.shared.f64 	%fd206, [_ZZN3cub18CUB_300001_SM_10006detail6reduce28DeviceReduceSingleTileKernelINS2_10policy_hubIdyN4cuda3std3__44plusIdEEE10Policy1000EPdSC_iS9_ddNS7_10__identityEEEvT0_T1_T2_T3_T4_T6_E12temp_storage+96];
	add.f64 	%fd207, %fd205, %fd206;
	ld.shared.f64 	%fd208, [_ZZN3cub18CUB_300001_SM_10006detail6reduce28DeviceReduceSingleTileKernelINS2_10policy_hubIdyN4cuda3std3__44plusIdEEE10Policy1000EPdSC_iS9_ddNS7_10__identityEEEvT0_T1_T2_T3_T4_T6_E12temp_storage+104];
	add.f64 	%fd209, %fd207, %fd208;
	ld.shared.f64 	%fd210, [_ZZN3cub18CUB_300001_SM_10006detail6reduce28DeviceReduceSingleTileKernelINS2_10policy_hubIdyN4cuda3std3__44plusIdEEE10Policy1000EPdSC_iS9_ddNS7_10__identityEEEvT0_T1_T2_T3_T4_T6_E12temp_storage+112];
	add.f64 	%fd211, %fd209, %fd210;
	ld.shared.f64 	%fd212, [_ZZN3cub18CUB_300001_SM_10006detail6reduce28DeviceReduceSingleTileKernelINS2_10policy_hubIdyN4cuda3std3__44plusIdEEE10Policy1000EPdSC_iS9_ddNS7_10__identityEEEvT0_T1_T2_T3_T4_T6_E12temp_storage+120];
	add.f64 	%fd213, %fd211, %fd212;
	ld.shared.f64 	%fd214, [_ZZN3cub18CUB_300001_SM_10006detail6reduce28DeviceReduceSingleTileKernelINS2_10policy_hubIdyN4cuda3std3__44plusIdEEE10Policy1000EPdSC_iS9_ddNS7_10__identityEEEvT0_T1_T2_T3_T4_T6_E12temp_storage+128];
	add.f64 	%fd215, %fd213, %fd214;
	ld.shared.f64 	%fd216, [_ZZN3cub18CUB_300001_SM_10006detail6reduce28DeviceReduceSingleTileKernelINS2_10policy_hubIdyN4cuda3std3__44plusIdEEE10Policy1000EPdSC_iS9_ddNS7_10__identityEEEvT0_T1_T2_T3_T4_T6_E12temp_storage+136];
	add.f64 	%fd231, %fd215, %fd216;
	bra.uni 	$L__BB6_37;
$L__BB6_17:
	// begin inline asm
	mov.u32 %r105, %laneid;
	// end inline asm
	and.b32  	%r156, %r1, 992;
	add.s32 	%r157, %r156, 32;
	setp.gt.s32 	%p26, %r157, %r34;
	not.b32 	%r158, %r156;
	add.s32 	%r159, %r34, %r158;
	selp.b32 	%r154, %r159, 31, %p26;
	mov.b64 	%rd82, %fd223;
	mov.b64 	{%r107, %r112}, %rd82;
	mov.b32 	%r113, 1;
	mov.b32 	%r155, -1;
	// begin inline asm
	shfl.sync.down.b32 %r106, %r107, %r113, %r154, %r155;
	// end inline asm
	// begin inline asm
	shfl.sync.down.b32 %r111, %r112, %r113, %r154, %r155;
	// end inline asm
	mov.b64 	%rd83, {%r106, %r111};
	mov.b64 	%fd117, %rd83;
	setp.lt.s32 	%p27, %r105, %r154;
	add.f64 	%fd118, %fd223, %fd117;
	selp.f64 	%fd119, %fd118, %fd223, %p27;
	mov.b64 	%rd84, %fd119;
	mov.b64 	{%r117, %r122}, %rd84;
	mov.b32 	%r123, 2;
	// begin inline asm
	shfl.sync.down.b32 %r116, %r117, %r123, %r154, %r155;
	// end inline asm
	// begin inline asm
	shfl.sync.down.b32 %r121, %r122, %r123, %r154, %r155;
	// end inline asm
	mov.b64 	%rd85, {%r116, %r121};
	mov.b64 	%fd120, %rd85;
	add.s32 	%r160, %r105, 2;
	setp.gt.s32 	%p28, %r160, %r154;
	add.f64 	%fd121, %fd119, %fd120;
	selp.f64 	%fd122, %fd119, %fd121, %p28;
	mov.b64 	%rd86, %fd122;
	mov.b64 	{%r127, %r132}, %rd86;
	mov.b32 	%r133, 4;
	// begin inline asm
	shfl.sync.down.b32 %r126, %r127, %r133, %r154, %r155;
	// end inline asm
	// begin inline asm
	shfl.sync.down.b32 %r131, %r132, %r133, %r154, %r155;
	// end inline asm
	mov.b64 	%rd87, {%r126, %r131};
	mov.b64 	%fd123, %rd87;
	add.s32 	%r161, %r105, 4;
	setp.gt.s32 	%p29, %r161, %r154;
	add.f64 	%fd124, %fd122, %fd123;
	selp.f64 	%fd125, %fd122, %fd124, %p29;
	mov.b64 	%rd88, %fd125;
	mov.b64 	{%r137, %r142}, %rd88;
	mov.b32 	%r143, 8;
	// begin inline asm
	shfl.sync.down.b32 %r136, %r137, %r143, %r154, %r155;
	// end inline asm
	// begin inline asm
	shfl.sync.down.b32 %r141, %r142, %r143, %r154, %r155;
	// end inline asm
	mov.b64 	%rd89, {%r136, %r141};
	mov.b64 	%fd126, %rd89;
	add.s32 	%r162, %r105, 8;
	setp.gt.s32 	%p30, %r162, %r154;
	add.f64 	%fd127, %fd125, %fd126;
	selp.f64 	%fd128, %fd125, %fd127, %p30;
	mov.b64 	%rd90, %fd128;
	mov.b64 	{%r147, %r152}, %rd90;
	mov.b32 	%r153, 16;
	// begin inline asm
	shfl.sync.down.b32 %r146, %r147, %r153, %r154, %r155;
	// end inline asm
	// begin inline asm
	shfl.sync.down.b32 %r151, %r152, %r153, %r154, %r155;
	// end inline asm
	mov.b64 	%rd91, {%r146, %r151};
	mov.b64 	%fd129, %rd91;
	add.s32 	%r163, %r105, 16;
	setp.gt.s32 	%p31, %r163, %r154;
	add.f64 	%fd130, %fd128, %fd129;
	selp.f64 	%fd231, %fd128, %fd130, %p31;
	setp.ne.s32 	%p32, %r105, 0;
	@%p32 bra 	$L__BB6_19;
	shr.u32 	%r164, %r1, 2;
	and.b32  	%r165, %r164, 248;
	mov.u32 	%r166, _ZZN3cub18CUB_300001_SM_10006detail6reduce28DeviceReduceSingleTileKernelINS2_10policy_hubIdyN4cuda3std3__44plusIdEEE10Policy1000EPdSC_iS9_ddNS7_10__identityEEEvT0_T1_T2_T3_T4_T6_E12temp_storage;
	add.s32 	%r167, %r166, %r165;
	st.shared.f64 	[%r167+16], %fd231;
$L__BB6_19:
	bar.sync 	0;
	setp.ne.s32 	%p33, %r1, 0;
	@%p33 bra 	$L__BB6_37;
	setp.gt.s32 	%p34, %r34, 32;
	ld.shared.f64 	%fd131, [_ZZN3cub18CUB_300001_SM_10006detail6reduce28DeviceReduceSingleTileKernelINS2_10policy_hubIdyN4cuda3std3__44plusIdEEE10Policy1000EPdSC_iS9_ddNS7_10__identityEEEvT0_T1_T2_T3_T4_T6_E12temp_storage+24];
	add.f64 	%fd132, %fd231, %fd131;
	selp.f64 	%fd133, %fd132, %fd231, %p34;
	setp.gt.s32 	%p35, %r34, 64;
	ld.shared.f64 	%fd134, [_ZZN3cub18CUB_300001_SM_10006detail6reduce28DeviceReduceSingleTileKernelINS2_10policy_hubIdyN4cuda3std3__44plusIdEEE10Policy1000EPdSC_iS9_ddNS7_10__identityEEEvT0_T1_T2_T3_T4_T6_E12temp_storage+32];
	add.f64 	%fd135, %fd134, %fd133;
	selp.f64 	%fd136, %fd135, %fd133, %p35;
	setp.gt.s32 	%p36, %r34, 96;
	ld.shared.f64 	%fd137, [_ZZN3cub18CUB_300001_SM_10006detail6reduce28DeviceReduceSingleTileKernelINS2_10policy_hubIdyN4cuda3std3__44plusIdEEE10Policy1000EPdSC_iS9_ddNS7_10__identityEEEvT0_T1_T2_T3_T4_T6_E12temp_storage+40];
	add.f64 	%fd138, %fd137, %fd136;
	selp.f64 	%fd139, %fd138, %fd136, %p36;
	setp.gt.s32 	%p37, %r34, 128;
	ld.shared.f64 	%fd140, [_ZZN3cub18CUB_300001_SM_10006detail6reduce28DeviceReduceSingleTileKernelINS2_10policy_hubIdyN4cuda3std3__44plusIdEEE10Policy1000EPdSC_iS9_ddNS7_10__identityEEEvT0_T1_T2_T3_T4_T6_E12temp_storage+48];
	add.f64 	%fd141, %fd140, %fd139;
	selp.f64 	%fd142, %fd141, %fd139, %p37;
	setp.gt.s32 	%p38, %r34, 160;
	ld.shared.f64 	%fd143, [_ZZN3cub18CUB_300001_SM_10006detail6reduce28DeviceReduceSingleTileKernelINS2_10policy_hubIdyN4cuda3std3__44plusIdEEE10Policy1000EPdSC_iS9_ddNS7_10__identityEEEvT0_T1_T2_T3_T4_T6_E12temp_storage+56];
	add.f64 	%fd144, %fd143, %fd142;
	selp.f64 	%fd145, %fd144, %fd142, %p38;
	setp.gt.s32 	%p39, %r34, 192;
	ld.shared.f64 	%fd146, [_ZZN3cub18CUB_300001_SM_10006detail6reduce28DeviceReduceSingleTileKernelINS2_10policy_hubIdyN4cuda3std3__44plusIdEEE10Policy1000EPdSC_iS9_ddNS7_10__identityEEEvT0_T1_T2_T3_T4_T6_E12temp_storage+64];
	add.f64 	%fd147, %fd146, %fd145;
	selp.f64 	%fd148, %fd147, %fd145, %p39;
	setp.gt.s32 	%p40, %r34, 224;
	ld.shared.f64 	%fd149, [_ZZN3cub18CUB_300001_SM_10006detail6reduce28DeviceReduceSingleTileKernelINS2_10policy_hubIdyN4cuda3std3__44plusIdEEE10Policy1000EPdSC_iS9_ddNS7_10__identityEEEvT0_T1_T2_T3_T4_T6_E12temp_storage+72];
	add.f64 	%fd150, %fd149, %fd148;
	selp.f64 	%fd151, %fd150, %fd148, %p40;
	setp.gt.s32 	%p41, %r34, 256;
	ld.shared.f64 	%fd152, [_ZZN3cub18CUB_300001_SM_10006detail6reduce28DeviceReduceSingleTileKernelINS2_10policy_hubIdyN4cuda3std3__44plusIdEEE10Policy1000EPdSC_iS9_ddNS7_10__identityEEEvT0_T1_T2_T3_T4_T6_E12temp_storage+80];
	add.f64 	%fd153, %fd152, %fd151;
	selp.f64 	%fd154, %fd153, %fd151, %p41;
	setp.gt.s32 	%p42, %r34, 288;
	ld.shared.f64 	%fd155, [_ZZN3cub18CUB_300001_SM_10006detail6reduce28DeviceReduceSingleTileKernelINS2_10policy_hubIdyN4cuda3std3__44plusIdEEE10Policy1000EPdSC_iS9_ddNS7_10__identityEEEvT0_T1_T2_T3_T4_T6_E12temp_storage+88];
	add.f64 	%fd156, %fd155, %fd154;
	selp.f64 	%fd157, %fd156, %fd154, %p42;
	setp.gt.s32 	%p43, %r34, 320;
	ld.shared.f64 	%fd158, [_ZZN3cub18CUB_300001_SM_10006detail6reduce28DeviceReduceSingleTileKernelINS2_10policy_hubIdyN4cuda3std3__44plusIdEEE10Policy1000EPdSC_iS9_ddNS7_10__identityEEEvT0_T1_T2_T3_T4_T6_E12temp_storage+96];
	add.f64 	%fd159, %fd158, %fd157;
	selp.f64 	%fd160, %fd159, %fd157, %p43;
	setp.gt.s32 	%p44, %r34, 352;
	ld.shared.f64 	%fd161, [_ZZN3cub18CUB_300001_SM_10006detail6reduce28DeviceReduceSingleTileKernelINS2_10policy_hubIdyN4cuda3std3__44plusIdEEE10Policy1000EPdSC_iS9_ddNS7_10__identityEEEvT0_T1_T2_T3_T4_T6_E12temp_storage+104];
	add.f64 	%fd162, %fd161, %fd160;
	selp.f64 	%fd163, %fd162, %fd160, %p44;
	setp.gt.s32 	%p45, %r34, 384;
	ld.shared.f64 	%fd164, [_ZZN3cub18CUB_300001_SM_10006detail6reduce28DeviceReduceSingleTileKernelINS2_10policy_hubIdyN4cuda3std3__44plusIdEEE10Policy1000EPdSC_iS9_ddNS7_10__identityEEEvT0_T1_T2_T3_T4_T6_E12temp_storage+112];
	add.f64 	%fd165, %fd164, %fd163;
	selp.f64 	%fd166, %fd165, %fd163, %p45;
	setp.gt.s32 	%p46, %r34, 416;
	ld.shared.f64 	%fd167, [_ZZN3cub18CUB_300001_SM_10006detail6reduce28DeviceReduceSingleTileKernelINS2_10policy_hubIdyN4cuda3std3__44plusIdEEE10Policy1000EPdSC_iS9_ddNS7_10__identityEEEvT0_T1_T2_T3_T4_T6_E12temp_storage+120];
	add.f64 	%fd168, %fd167, %fd166;
	selp.f64 	%fd169, %fd168, %fd166, %p46;
	setp.gt.s32 	%p47, %r34, 448;
	ld.shared.f64 	%fd170, [_ZZN3cub18CUB_300001_SM_10006detail6reduce28DeviceReduceSingleTileKernelINS2_10policy_hubIdyN4cuda3std3__44plusIdEEE10Policy1000EPdSC_iS9_ddNS7_10__identityEEEvT0_T1_T2_T3_T4_T6_E12temp_storage+128];
	add.f64 	%fd171, %fd170, %fd169;
	selp.f64 	%fd172, %fd171, %fd169, %p47;
	setp.gt.s32 	%p48, %r34, 480;
	ld.shared.f64 	%fd173, [_ZZN3cub18CUB_300001_SM_10006detail6reduce28DeviceReduceSingleTileKernelINS2_10policy_hubIdyN4cuda3std3__44plusIdEEE10Policy1000EPdSC_iS9_ddNS7_10__identityEEEvT0_T1_T2_T3_T4_T6_E12temp_storage+136];
	add.f64 	%fd174, %fd173, %fd172;
	selp.f64 	%fd231, %fd174, %fd172, %p48;
	bra.uni 	$L__BB6_37;
$L__BB6_21:
	mov.u32 	%r13, %tid.x;
	mul.wide.u32 	%rd24, %r13, 8;
	add.s64 	%rd11, %rd8, %rd24;
	// begin inline asm
	ld.global.nc.u64 %rd10, [%rd11];
	// end inline asm
	mov.b64 	%fd31, %rd10;
	add.s64 	%rd13, %rd11, 4096;
	// begin inline asm
	ld.global.nc.u64 %rd12, [%rd13];
	// end inline asm
	mov.b64 	%fd32, %rd12;
	add.s64 	%rd15, %rd11, 8192;
	// begin inline asm
	ld.global.nc.u64 %rd14, [%rd15];
	// end inline asm
	mov.b64 	%fd33, %rd14;
	add.s64 	%rd17, %rd11, 12288;
	// begin inline asm
	ld.global.nc.u64 %rd16, [%rd17];
	// end inline asm
	mov.b64 	%fd34, %rd16;
	add.s64 	%rd19, %rd11, 16384;
	// begin inline asm
	ld.global.nc.u64 %rd18, [%rd19];
	// end inline asm
	mov.b64 	%fd35, %rd18;
	add.s64 	%rd21, %rd11, 20480;
	// begin inline asm
	ld.global.nc.u64 %rd20, [%rd21];
	// end inline asm
	mov.b64 	%fd36, %rd20;
	add.s64 	%rd23, %rd11, 24576;
	// begin inline asm
	ld.global.nc.u64 %rd22, [%rd23];
	// end inline asm
	mov.b64 	%fd37, %rd22;
	add.f64 	%fd38, %fd31, %fd32;
	add.f64 	%fd39, %fd38, %fd33;
	add.f64 	%fd40, %fd39, %fd34;
	add.f64 	%fd41, %fd40, %fd35;
	add.f64 	%fd42, %fd41, %fd36;
	add.f64 	%fd230, %fd42, %fd37;
	setp.lt.u32 	%p3, %r34, 7168;
	mov.b32 	%r231, 3584;
	@%p3 bra 	$L__BB6_25;
	add.s32 	%r14, %r34, -3584;
	mov.b32 	%r231, 3584;
$L__BB6_23:
	add.s32 	%r37, %r231, %r13;
	mul.wide.u32 	%rd39, %r37, 8;
	add.s64 	%rd26, %rd8, %rd39;
	// begin inline asm
	ld.global.nc.u64 %rd25, [%rd26];
	// end inline asm
	mov.b64 	%fd43, %rd25;
	add.s64 	%rd28, %rd26, 4096;
	// begin inline asm
	ld.global.nc.u64 %rd27, [%rd28];
	// end inline asm
	mov.b64 	%fd44, %rd27;
	add.s64 	%rd30, %rd26, 8192;
	// begin inline asm
	ld.global.nc.u64 %rd29, [%rd30];
	// end inline asm
	mov.b64 	%fd45, %rd29;
	add.s64 	%rd32, %rd26, 12288;
	// begin inline asm
	ld.global.nc.u64 %rd31, [%rd32];
	// end inline asm
	mov.b64 	%fd46, %rd31;
	add.s64 	%rd34, %rd26, 16384;
	// begin inline asm
	ld.global.nc.u64 %rd33, [%rd34];
	// end inline asm
	mov.b64 	%fd47, %rd33;
	add.s64 	%rd36, %rd26, 20480;
	// begin inline asm
	ld.global.nc.u64 %rd35, [%rd36];
	// end inline asm
	mov.b64 	%fd48, %rd35;
	add.s64 	%rd38, %rd26, 24576;
	// begin inline asm
	ld.global.nc.u64 %rd37, [%rd38];
	// end inline asm
	mov.b64 	%fd49, %rd37;
	add.f64 	%fd50, %fd230, %fd43;
	add.f64 	%fd51, %fd50, %fd44;
	add.f64 	%fd52, %fd51, %fd45;
	add.f64 	%fd53, %fd52, %fd46;
	add.f64 	%fd54, %fd53, %fd47;
	add.f64 	%fd55, %fd54, %fd48;
	add.f64 	%fd230, %fd55, %fd49;
	sub.s32 	%r38, %r34, %r231;
	setp.lt.s32 	%p4, %r38, 3584;
	@%p4 bra 	$L__BB6_33;
	add.s32 	%r231, %r231, 3584;
	setp.le.s32 	%p5, %r231, %r14;
	@%p5 bra 	$L__BB6_23;
$L__BB6_25:
	setp.le.s32 	%p6, %r34, %r231;
	@%p6 bra 	$L__BB6_33;
	sub.s32 	%r18, %r34, %r231;
	setp.ge.s32 	%p7, %r13, %r18;
	@%p7 bra 	$L__BB6_33;
	not.b32 	%r39, %r13;
	add.s32 	%r40, %r34, %r39;
	sub.s32 	%r19, %r40, %r231;
	and.b32  	%r41, %r19, 1536;
	setp.eq.s32 	%p8, %r41, 1536;
	mov.u32 	%r235, %r13;
	@%p8 bra 	$L__BB6_30;
	add.s32 	%r233, %r13, %r231;
	shr.u32 	%r42, %r19, 9;
	add.s32 	%r43, %r42, 1;
	and.b32  	%r44, %r43, 3;
	neg.s32 	%r232, %r44;
	mov.u32 	%r235, %r13;
$L__BB6_29:
	.pragma "nounroll";
	mul.wide.u32 	%rd42, %r233, 8;
	add.s64 	%rd41, %rd8, %rd42;
	// begin inline asm
	ld.global.nc.u64 %rd40, [%rd41];
	// end inline asm
	mov.b64 	%fd57, %rd40;
	add.f64 	%fd230, %fd230, %fd57;
	add.s32 	%r235, %r235, 512;
	add.s32 	%r233, %r233, 512;
	add.s32 	%r232, %r232, 1;
	setp.ne.s32 	%p9, %r232, 0;
	@%p9 bra 	$L__BB6_29;
$L__BB6_30:
	setp.lt.u32 	%p10, %r19, 1536;
	@%p10 bra 	$L__BB6_33;
	cvt.u64.u32 	%rd43, %r235;
	cvt.u64.u32 	%rd44, %r231;
	add.s64 	%rd45, %rd43, %rd44;
	shl.b64 	%rd46, %rd45, 3;
	add.s64 	%rd47, %rd46, %rd8;
	add.s64 	%rd103, %rd47, 8192;
	add.s32 	%r236, %r235, %r231;
$L__BB6_32:
	mul.wide.u32 	%rd56, %r236, 8;
	add.s64 	%rd49, %rd8, %rd56;
	// begin inline asm
	ld.global.nc.u64 %rd48, [%rd49];
	// end inline asm
	mov.b64 	%fd58, %rd48;
	add.f64 	%fd59, %fd230, %fd58;
	add.s64 	%rd51, %rd103, -4096;
	// begin inline asm
	ld.global.nc.u64 %rd50, [%rd51];
	// end inline asm
	mov.b64 	%fd60, %rd50;
	add.f64 	%fd61, %fd59, %fd60;
	// begin inline asm
	ld.global.nc.u64 %rd52, [%rd103];
	// end inline asm
	mov.b64 	%fd62, %rd52;
	add.f64 	%fd63, %fd61, %fd62;
	add.s64 	%rd55, %rd103, 4096;
	// begin inline asm
	ld.global.nc.u64 %rd54, [%rd55];
	// end inline asm
	mov.b64 	%fd64, %rd54;
	add.f64 	%fd230, %fd63, %fd64;
	add.s32 	%r235, %r235, 2048;
	add.s64 	%rd103, %rd103, 16384;
	add.s32 	%r236, %r236, 2048;
	setp.lt.s32 	%p11, %r235, %r18;
	@%p11 bra 	$L__BB6_32;
$L__BB6_33:
	// begin inline asm
	mov.u32 %r45, %laneid;
	// end inline asm
	mov.b64 	%rd57, %fd230;
	mov.b64 	{%r47, %r52}, %rd57;
	mov.b32 	%r53, 1;
	mov.b32 	%r94, 31;
	mov.b32 	%r95, -1;
	// begin inline asm
	shfl.sync.down.b32 %r46, %r47, %r53, %r94, %r95;
	// end inline asm
	// begin inline asm
	shfl.sync.down.b32 %r51, %r52, %r53, %r94, %r95;
	// end inline asm
	mov.b64 	%rd58, {%r46, %r51};
	mov.b64 	%fd65, %rd58;
	setp.gt.s32 	%p12, %r45, 30;
	add.f64 	%fd66, %fd230, %fd65;
	selp.f64 	%fd67, %fd230, %fd66, %p12;
	mov.b64 	%rd59, %fd67;
	mov.b64 	{%r57, %r62}, %rd59;
	mov.b32 	%r63, 2;
	// begin inline asm
	shfl.sync.down.b32 %r56, %r57, %r63, %r94, %r95;
	// end inline asm
	// begin inline asm
	shfl.sync.down.b32 %r61, %r62, %r63, %r94, %r95;
	// end inline asm
	mov.b64 	%rd60, {%r56, %r61};
	mov.b64 	%fd68, %rd60;
	setp.gt.s32 	%p13, %r45, 29;
	add.f64 	%fd69, %fd67, %fd68;
	selp.f64 	%fd70, %fd67, %fd69, %p13;
	mov.b64 	%rd61, %fd70;
	mov.b64 	{%r67, %r72}, %rd61;
	mov.b32 	%r73, 4;
	// begin inline asm
	shfl.sync.down.b32 %r66, %r67, %r73, %r94, %r95;
	// end inline asm
	// begin inline asm
	shfl.sync.down.b32 %r71, %r72, %r73, %r94, %r95;
	// end inline asm
	mov.b64 	%rd62, {%r66, %r71};
	mov.b64 	%fd71, %rd62;
	setp.gt.s32 	%p14, %r45, 27;
	add.f64 	%fd72, %fd70, %fd71;
	selp.f64 	%fd73, %fd70, %fd72, %p14;
	mov.b64 	%rd63, %fd73;
	mov.b64 	{%r77, %r82}, %rd63;
	mov.b32 	%r83, 8;
	// begin inline asm
	shfl.sync.down.b32 %r76, %r77, %r83, %r94, %r95;
	// end inline asm
	// begin inline asm
	shfl.sync.down.b32 %r81, %r82, %r83, %r94, %r95;
	// end inline asm
	mov.b64 	%rd64, {%r76, %r81};
	mov.b64 	%fd74, %rd64;
	setp.gt.s32 	%p15, %r45, 23;
	add.f64 	%fd75, %fd73, %fd74;
	selp.f64 	%fd76, %fd73, %fd75, %p15;
	mov.b64 	%rd65, %fd76;
	mov.b64 	{%r87, %r92}, %rd65;
	mov.b32 	%r93, 16;
	// begin inline asm
	shfl.sync.down.b32 %r86, %r87, %r93, %r94, %r95;
	// end inline asm
	// begin inline asm
	shfl.sync.down.b32 %r91, %r92, %r93, %r94, %r95;
	// end inline asm
	mov.b64 	%rd66, {%r86, %r91};
	mov.b64 	%fd77, %rd66;
	setp.gt.s32 	%p16, %r45, 15;
	add.f64 	%fd26, %fd76, %fd77;
	selp.f64 	%fd231, %fd76, %fd26, %p16;
	setp.ne.s32 	%p17, %r45, 0;
	@%p17 bra 	$L__BB6_35;
	shr.u32 	%r96, %r13, 2;
	and.b32  	%r97, %r96, 248;
	mov.u32 	%r98, _ZZN3cub18CUB_300001_SM_10006detail6reduce28DeviceReduceSingleTileKernelINS2_10policy_hubIdyN4cuda3std3__44plusIdEEE10Policy1000EPdSC_iS9_ddNS7_10__identityEEEvT0_T1_T2_T3_T4_T6_E12temp_storage;
	add.s32 	%r99, %r98, %r97;
	st.shared.f64 	[%r99+16], %fd26;
$L__BB6_35:
	bar.sync 	0;
	setp.ne.s32 	%p18, %r13, 0;
	@%p18 bra 	$L__BB6_37;
	ld.shared.f64 	%fd78, [_ZZN3cub18CUB_300001_SM_10006detail6reduce28DeviceReduceSingleTileKernelINS2_10policy_hubIdyN4cuda3std3__44plusIdEEE10Policy1000EPdSC_iS9_ddNS7_10__identityEEEvT0_T1_T2_T3_T4_T6_E12temp_storage+24];
	add.f64 	%fd79, %fd231, %fd78;
	ld.shared.f64 	%fd80, [_ZZN3cub18CUB_300001_SM_10006detail6reduce28DeviceReduceSingleTileKernelINS2_10policy_hubIdyN4cuda3std3__44plusIdEEE10Policy1000EPdSC_iS9_ddNS7_10__identityEEEvT0_T1_T2_T3_T4_T6_E12temp_storage+32];
	add.f64 	%fd81, %fd79, %fd80;
	ld.shared.f64 	%fd82, [_ZZN3cub18CUB_300001_SM_10006detail6reduce28DeviceReduceSingleTileKernelINS2_10policy_hubIdyN4cuda3std3__44plusIdEEE10Policy1000EPdSC_iS9_ddNS7_10__identityEEEvT0_T1_T2_T3_T4_T6_E12temp_storage+40];
	add.f64 	%fd83, %fd81, %fd82;
	ld.shared.f64 	%fd84, [_ZZN3cub18CUB_300001_SM_10006detail6reduce28DeviceReduceSingleTileKernelINS2_10policy_hubIdyN4cuda3std3__44plusIdEEE10Policy1000EPdSC_iS9_ddNS7_10__identityEEEvT0_T1_T2_T3_T4_T6_E12temp_storage+48];
	add.f64 	%fd85, %fd83, %fd84;
	ld.shared.f64 	%fd86, [_ZZN3cub18CUB_300001_SM_10006detail6reduce28DeviceReduceSingleTileKernelINS2_10policy_hubIdyN4cuda3std3__44plusIdEEE10Policy1000EPdSC_iS9_ddNS7_10__identityEEEvT0_T1_T2_T3_T4_T6_E12temp_storage+56];
	add.f64 	%fd87, %fd85, %fd86;
	ld.shared.f64 	%fd88, [_ZZN3cub18CUB_300001_SM_10006detail6reduce28DeviceReduceSingleTileKernelINS2_10policy_hubIdyN4cuda3std3__44plusIdEEE10Policy1000EPdSC_iS9_ddNS7_10__identityEEEvT0_T1_T2_T3_T4_T6_E12temp_storage+64];
	add.f64 	%fd89, %fd87, %fd88;
	ld.shared.f64 	%fd90, [_ZZN3cub18CUB_300001_SM_10006detail6reduce28DeviceReduceSingleTileKernelINS2_10policy_hubIdyN4cuda3std3__44plusIdEEE10Policy1000EPdSC_iS9_ddNS7_10__identityEEEvT0_T1_T2_T3_T4_T6_E12temp_storage+72];
	add.f64 	%fd91, %fd89, %fd90;
	ld.shared.f64 	%fd92, [_ZZN3cub18CUB_300001_SM_10006detail6reduce28DeviceReduceSingleTileKernelINS2_10policy_hubIdyN4cuda3std3__44plusIdEEE10Policy1000EPdSC_iS9_ddNS7_10__identityEEEvT0_T1_T2_T3_T4_T6_E12temp_storage+80];
	add.f64 	%fd93, %fd91, %fd92;
	ld.shared.f64 	%fd94, [_ZZN3cub18CUB_300001_SM_10006detail6reduce28DeviceReduceSingleTileKernelINS2_10policy_hubIdyN4cuda3std3__44plusIdEEE10Policy1000EPdSC_iS9_ddNS7_10__identityEEEvT0_T1_T2_T3_T4_T6_E12temp_storage+88];
	add.f64 	%fd95, %fd93, %fd94;
	ld.shared.f64 	%fd96, [_ZZN3cub18CUB_300001_SM_10006detail6reduce28DeviceReduceSingleTileKernelINS2_10policy_hubIdyN4cuda3std3__44plusIdEEE10Policy1000EPdSC_iS9_ddNS7_10__identityEEEvT0_T1_T2_T3_T4_T6_E12temp_storage+96];
	add.f64 	%fd97, %fd95, %fd96;
	ld.shared.f64 	%fd98, [_ZZN3cub18CUB_300001_SM_10006detail6reduce28DeviceReduceSingleTileKernelINS2_10policy_hubIdyN4cuda3std3__44plusIdEEE10Policy1000EPdSC_iS9_ddNS7_10__identityEEEvT0_T1_T2_T3_T4_T6_E12temp_storage+104];
	add.f64 	%fd99, %fd97, %fd98;
	ld.shared.f64 	%fd100, [_ZZN3cub18CUB_300001_SM_10006detail6reduce28DeviceReduceSingleTileKernelINS2_10policy_hubIdyN4cuda3std3__44plusIdEEE10Policy1000EPdSC_iS9_ddNS7_10__identityEEEvT0_T1_T2_T3_T4_T6_E12temp_storage+112];
	add.f64 	%fd101, %fd99, %fd100;
	ld.shared.f64 	%fd102, [_ZZN3cub18CUB_300001_SM_10006detail6reduce28DeviceReduceSingleTileKernelINS2_10policy_hubIdyN4cuda3std3__44plusIdEEE10Policy1000EPdSC_iS9_ddNS7_10__identityEEEvT0_T1_T2_T3_T4_T6_E12temp_storage+120];
	add.f64 	%fd103, %fd101, %fd102;
	ld.shared.f64 	%fd104, [_ZZN3cub18CUB_300001_SM_10006detail6reduce28DeviceReduceSingleTileKernelINS2_10policy_hubIdyN4cuda3std3__44plusIdEEE10Policy1000EPdSC_iS9_ddNS7_10__identityEEEvT0_T1_T2_T3_T4_T6_E12temp_storage+128];
	add.f64 	%fd105, %fd103, %fd104;
	ld.shared.f64 	%fd106, [_ZZN3cub18CUB_300001_SM_10006detail6reduce28DeviceReduceSingleTileKernelINS2_10policy_hubIdyN4cuda3std3__44plusIdEEE10Policy1000EPdSC_iS9_ddNS7_10__identityEEEvT0_T1_T2_T3_T4_T6_E12temp_storage+136];
	add.f64 	%fd231, %fd105, %fd106;
$L__BB6_37:
	mov.u32 	%r223, %tid.x;
	setp.ne.s32 	%p56, %r223, 0;
	@%p56 bra 	$L__BB6_39;
	add.f64 	%fd217, %fd30, %fd231;
	st.global.f64 	[%rd1], %fd217;
$L__BB6_39:
	ret;

}


// ===== COMPILED SASS (sm_100) =====

	.target	sm_100

	.elftype	@"ET_EXEC"


//--------------------- .note.nv.tkinfo           --------------------------
	.section	.note.nv.tkinfo,"",@"SHT_NOTE"
	.sectionflags	@"SHF_NOTE_NV_TKINFO"
	.tkinfo
        /*0018*/ 	.word	0x00000002
        /*0030*/ 	.string	""
        /*0030*/ 	.string	"ptxas"
        /*0030*/ 	.string	"Cuda compilation tools, release 13.0, V13.0.88"
        /*0030*/ 	.string	"Build cuda_13.0.r13.0/compiler.36424714_0"
        /*0030*/ 	.string	"-arch sm_100 -m 64 "



//--------------------- .note.nv.cuinfo           --------------------------
	.section	.note.nv.cuinfo,"",@"SHT_NOTE"
	.sectionflags	@"SHF_NOTE_NV_CUINFO"
        /*0018*/ 	.short	0x0002
        /*001a*/ 	.short	0x0064
        /*001c*/ 	.short	0x0082
	.zero		2


//--------------------- .nv.info                  --------------------------
	.section	.nv.info,"",@"SHT_CUDA_INFO"
	.align	4


	//----- nvinfo : EIATTR_REGCOUNT
	.align		4
        /*0000*/ 	.byte	0x04, 0x2f
        /*0002*/ 	.short	(.L_44 - .L_43)
	.align		4
.L_43:
        /*0004*/ 	.word	index@(_ZN3cub18CUB_300001_SM_10006detail11EmptyKernelIvEEvv)
        /*0008*/ 	.word	0x00000004


	//----- nvinfo : EIATTR_FRAME_SIZE
	.align		4
.L_44:
        /*000c*/ 	.byte	0x04, 0x11
        /*000e*/ 	.short	(.L_46 - .L_45)
	.align		4
.L_45:
        /*0010*/ 	.word	index@(_ZN3cub18CUB_300001_SM_10006detail11EmptyKernelIvEEvv)
        /*0014*/ 	.word	0x00000000


	//----- nvinfo : EIATTR_REGCOUNT
	.align		4
.L_46:
        /*0018*/ 	.byte	0x04, 0x2f
        /*001a*/ 	.short	(.L_48 - .L_47)
	.align		4
.L_47:
        /*001c*/ 	.word	index@(_ZN3cub18CUB_300001_SM_10006detail6reduce28DeviceReduceSingleTileKernelINS2_10policy_hubIdjN4cuda3std3__44plusIdEEE10Policy1000EN6thrust24THRUST_300001_SM_1000_NS18transform_iteratorI10pi_functorNSD_17counting_iteratorIlNSD_11use_defaultESH_SH_EESH_SH_EEPdjS9_ddNS7_10__identityEEEvT0_T1_T2_T3_T4_T6_)
        /*0020*/ 	.word	0x0000002e


	//----- nvinfo : EIATTR_FRAME_SIZE
	.align		4
.L_48:
        /*0024*/ 	.byte	0x04, 0x11
        /*0026*/ 	.short	(.L_50 - .L_49)
	.align		4
.L_49:
        /*0028*/ 	.word	index@($__internal_3_$__cuda_sm20_div_rn_f64_full)
        /*002c*/ 	.word	0x00000000


	//----- nvinfo : EIATTR_FRAME_SIZE
	.align		4
.L_50:
        /*0030*/ 	.byte	0x04, 0x11
        /*0032*/ 	.short	(.L_52 - .L_51)
	.align		4
.L_51:
        /*0034*/ 	.word	index@(_ZN3cub18CUB_300001_SM_10006detail6reduce28DeviceReduceSingleTileKernelINS2_10policy_hubIdjN4cuda3std3__44plusIdEEE10Policy1000EN6thrust24THRUST_300001_SM_1000_NS18transform_iteratorI10pi_functorNSD_17counting_iteratorIlNSD_11use_defaultESH_SH_EESH_SH_EEPdjS9_ddNS7_10__identityEEEvT0_T1_T2_T3_T4_T6_)
        /*0038*/ 	.word	0x00000000


	//----- nvinfo : EIATTR_REGCOUNT
	.align		4
.L_52:
        /*003c*/ 	.byte	0x04, 0x2f
        /*003e*/ 	.short	(.L_54 - .L_53)
	.align		4
.L_53:
        /*0040*/ 	.word	index@(_ZN3cub18CUB_300001_SM_10006detail6reduce18DeviceReduceKernelINS2_10policy_hubIdjN4cuda3std3__44plusIdEEE10Policy1000EN6thrust24THRUST_300001_SM_1000_NS18transform_iteratorI10pi_functorNSD_17counting_iteratorIlNSD_11use_defaultESH_SH_EESH_SH_EEjS9_dNS7_10__identityEEEvT0_PT3_T1_NS0_13GridEvenShareISO_EET2_T4_)
        /*0044*/ 	.word	0x0000002e


	//----- nvinfo : EIATTR_FRAME_SIZE
	.align		4
.L_54:
        /*0048*/ 	.byte	0x04, 0x11
        /*004a*/ 	.short	(.L_56 - .L_55)
	.align		4
.L_55:
        /*004c*/ 	.word	index@($__internal_2_$__cuda_sm20_div_rn_f64_full)
        /*0050*/ 	.word	0x00000000


	//----- nvinfo : EIATTR_FRAME_SIZE
	.align		4
.L_56:
        /*0054*/ 	.byte	0x04, 0x11
        /*0056*/ 	.short	(.L_58 - .L_57)
	.align		4
.L_57:
        /*0058*/ 	.word	index@(_ZN3cub18CUB_300001_SM_10006detail6reduce18DeviceReduceKernelINS2_10policy_hubIdjN4cuda3std3__44plusIdEEE10Policy1000EN6thrust24THRUST_300001_SM_1000_NS18transform_iteratorI10pi_functorNSD_17counting_iteratorIlNSD_11use_defaultESH_SH_EESH_SH_EEjS9_dNS7_10__identityEEEvT0_PT3_T1_NS0_13GridEvenShareISO_EET2_T4_)
        /*005c*/ 	.word	0x00000000


	//----- nvinfo : EIATTR_REGCOUNT
	.align		4
.L_58:
        /*0060*/ 	.byte	0x04, 0x2f
        /*0062*/ 	.short	(.L_60 - .L_59)
	.align		4
.L_59:
        /*0064*/ 	.word	index@(_ZN3cub18CUB_300001_SM_10006detail6reduce28DeviceReduceSingleTileKernelINS2_10policy_hubIdjN4cuda3std3__44plusIdEEE10Policy1000EPdSC_iS9_ddNS7_10__identityEEEvT0_T1_T2_T3_T4_T6_)
        /*0068*/ 	.word	0x00000030


	//----- nvinfo : EIATTR_FRAME_SIZE
	.align		4
.L_60:
        /*006c*/ 	.byte	0x04, 0x11
        /*006e*/ 	.short	(.L_62 - .L_61)
	.align		4
.L_61:
        /*0070*/ 	.word	index@(_ZN3cub18CUB_300001_SM_10006detail6reduce28DeviceReduceSingleTileKernelINS2_10policy_hubIdjN4cuda3std3__44plusIdEEE10Policy1000EPdSC_iS9_ddNS7_10__identityEEEvT0_T1_T2_T3_T4_T6_)
        /*0074*/ 	.word	0x00000000


	//----- nvinfo : EIATTR_REGCOUNT
	.align		4
.L_62:
        /*0078*/ 	.byte	0x04, 0x2f
        /*007a*/ 	.short	(.L_64 - .L_63)
	.align		4
.L_63:
        /*007c*/ 	.word	index@(_ZN3cub18CUB_300001_SM_10006detail6reduce28DeviceReduceSingleTileKernelINS2_10policy_hubIdyN4cuda3std3__44plusIdEEE10Policy1000EN6thrust24THRUST_300001_SM_1000_NS18transform_iteratorI10pi_functorNSD_17counting_iteratorIlNSD_11use_defaultESH_SH_EESH_SH_EEPdyS9_ddNS7_10__identityEEEvT0_T1_T2_T3_T4_T6_)
        /*0080*/ 	.word	0x0000002d


	//----- nvinfo : EIATTR_FRAME_SIZE
	.align		4
.L_64:
        /*0084*/ 	.byte	0x04, 0x11
        /*0086*/ 	.short	(.L_66 - .L_65)
	.align		4
.L_65:
        /*0088*/ 	.word	index@($__internal_1_$__cuda_sm20_div_rn_f64_full)
        /*008c*/ 	.word	0x00000000


	//----- nvinfo : EIATTR_FRAME_SIZE
	.align		4
.L_66:
        /*0090*/ 	.byte	0x04, 0x11
        /*0092*/ 	.short	(.L_68 - .L_67)
	.align		4
.L_67:
        /*0094*/ 	.word	index@(_ZN3cub18CUB_300001_SM_10006detail6reduce28DeviceReduceSingleTileKernelINS2_10policy_hubIdyN4cuda3std3__44plusIdEEE10Policy1000EN6thrust24THRUST_300001_SM_1000_NS18transform_iteratorI10pi_functorNSD_17counting_iteratorIlNSD_11use_defaultESH_SH_EESH_SH_EEPdyS9_ddNS7_10__identityEEEvT0_T1_T2_T3_T4_T6_)
        /*0098*/ 	.word	0x00000000


	//----- nvinfo : EIATTR_REGCOUNT
	.align		4
.L_68:
        /*009c*/ 	.byte	0x04, 0x2f
        /*009e*/ 	.short	(.L_70 - .L_69)
	.align		4
.L_69:
        /*00a0*/ 	.word	index@(_ZN3cub18CUB_300001_SM_10006detail6reduce18DeviceReduceKernelINS2_10policy_hubIdyN4cuda3std3__44plusIdEEE10Policy1000EN6thrust24THRUST_300001_SM_1000_NS18transform_iteratorI10pi_functorNSD_17counting_iteratorIlNSD_11use_defaultESH_SH_EESH_SH_EEyS9_dNS7_10__identityEEEvT0_PT3_T1_NS0_13GridEvenShareISO_EET2_T4_)
        /*00a4*/ 	.word	0x00000028


	//----- nvinfo : EIATTR_FRAME_SIZE
	.align		4
.L_70:
        /*00a8*/ 	.byte	0x04, 0x11
        /*00aa*/ 	.short	(.L_72 - .L_71)
	.align		4
.L_71:
        /*00ac*/ 	.word	index@($__internal_0_$__cuda_sm20_div_rn_f64_full)
        /*00b0*/ 	.word	0x00000008


	//----- nvinfo : EIATTR_FRAME_SIZE
	.align		4
.L_72:
        /*00b4*/ 	.byte	0x04, 0x11
        /*00b6*/ 	.short	(.L_74 - .L_73)
	.align		4
.L_73:
        /*00b8*/ 	.word	index@(_ZN3cub18CUB_300001_SM_10006detail6reduce18DeviceReduceKernelINS2_10policy_hubIdyN4cuda3std3__44plusIdEEE10Policy1000EN6thrust24THRUST_300001_SM_1000_NS18transform_iteratorI10pi_functorNSD_17counting_iteratorIlNSD_11use_defaultESH_SH_EESH_SH_EEyS9_dNS7_10__identityEEEvT0_PT3_T1_NS0_13GridEvenShareISO_EET2_T4_)
        /*00bc*/ 	.word	0x00000008


	//----- nvinfo : EIATTR_REGCOUNT
	.align		4
.L_74:
        /*00c0*/ 	.byte	0x04, 0x2f
        /*00c2*/ 	.short	(.L_76 - .L_75)
	.align		4
.L_75:
        /*00c4*/ 	.word	index@(_ZN3cub18CUB_300001_SM_10006detail6reduce28DeviceReduceSingleTileKernelINS2_10policy_hubIdyN4cuda3std3__44plusIdEEE10Policy1000EPdSC_iS9_ddNS7_10__identityEEEvT0_T1_T2_T3_T4_T6_)
        /*00c8*/ 	.word	0x00000030


	//----- nvinfo : EIATTR_FRAME_SIZE
	.align		4
.L_76:
        /*00cc*/ 	.byte	0x04, 0x11
        /*00ce*/ 	.short	(.L_78 - .L_77)
	.align		4
.L_77:
        /*00d0*/ 	.word	index@(_ZN3cub18CUB_300001_SM_10006detail6reduce28DeviceReduceSingleTileKernelINS2_10policy_hubIdyN4cuda3std3__44plusIdEEE10Policy1000EPdSC_iS9_ddNS7_10__identityEEEvT0_T1_T2_T3_T4_T6_)
        /*00d4*/ 	.word	0x00000000


	//----- nvinfo : EIATTR_MIN_STACK_SIZE
	.align		4
.L_78:
        /*00d8*/ 	.byte	0x04, 0x12
        /*00da*/ 	.short	(.L_80 - .L_79)
	.align		4
.L_79:
        /*00dc*/ 	.word	index@(_ZN3cub18CUB_300001_SM_10006detail6reduce28DeviceReduceSingleTileKernelINS2_10policy_hubIdyN4cuda3std3__44plusIdEEE10Policy1000EPdSC_iS9_ddNS7_10__identityEEEvT0_T1_T2_T3_T4_T6_)
        /*00e0*/ 	.word	0x00000000


	//----- nvinfo : EIATTR_MIN_STACK_SIZE
	.align		4
.L_80:
        /*00e4*/ 	.byte	0x04, 0x12
        /*00e6*/ 	.short	(.L_82 - .L_81)
	.align		4
.L_81:
        /*00e8*/ 	.word	index@(_ZN3cub18CUB_300001_SM_10006detail6reduce18DeviceReduceKernelINS2_10policy_hubIdyN4cuda3std3__44plusIdEEE10Policy1000EN6thrust24THRUST_300001_SM_1000_NS18transform_iteratorI10pi_functorNSD_17counting_iteratorIlNSD_11use_defaultESH_SH_EESH_SH_EEyS9_dNS7_10__identityEEEvT0_PT3_T1_NS0_13GridEvenShareISO_EET2_T4_)
        /*00ec*/ 	.word	0x00000008


	//----- nvinfo : EIATTR_MIN_STACK_SIZE
	.align		4
.L_82:
        /*00f0*/ 	.byte	0x04, 0x12
        /*00f2*/ 	.short	(.L_84 - .L_83)
	.align		4
.L_83:
        /*00f4*/ 	.word	index@(_ZN3cub18CUB_300001_SM_10006detail6reduce28DeviceReduceSingleTileKernelINS2_10policy_hubIdyN4cuda3std3__44plusIdEEE10Policy1000EN6thrust24THRUST_300001_SM_1000_NS18transform_iteratorI10pi_functorNSD_17counting_iteratorIlNSD_11use_defaultESH_SH_EESH_SH_EEPdyS9_ddNS7_10__identityEEEvT0_T1_T2_T3_T4_T6_)
        /*00f8*/ 	.word	0x00000000


	//----- nvinfo : EIATTR_MIN_STACK_SIZE
	.align		4
.L_84:
        /*00fc*/ 	.byte	0x04, 0x12
        /*00fe*/ 	.short	(.L_86 - .L_85)
	.align		4
.L_85:
        /*0100*/ 	.word	index@(_ZN3cub18CUB_300001_SM_10006detail6reduce28DeviceReduceSingleTileKernelINS2_10policy_hubIdjN4cuda3std3__44plusIdEEE10Policy1000EPdSC_iS9_ddNS7_10__identityEEEvT0_T1_T2_T3_T4_T6_)
        /*0104*/ 	.word	0x00000000


	//----- nvinfo : EIATTR_MIN_STACK_SIZE
	.align		4
.L_86:
        /*0108*/ 	.byte	0x04, 0x12
        /*010a*/ 	.short	(.L_88 - .L_87)
	.align		4
.L_87:
        /*010c*/ 	.word	index@(_ZN3cub18CUB_300001_SM_10006detail6reduce18DeviceReduceKernelINS2_10policy_hubIdjN4cuda3std3__44plusIdEEE10Policy1000EN6thrust24THRUST_300001_SM_1000_NS18transform_iteratorI10pi_functorNSD_17counting_iteratorIlNSD_11use_defaultESH_SH_EESH_SH_EEjS9_dNS7_10__identityEEEvT0_PT3_T1_NS0_13GridEvenShareISO_EET2_T4_)
        /*0110*/ 	.word	0x00000000


	//----- nvinfo : EIATTR_MIN_STACK_SIZE
	.align		4
.L_88:
        /*0114*/ 	.byte	0x04, 0x12
        /*0116*/ 	.short	(.L_90 - .L_89)
	.align		4
.L_89:
        /*0118*/ 	.word	index@(_ZN3cub18CUB_300001_SM_10006detail6reduce28DeviceReduceSingleTileKernelINS2_10policy_hubIdjN4cuda3std3__44plusIdEEE10Policy1000EN6thrust24THRUST_300001_SM_1000_NS18transform_iteratorI10pi_functorNSD_17counting_iteratorIlNSD_11use_defaultESH_SH_EESH_SH_EEPdjS9_ddNS7_10__identityEEEvT0_T1_T2_T3_T4_T6_)
        /*011c*/ 	.word	0x00000000


	//----- nvinfo : EIATTR_MIN_STACK_SIZE
	.align		4
.L_90:
        /*0120*/ 	.byte	0x04, 0x12
        /*0122*/ 	.short	(.L_92 - .L_91)
	.align		4
.L_91:
        /*0124*/ 	.word	index@(_ZN3cub18CUB_300001_SM_10006detail11EmptyKernelIvEEvv)
        /*0128*/ 	.word	0x00000000
.L_92:


//--------------------- .nv.compat                --------------------------
	.section	.nv.compat,"",@"SHT_CUDA_COMPAT_INFO"
	.align	4
        /*0000*/ 	.byte	0x02, 0x09, 0x00, 0x00, 0x02, 0x02, 0x01, 0x00, 0x02, 0x05, 0x05, 0x00, 0x03, 0x07, 0x01, 0x01
        /*0010*/ 	.byte	0x02, 0x03, 0x00, 0x00, 0x02, 0x06, 0x01, 0x00, 0x04, 0x0b, 0x08, 0x00, 0x01, 0x00, 0x00, 0x00
        /*0020*/ 	.byte	0x00, 0x00, 0x00, 0x00


//--------------------- .nv.info._ZN3cub18CUB_300001_SM_10006detail6reduce28DeviceReduceSingleTileKernelINS2_10policy_hubIdyN4cuda3std3__44plusIdEEE10Policy1000EPdSC_iS9_ddNS7_10__identityEEEvT0_T1_T2_T3_T4_T6_ --------------------------
	.section	.nv.info._ZN3cub18CUB_300001_SM_10006detail6reduce28DeviceReduceSingleTileKernelINS2_10policy_hubIdyN4cuda3std3__44plusIdEEE10Policy1000EPdSC_iS9_ddNS7_10__identityEEEvT0_T1_T2_T3_T4_T6_,"",@"SHT_CUDA_INFO"
	.sectionflags	@""
	.align	4


	//----- nvinfo : EIATTR_CUDA_API_VERSION
	.align		4
        /*0000*/ 	.byte	0x04, 0x37
        /*0002*/ 	.short	(.L_94 - .L_93)
.L_93:
        /*0004*/ 	.word	0x00000082


	//----- nvinfo : EIATTR_KPARAM_INFO
	.align		4
.L_94:
        /*0008*/ 	.byte	0x04, 0x17
        /*000a*/ 	.short	(.L_96 - .L_95)
.L_95:
        /*000c*/ 	.word	0x00000000
        /*0010*/ 	.short	0x0005
        /*0012*/ 	.short	0x0020
        /*0014*/ 	.byte	0x00, 0xf0, 0x05, 0x00


	//----- nvinfo : EIATTR_KPARAM_INFO
	.align		4
.L_96:
        /*0018*/ 	.byte	0x04, 0x17
        /*001a*/ 	.short	(.L_98 - .L_97)
.L_97:
        /*001c*/ 	.word	0x00000000
        /*0020*/ 	.short	0x0004
        /*0022*/ 	.short	0x0018
        /*0024*/ 	.byte	0x00, 0xf0, 0x21, 0x00


	//----- nvinfo : EIATTR_KPARAM_INFO
	.align		4
.L_98:
        /*0028*/ 	.byte	0x04, 0x17
        /*002a*/ 	.short	(.L_100 - .L_99)
.L_99:
        /*002c*/ 	.word	0x00000000
        /*0030*/ 	.short	0x0003
        /*0032*/ 	.short	0x0014
        /*0034*/ 	.byte	0x00, 0xf0, 0x05, 0x00


	//----- nvinfo : EIATTR_KPARAM_INFO
	.align		4
.L_100:
        /*0038*/ 	.byte	0x04, 0x17
        /*003a*/ 	.short	(.L_102 - .L_101)
.L_101:
        /*003c*/ 	.word	0x00000000
        /*0040*/ 	.short	0x0002
        /*0042*/ 	.short	0x0010
        /*0044*/ 	.byte	0x00, 0xf0, 0x11, 0x00


	//----- nvinfo : EIATTR_KPARAM_INFO
	.align		4
.L_102:
        /*0048*/ 	.byte	0x04, 0x17
        /*004a*/ 	.short	(.L_104 - .L_103)
.L_103:
        /*004c*/ 	.word	0x00000000
        /*0050*/ 	.short	0x0001
        /*0052*/ 	.short	0x0008
        /*0054*/ 	.byte	0x00, 0xf5, 0x21, 0x00


	//----- nvinfo : EIATTR_KPARAM_INFO
	.align		4
.L_104:
        /*0058*/ 	.byte	0x04, 0x17
        /*005a*/ 	.short	(.L_106 - .L_105)
.L_105:
        /*005c*/ 	.word	0x00000000
        /*0060*/ 	.short	0x0000
        /*0062*/ 	.short	0x0000
        /*0064*/ 	.byte	0x00, 0xf5, 0x21, 0x00


	//----- nvinfo : EIATTR_SPARSE_MMA_MASK
	.align		4
.L_106:
        /*0068*/ 	.byte	0x03, 0x50
        /*006a*/ 	.short	0x0000


	//----- nvinfo : EIATTR_MAXREG_COUNT
	.align		4
        /*006c*/ 	.byte	0x03, 0x1b
        /*006e*/ 	.short	0x0080


	//----- nvinfo : EIATTR_NUM_BARRIERS
	.align		4
        /*0070*/ 	.byte	0x02, 0x4c
        /*0072*/ 	.byte	0x01
	.zero		1


	//----- nvinfo : EIATTR_MERCURY_ISA_VERSION
	.align		4
        /*0074*/ 	.byte	0x03, 0x5f
        /*0076*/ 	.short	0x0101


	//----- nvinfo : EIATTR_COOP_GROUP_MASK_REGIDS
	.align		4
        /*0078*/ 	.byte	0x04, 0x29
        /*007a*/ 	.short	(.L_108 - .L_107)


	//   ....[0]....
.L_107:
        /*007c*/ 	.word	0xffffffff


	//   ....[1]....
        /*0080*/ 	.word	0xffffffff


	//   ....[2]....
        /*0084*/ 	.word	0xffffffff


	//   ....[3]....
        /*0088*/ 	.word	0xffffffff


	//   ....[4]....
        /*008c*/ 	.word	0xffffffff


	//   ....[5]....
        /*0090*/ 	.word	0xffffffff


	//   ....[6]....
        /*0094*/ 	.word	0xffffffff


	//   ....[7]....
        /*0098*/ 	.word	0xffffffff


	//   ....[8]....
        /*009c*/ 	.word	0xffffffff


	//   ....[9]....
        /*00a0*/ 	.word	0xffffffff


	//   ....[10]....
        /*00a4*/ 	.word	0xffffffff


	//   ....[11]....
        /*00a8*/ 	.word	0xffffffff


	//   ....[12]....
        /*00ac*/ 	.word	0xffffffff


	//   ....[13]....
        /*00b0*/ 	.word	0xffffffff


	//   ....[14]....
        /*00b4*/ 	.word	0xffffffff


	//   ....[15]....
        /*00b8*/ 	.word	0xffffffff


	//   ....[16]....
        /*00bc*/ 	.word	0xffffffff


	//   ....[17]....
        /*00c0*/ 	.word	0xffffffff


	//   ....[18]....
        /*00c4*/ 	.word	0xffffffff


	//   ....[19]....
        /*00c8*/ 	.word	0xffffffff


	//   ....[20]....
        /*00cc*/ 	.word	0xffffffff


	//   ....[21]....
        /*00d0*/ 	.word	0xffffffff


	//   ....[22]....
        /*00d4*/ 	.word	0xffffffff


	//   ....[23]....
        /*00d8*/ 	.word	0xffffffff


	//   ....[24]....
        /*00dc*/ 	.word	0xffffffff


	//   ....[25]....
        /*00e0*/ 	.word	0xffffffff


	//   ....[26]....
        /*00e4*/ 	.word	0xffffffff


	//   ....[27]....
        /*00e8*/ 	.word	0xffffffff


	//   ....[28]....
        /*00ec*/ 	.word	0xffffffff


	//   ....[29]....
        /*00f0*/ 	.word	0xffffffff


	//----- nvinfo : EIATTR_COOP_GROUP_INSTR_OFFSETS
	.align		4
.L_108:
        /*00f4*/ 	.byte	0x04, 0x28
        /*00f6*/ 	.short	(.L_110 - .L_109)


	//   ....[0]....
.L_109:
        /*00f8*/ 	.word	0x00000960


	//   ....[1]....
        /*00fc*/ 	.word	0x00000970


	//   ....[2]....
        /*0100*/ 	.word	0x000009e0


	//   ....[3]....
        /*0104*/ 	.word	0x00000a10


	//   ....[4]....
        /*0108*/ 	.word	0x00000a70


	//   ....[5]....
        /*010c*/ 	.word	0x00000a80


	//   ....[6]....
        /*0110*/ 	.word	0x00000ae0


	//   ....[7]....
        /*0114*/ 	.word	0x00000af0


	//   ....[8]....
        /*0118*/ 	.word	0x00000b40


	//   ....[9]....
        /*011c*/ 	.word	0x00000b60


	//   ....[10]....
        /*0120*/ 	.word	0x00000e10


	//   ....[11]....
        /*0124*/ 	.word	0x00000e20


	//   ....[12]....
        /*0128*/ 	.word	0x00000eb0


	//   ....[13]....
        /*012c*/ 	.word	0x00000ed0


	//   ....[14]....
        /*0130*/ 	.word	0x00000f20


	//   ....[15]....
        /*0134*/ 	.word	0x00000f40


	//   ....[16]....
        /*0138*/ 	.word	0x00000f90


	//   ....[17]....
        /*013c*/ 	.word	0x00000fb0


	//   ....[18]....
        /*0140*/ 	.word	0x00001000


	//   ....[19]....
        /*0144*/ 	.word	0x00001030


	//   ....[20]....
        /*0148*/ 	.word	0x000020b0


	//   ....[21]....
        /*014c*/ 	.word	0x000020c0


	//   ....[22]....
        /*0150*/ 	.word	0x00002130


	//   ....[23]....
        /*0154*/ 	.word	0x00002140


	//   ....[24]....
        /*0158*/ 	.word	0x000021a0


	//   ....[25]....
        /*015c*/ 	.word	0x000021b0


	//   ....[26]....
        /*0160*/ 	.word	0x00002200


	//   ....[27]....
        /*0164*/ 	.word	0x00002220


	//   ....[28]....
        /*0168*/ 	.word	0x00002280


	//   ....[29]....
        /*016c*/ 	.word	0x000022b0


	//----- nvinfo : EIATTR_VRC_CTA_INIT_COUNT
	.align		4
.L_110:
        /*0170*/ 	.byte	0x02, 0x4a
	.zero		1
	.zero		1


	//----- nvinfo : EIATTR_EXIT_INSTR_OFFSETS
	.align		4
        /*0174*/ 	.byte	0x04, 0x1c
        /*0176*/ 	.short	(.L_112 - .L_111)


	//   ....[0]....
.L_111:
        /*0178*/ 	.word	0x00000080


	//   ....[1]....
        /*017c*/ 	.word	0x000000c0


	//   ....[2]....
        /*0180*/ 	.word	0x00002510


	//   ....[3]....
        /*0184*/ 	.word	0x00002560


	//----- nvinfo : EIATTR_MAX_THREADS
	.align		4
.L_112:
        /*0188*/ 	.byte	0x04, 0x05
        /*018a*/ 	.short	(.L_114 - .L_113)
.L_113:
        /*018c*/ 	.word	0x00000200
        /*0190*/ 	.word	0x00000001
        /*0194*/ 	.word	0x00000001


	//----- nvinfo : EIATTR_CRS_STACK_SIZE
	.align		4
.L_114:
        /*0198*/ 	.byte	0x04, 0x1e
        /*019a*/ 	.short	(.L_116 - .L_115)
.L_115:
        /*019c*/ 	.word	0x00000000


	//----- nvinfo : EIATTR_CBANK_PARAM_SIZE
	.align		4
.L_116:
        /*01a0*/ 	.byte	0x03, 0x19
        /*01a2*/ 	.short	0x0021


	//----- nvinfo : EIATTR_PARAM_CBANK
	.align		4
        /*01a4*/ 	.byte	0x04, 0x0a
        /*01a6*/ 	.short	(.L_118 - .L_117)
	.align		4
.L_117:
        /*01a8*/ 	.word	index@(.nv.constant0._ZN3cub18CUB_300001_SM_10006detail6reduce28DeviceReduceSingleTileKernelINS2_10policy_hubIdyN4cuda3std3__44plusIdEEE10Policy1000EPdSC_iS9_ddNS7_10__identityEEEvT0_T1_T2_T3_T4_T6_)
        /*01ac*/ 	.short	0x0380
        /*01ae*/ 	.short	0x0021


	//----- nvinfo : EIATTR_SW_WAR
	.align		4
.L_118:
        /*01b0*/ 	.byte	0x04, 0x36
        /*01b2*/ 	.short	(.L_120 - .L_119)
.L_119:
        /*01b4*/ 	.word	0x00000008
.L_120:


//--------------------- .nv.info._ZN3cub18CUB_300001_SM_10006detail6reduce18DeviceReduceKernelINS2_10policy_hubIdyN4cuda3std3__44plusIdEEE10Policy1000EN6thrust24THRUST_300001_SM_1000_NS18transform_iteratorI10pi_functorNSD_17counting_iteratorIlNSD_11use_defaultESH_SH_EESH_SH_EEyS9_dNS7_10__identityEEEvT0_PT3_T1_NS0_13GridEvenShareISO_EET2_T4_ --------------------------
	.section	.nv.info._ZN3cub18CUB_300001_SM_10006detail6reduce18DeviceReduceKernelINS2_10policy_hubIdyN4cuda3std3__44plusIdEEE10Policy1000EN6thrust24THRUST_300001_SM_1000_NS18transform_iteratorI10pi_functorNSD_17counting_iteratorIlNSD_11use_defaultESH_SH_EESH_SH_EEyS9_dNS7_10__identityEEEvT0_PT3_T1_NS0_13GridEvenShareISO_EET2_T4_,"",@"SHT_CUDA_INFO"
	.sectionflags	@""
	.align	4


	//----- nvinfo : EIATTR_CUDA_API_VERSION
	.align		4
        /*0000*/ 	.byte	0x04, 0x37
        /*0002*/ 	.short	(.L_122 - .L_121)
.L_121:
        /*0004*/ 	.word	0x00000082


	//----- nvinfo : EIATTR_KPARAM_INFO
	.align		4
.L_122:
        /*0008*/ 	.byte	0x04, 0x17
        /*000a*/ 	.short	(.L_124 - .L_123)
.L_123:
        /*000c*/ 	.word	0x00000000
        /*0010*/ 	.short	0x0005
        /*0012*/ 	.short	0x0069
        /*0014*/ 	.byte	0x00, 0xf0, 0x05, 0x00


	//----- nvinfo : EIATTR_KPARAM_INFO
	.align		4
.L_124:
        /*0018*/ 	.byte	0x04, 0x17
        /*001a*/ 	.short	(.L_126 - .L_125)
.L_125:
        /*001c*/ 	.word	0x00000000
        /*0020*/ 	.short	0x0004
        /*0022*/ 	.short	0x0068
        /*0024*/ 	.byte	0x00, 0xf0, 0x05, 0x00


	//----- nvinfo : EIATTR_KPARAM_INFO
	.align		4
.L_126:
        /*0028*/ 	.byte	0x04, 0x17
        /*002a*/ 	.short	(.L_128 - .L_127)
.L_127:
        /*002c*/ 	.word	0x00000000
        /*0030*/ 	.short	0x0003
        /*0032*/ 	.short	0x0020
        /*0034*/ 	.byte	0x00, 0xf0, 0x21, 0x01


	//----- nvinfo : EIATTR_KPARAM_INFO
	.align		4
.L_128:
        /*0038*/ 	.byte	0x04, 0x17
        /*003a*/ 	.short	(.L_130 - .L_129)
.L_129:
        /*003c*/ 	.word	0x00000000
        /*0040*/ 	.short	0x0002
        /*0042*/ 	.short	0x0018
        /*0044*/ 	.byte	0x00, 0xf0, 0x21, 0x00


	//----- nvinfo : EIATTR_KPARAM_INFO
	.align		4
.L_130:
        /*0048*/ 	.byte	0x04, 0x17
        /*004a*/ 	.short	(.L_132 - .L_131)
.L_131:
        /*004c*/ 	.word	0x00000000
        /*0050*/ 	.short	0x0001
        /*0052*/ 	.short	0x0010
        /*0054*/ 	.byte	0x00, 0xf5, 0x21, 0x00


	//----- nvinfo : EIATTR_KPARAM_INFO
	.align		4
.L_132:
        /*0058*/ 	.byte	0x04, 0x17
        /*005a*/ 	.short	(.L_134 - .L_133)
.L_133:
        /*005c*/ 	.word	0x00000000
        /*0060*/ 	.short	0x0000
        /*0062*/ 	.short	0x0000
        /*0064*/ 	.byte	0x00, 0xf0, 0x41, 0x00


	//----- nvinfo : EIATTR_SPARSE_MMA_MASK
	.align		4
.L_134:
        /*0068*/ 	.byte	0x03, 0x50
        /*006a*/ 	.short	0x0000


	//----- nvinfo : EIATTR_MAXREG_COUNT
	.align		4
        /*006c*/ 	.byte	0x03, 0x1b
        /*006e*/ 	.short	0x0080


	//----- nvinfo : EIATTR_NUM_BARRIERS
	.align		4
        /*0070*/ 	.byte	0x02, 0x4c
        /*0072*/ 	.byte	0x01
	.zero		1


	//----- nvinfo : EIATTR_ANNOTATIONS
	.align		4
        /*0074*/ 	.byte	0x04, 0x55
        /*0076*/ 	.short	(.L_136 - .L_135)


	//   ....[0]....
.L_135:
        /*0078*/ 	.word	0x00000001
        /*007c*/ 	.byte	0xd0, 0x28, 0x00, 0x00, 0x01, 0x00, 0x00, 0x00, 0x60, 0x35, 0x00, 0x00, 0x01, 0x00, 0x00, 0x00
        /*008c*/ 	.byte	0xf0, 0x35, 0x00, 0x00, 0x01, 0x00, 0x00, 0x00, 0xc0, 0x37, 0x00, 0x00


	//----- nvinfo : EIATTR_MERCURY_ISA_VERSION
	.align		4
.L_136:
        /*0098*/ 	.byte	0x03, 0x5f
        /*009a*/ 	.short	0x0101


	//----- nvinfo : EIATTR_COOP_GROUP_MASK_REGIDS
	.align		4
        /*009c*/ 	.byte	0x04, 0x29
        /*009e*/ 	.short	(.L_138 - .L_137)


	//   ....[0]....
.L_137:
        /*00a0*/ 	.word	0xffffffff


	//   ....[1]....
        /*00a4*/ 	.word	0xffffffff


	//   ....[2]....
        /*00a8*/ 	.word	0xffffffff


	//   ....[3]....
        /*00ac*/ 	.word	0xffffffff


	//   ....[4]....
        /*00b0*/ 	.word	0xffffffff


	//   ....[5]....
        /*00b4*/ 	.word	0xffffffff


	//   ....[6]....
        /*00b8*/ 	.word	0xffffffff


	//   ....[7]....
        /*00bc*/ 	.word	0xffffffff


	//   ....[8]....
        /*00c0*/ 	.word	0xffffffff


	//   ....[9]....
        /*00c4*/ 	.word	0xffffffff


	//   ....[10]....
        /*00c8*/ 	.word	0xffffffff


	//   ....[11]....
        /*00cc*/ 	.word	0xffffffff


	//   ....[12]....
        /*00d0*/ 	.word	0xffffffff


	//   ....[13]....
        /*00d4*/ 	.word	0xffffffff


	//   ....[14]....
        /*00d8*/ 	.word	0xffffffff


	//   ....[15]....
        /*00dc*/ 	.word	0xffffffff


	//   ....[16]....
        /*00e0*/ 	.word	0xffffffff


	//   ....[17]....
        /*00e4*/ 	.word	0xffffffff


	//   ....[18]....
        /*00e8*/ 	.word	0xffffffff


	//   ....[19]....
        /*00ec*/ 	.word	0xffffffff


	//   ....[20]....
        /*00f0*/ 	.word	0xffffffff


	//   ....[21]....
        /*00f4*/ 	.word	0xffffffff


	//   ....[22]....
        /*00f8*/ 	.word	0xffffffff


	//   ....[23]....
        /*00fc*/ 	.word	0xffffffff


	//   ....[24]....
        /*0100*/ 	.word	0xffffffff


	//   ....[25]....
        /*0104*/ 	.word	0xffffffff


	//   ....[26]....
        /*0108*/ 	.word	0xffffffff


	//   ....[27]....
        /*010c*/ 	.word	0xffffffff


	//   ....[28]....
        /*0110*/ 	.word	0xffffffff


	//   ....[29]....
        /*0114*/ 	.word	0xffffffff


	//----- nvinfo : EIATTR_COOP_GROUP_INSTR_OFFSETS
	.align		4
.L_138:
        /*0118*/ 	.byte	0x04, 0x28
        /*011a*/ 	.short	(.L_140 - .L_139)


	//   ....[0]....
.L_139:
        /*011c*/ 	.word	0x00000df0


	//   ....[1]....
        /*0120*/ 	.word	0x00000e00


	//   ....[2]....
        /*0124*/ 	.word	0x00000e70


	//   ....[3]....
        /*0128*/ 	.word	0x00000e80


	//   ....[4]....
        /*012c*/ 	.word	0x00000ee0


	//   ....[5]....
        /*0130*/ 	.word	0x00000ef0


	//   ....[6]....
        /*0134*/ 	.word	0x00000f40


	//   ....[7]....
        /*0138*/ 	.word	0x00000f60


	//   ....[8]....
        /*013c*/ 	.word	0x00000fb0


	//   ....[9]....
        /*0140*/ 	.word	0x00000fe0


	//   ....[10]....
        /*0144*/ 	.word	0x000012a0


	//   ....[11]....
        /*0148*/ 	.word	0x000012b0


	//   ....[12]....
        /*014c*/ 	.word	0x00001340


	//   ....[13]....
        /*0150*/ 	.word	0x00001360


	//   ....[14]....
        /*0154*/ 	.word	0x000013b0


	//   ....[15]....
        /*0158*/ 	.word	0x000013d0


	//   ....[16]....
        /*015c*/ 	.word	0x00001420


	//   ....[17]....
        /*0160*/ 	.word	0x00001450


	//   ....[18]....
        /*0164*/ 	.word	0x000014b0


	//   ....[19]....
        /*0168*/ 	.word	0x000014d0


	//   ....[20]....
        /*016c*/ 	.word	0x00004160


	//   ....[21]....
        /*0170*/ 	.word	0x00004170


	//   ....[22]....
        /*0174*/ 	.word	0x000041f0


	//   ....[23]....
        /*0178*/ 	.word	0x00004200


	//   ....[24]....
        /*017c*/ 	.word	0x00004260


	//   ....[25]....
        /*0180*/ 	.word	0x00004270


	//   ....[26]....
        /*0184*/ 	.word	0x000042c0


	//   ....[27]....
        /*0188*/ 	.word	0x000042f0


	//   ....[28]....
        /*018c*/ 	.word	0x00004370


	//   ....[29]....
        /*0190*/ 	.word	0x00004380


	//----- nvinfo : EIATTR_VRC_CTA_INIT_COUNT
	.align		4
.L_140:
        /*0194*/ 	.byte	0x02, 0x4a
	.zero		1
	.zero		1


	//----- nvinfo : EIATTR_EXIT_INSTR_OFFSETS
	.align		4
        /*0198*/ 	.byte	0x04, 0x1c
        /*019a*/ 	.short	(.L_142 - .L_141)


	//   ....[0]....
.L_141:
        /*019c*/ 	.word	0x000045b0


	//   ....[1]....
        /*01a0*/ 	.word	0x00004620


	//----- nvinfo : EIATTR_MAX_THREADS
	.align		4
.L_142:
        /*01a4*/ 	.byte	0x04, 0x05
        /*01a6*/ 	.short	(.L_144 - .L_143)
.L_143:
        /*01a8*/ 	.word	0x00000200
        /*01ac*/ 	.word	0x00000001
        /*01b0*/ 	.word	0x00000001


	//----- nvinfo : EIATTR_CRS_STACK_SIZE
	.align		4
.L_144:
        /*01b4*/ 	.byte	0x04, 0x1e
        /*01b6*/ 	.short	(.L_146 - .L_145)
.L_145:
        /*01b8*/ 	.word	0x00000000


	//----- nvinfo : EIATTR_CBANK_PARAM_SIZE
	.align		4
.L_146:
        /*01bc*/ 	.byte	0x03, 0x19
        /*01be*/ 	.short	0x006a


	//----- nvinfo : EIATTR_PARAM_CBANK
	.align		4
        /*01c0*/ 	.byte	0x04, 0x0a
        /*01c2*/ 	.short	(.L_148 - .L_147)
	.align		4
.L_147:
        /*01c4*/ 	.word	index@(.nv.constant0._ZN3cub18CUB_300001_SM_10006detail6reduce18DeviceReduceKernelINS2_10policy_hubIdyN4cuda3std3__44plusIdEEE10Policy1000EN6thrust24THRUST_300001_SM_1000_NS18transform_iteratorI10pi_functorNSD_17counting_iteratorIlNSD_11use_defaultESH_SH_EESH_SH_EEyS9_dNS7_10__identityEEEvT0_PT3_T1_NS0_13GridEvenShareISO_EET2_T4_)
        /*01c8*/ 	.short	0x0380
        /*01ca*/ 	.short	0x006a


	//----- nvinfo : EIATTR_SW_WAR
	.align		4
.L_148:
        /*01cc*/ 	.byte	0x04, 0x36
        /*01ce*/ 	.short	(.L_150 - .L_149)
.L_149:
        /*01d0*/ 	.word	0x00000008
.L_150:


//--------------------- .nv.info._ZN3cub18CUB_300001_SM_10006detail6reduce28DeviceReduceSingleTileKernelINS2_10policy_hubIdyN4cuda3std3__44plusIdEEE10Policy1000EN6thrust24THRUST_300001_SM_1000_NS18transform_iteratorI10pi_functorNSD_17counting_iteratorIlNSD_11use_defaultESH_SH_EESH_SH_EEPdyS9_ddNS7_10__identityEEEvT0_T1_T2_T3_T4_T6_ --------------------------
	.section	.nv.info._ZN3cub18CUB_300001_SM_10006detail6reduce28DeviceReduceSingleTileKernelINS2_10policy_hubIdyN4cuda3std3__44plusIdEEE10Policy1000EN6thrust24THRUST_300001_SM_1000_NS18transform_iteratorI10pi_functorNSD_17counting_iteratorIlNSD_11use_defaultESH_SH_EESH_SH_EEPdyS9_ddNS7_10__identityEEEvT0_T1_T2_T3_T4_T6_,"",@"SHT_CUDA_INFO"
	.sectionflags	@""
	.align	4


	//----- nvinfo : EIATTR_CUDA_API_VERSION
	.align		4
        /*0000*/ 	.byte	0x04, 0x37
        /*0002*/ 	.short	(.L_152 - .L_151)
.L_151:
        /*0004*/ 	.word	0x00000082


	//----- nvinfo : EIATTR_KPARAM_INFO
	.align		4
.L_152:
        /*0008*/ 	.byte	0x04, 0x17
        /*000a*/ 	.short	(.L_154 - .L_153)
.L_153:
        /*000c*/ 	.word	0x00000000
        /*0010*/ 	.short	0x0005
        /*0012*/ 	.short	0x0030
        /*0014*/ 	.byte	0x00, 0xf0, 0x05, 0x00


	//----- nvinfo : EIATTR_KPARAM_INFO
	.align		4
.L_154:
        /*0018*/ 	.byte	0x04, 0x17
        /*001a*/ 	.short	(.L_156 - .L_155)
.L_155:
        /*001c*/ 	.word	0x00000000
        /*0020*/ 	.short	0x0004
        /*0022*/ 	.short	0x0028
        /*0024*/ 	.byte	0x00, 0xf0, 0x21, 0x00


	//----- nvinfo : EIATTR_KPARAM_INFO
	.align		4
.L_156:
        /*0028*/ 	.byte	0x04, 0x17
        /*002a*/ 	.short	(.L_158 - .L_157)
.L_157:
        /*002c*/ 	.word	0x00000000
        /*0030*/ 	.short	0x0003
        /*0032*/ 	.short	0x0020
        /*0034*/ 	.byte	0x00, 0xf0, 0x05, 0x00


	//----- nvinfo : EIATTR_KPARAM_INFO
	.align		4
.L_158:
        /*0038*/ 	.byte	0x04, 0x17
        /*003a*/ 	.short	(.L_160 - .L_159)
.L_159:
        /*003c*/ 	.word	0x00000000
        /*0040*/ 	.short	0x0002
        /*0042*/ 	.short	0x0018
        /*0044*/ 	.byte	0x00, 0xf0, 0x21, 0x00


	//----- nvinfo : EIATTR_KPARAM_INFO
	.align		4
.L_160:
        /*0048*/ 	.byte	0x04, 0x17
        /*004a*/ 	.short	(.L_162 - .L_161)
.L_161:
        /*004c*/ 	.word	0x00000000
        /*0050*/ 	.short	0x0001
        /*0052*/ 	.short	0x0010
        /*0054*/ 	.byte	0x00, 0xf5, 0x21, 0x00


	//----- nvinfo : EIATTR_KPARAM_INFO
	.align		4
.L_162:
        /*0058*/ 	.byte	0x04, 0x17
        /*005a*/ 	.short	(.L_164 - .L_163)
.L_163:
        /*005c*/ 	.word	0x00000000
        /*0060*/ 	.short	0x0000
        /*0062*/ 	.short	0x0000
        /*0064*/ 	.byte	0x00, 0xf0, 0x41, 0x00


	//----- nvinfo : EIATTR_SPARSE_MMA_MASK
	.align		4
.L_164:
        /*0068*/ 	.byte	0x03, 0x50
        /*006a*/ 	.short	0x0000


	//----- nvinfo : EIATTR_MAXREG_COUNT
	.align		4
        /*006c*/ 	.byte	0x03, 0x1b
        /*006e*/ 	.short	0x0080


	//----- nvinfo : EIATTR_NUM_BARRIERS
	.align		4
        /*0070*/ 	.byte	0x02, 0x4c
        /*0072*/ 	.byte	0x01
	.zero		1


	//----- nvinfo : EIATTR_MERCURY_ISA_VERSION
	.align		4
        /*0074*/ 	.byte	0x03, 0x5f
        /*0076*/ 	.short	0x0101


	//----- nvinfo : EIATTR_COOP_GROUP_MASK_REGIDS
	.align		4
        /*0078*/ 	.byte	0x04, 0x29
        /*007a*/ 	.short	(.L_166 - .L_165)


	//   ....[0]....
.L_165:
        /*007c*/ 	.word	0xffffffff


	//   ....[1]....
        /*0080*/ 	.word	0xffffffff


	//   ....[2]....
        /*0084*/ 	.word	0xffffffff


	//   ....[3]....
        /*0088*/ 	.word	0xffffffff


	//   ....[4]....
        /*008c*/ 	.word	0xffffffff


	//   ....[5]....
        /*0090*/ 	.word	0xffffffff


	//   ....[6]....
        /*0094*/ 	.word	0xffffffff


	//   ....[7]....
        /*0098*/ 	.word	0xffffffff


	//   ....[8]....
        /*009c*/ 	.word	0xffffffff


	//   ....[9]....
        /*00a0*/ 	.word	0xffffffff


	//   ....[10]....
        /*00a4*/ 	.word	0xffffffff


	//   ....[11]....
        /*00a8*/ 	.word	0xffffffff


	//   ....[12]....
        /*00ac*/ 	.word	0xffffffff


	//   ....[13]....
        /*00b0*/ 	.word	0xffffffff


	//   ....[14]....
        /*00b4*/ 	.word	0xffffffff


	//   ....[15]....
        /*00b8*/ 	.word	0xffffffff


	//   ....[16]....
        /*00bc*/ 	.word	0xffffffff


	//   ....[17]....
        /*00c0*/ 	.word	0xffffffff


	//   ....[18]....
        /*00c4*/ 	.word	0xffffffff


	//   ....[19]....
        /*00c8*/ 	.word	0xffffffff


	//   ....[20]....
        /*00cc*/ 	.word	0xffffffff


	//   ....[21]....
        /*00d0*/ 	.word	0xffffffff


	//   ....[22]....
        /*00d4*/ 	.word	0xffffffff


	//   ....[23]....
        /*00d8*/ 	.word	0xffffffff


	//   ....[24]....
        /*00dc*/ 	.word	0xffffffff


	//   ....[25]....
        /*00e0*/ 	.word	0xffffffff


	//   ....[26]....
        /*00e4*/ 	.word	0xffffffff


	//   ....[27]....
        /*00e8*/ 	.word	0xffffffff


	//   ....[28]....
        /*00ec*/ 	.word	0xffffffff


	//   ....[29]....
        /*00f0*/ 	.word	0xffffffff


	//----- nvinfo : EIATTR_COOP_GROUP_INSTR_OFFSETS
	.align		4
.L_166:
        /*00f4*/ 	.byte	0x04, 0x28
        /*00f6*/ 	.short	(.L_168 - .L_167)


	//   ....[0]....
.L_167:
        /*00f8*/ 	.word	0x00000db0


	//   ....[1]....
        /*00fc*/ 	.word	0x00000dc0


	//   ....[2]....
        /*0100*/ 	.word	0x00000e30


	//   ....[3]....
        /*0104*/ 	.word	0x00000e60


	//   ....[4]....
        /*0108*/ 	.word	0x00000ed0


	//   ....[5]....
        /*010c*/ 	.word	0x00000ef0


	//   ....[6]....
        /*0110*/ 	.word	0x00000f50


	//   ....[7]....
        /*0114*/ 	.word	0x00000f60


	//   ....[8]....
        /*0118*/ 	.word	0x00000fb0


	//   ....[9]....
        /*011c*/ 	.word	0x00000fc0


	//   ....[10]....
        /*0120*/ 	.word	0x00001260


	//   ....[11]....
        /*0124*/ 	.word	0x00001270


	//   ....[12]....
        /*0128*/ 	.word	0x000012f0


	//   ....[13]....
        /*012c*/ 	.word	0x00001310


	//   ....[14]....
        /*0130*/ 	.word	0x00001360


	//   ....[15]....
        /*0134*/ 	.word	0x00001380


	//   ....[16]....
        /*0138*/ 	.word	0x000013f0


	//   ....[17]....
        /*013c*/ 	.word	0x00001400


	//   ....[18]....
        /*0140*/ 	.word	0x00001450


	//   ....[19]....
        /*0144*/ 	.word	0x00001480


	//   ....[20]....
        /*0148*/ 	.word	0x00003d60


	//   ....[21]....
        /*014c*/ 	.word	0x00003d70


	//   ....[22]....
        /*0150*/ 	.word	0x00003de0


	//   ....[23]....
        /*0154*/ 	.word	0x00003df0


	//   ....[24]....
        /*0158*/ 	.word	0x00003e50


	//   ....[25]....
        /*015c*/ 	.word	0x00003e60


	//   ....[26]....
        /*0160*/ 	.word	0x00003eb0


	//   ....[27]....
        /*0164*/ 	.word	0x00003ee0


	//   ....[28]....
        /*0168*/ 	.word	0x00003f60


	//   ....[29]....
        /*016c*/ 	.word	0x00003f70


	//----- nvinfo : EIATTR_VRC_CTA_INIT_COUNT
	.align		4
.L_168:
        /*0170*/ 	.byte	0x02, 0x4a
	.zero		1
	.zero		1


	//----- nvinfo : EIATTR_EXIT_INSTR_OFFSETS
	.align		4
        /*0174*/ 	.byte	0x04, 0x1c
        /*0176*/ 	.short	(.L_170 - .L_169)


	//   ....[0]....
.L_169:
        /*0178*/ 	.word	0x00000080


	//   ....[1]....
        /*017c*/ 	.word	0x000000c0


	//   ....[2]....
        /*0180*/ 	.word	0x000041a0


	//   ....[3]....
        /*0184*/ 	.word	0x000041f0


	//----- nvinfo : EIATTR_MAX_THREADS
	.align		4
.L_170:
        /*0188*/ 	.byte	0x04, 0x05
        /*018a*/ 	.short	(.L_172 - .L_171)
.L_171:
        /*018c*/ 	.word	0x00000200
        /*0190*/ 	.word	0x00000001
        /*0194*/ 	.word	0x00000001


	//----- nvinfo : EIATTR_CRS_STACK_SIZE
	.align		4
.L_172:
        /*0198*/ 	.byte	0x04, 0x1e
        /*019a*/ 	.short	(.L_174 - .L_173)
.L_173:
        /*019c*/ 	.word	0x00000000


	//----- nvinfo : EIATTR_CBANK_PARAM_SIZE
	.align		4
.L_174:
        /*01a0*/ 	.byte	0x03, 0x19
        /*01a2*/ 	.short	0x0031


	//----- nvinfo : EIATTR_PARAM_CBANK
	.align		4
        /*01a4*/ 	.byte	0x04, 0x0a
        /*01a6*/ 	.short	(.L_176 - .L_175)
	.align		4
.L_175:
        /*01a8*/ 	.word	index@(.nv.constant0._ZN3cub18CUB_300001_SM_10006detail6reduce28DeviceReduceSingleTileKernelINS2_10policy_hubIdyN4cuda3std3__44plusIdEEE10Policy1000EN6thrust24THRUST_300001_SM_1000_NS18transform_iteratorI10pi_functorNSD_17counting_iteratorIlNSD_11use_defaultESH_SH_EESH_SH_EEPdyS9_ddNS7_10__identityEEEvT0_T1_T2_T3_T4_T6_)
        /*01ac*/ 	.short	0x0380
        /*01ae*/ 	.short	0x0031


	//----- nvinfo : EIATTR_SW_WAR
	.align		4
.L_176:
        /*01b0*/ 	.byte	0x04, 0x36
        /*01b2*/ 	.short	(.L_178 - .L_177)
.L_177:
        /*01b4*/ 	.word	0x00000008
.L_178:


//--------------------- .nv.info._ZN3cub18CUB_300001_SM_10006detail6reduce28DeviceReduceSingleTileKernelINS2_10policy_hubIdjN4cuda3std3__44plusIdEEE10Policy1000EPdSC_iS9_ddNS7_10__identityEEEvT0_T1_T2_T3_T4_T6_ --------------------------
	.section	.nv.info._ZN3cub18CUB_300001_SM_10006detail6reduce28DeviceReduceSingleTileKernelINS2_10policy_hubIdjN4cuda3std3__44plusIdEEE10Policy1000EPdSC_iS9_ddNS7_10__identityEEEvT0_T1_T2_T3_T4_T6_,"",@"SHT_CUDA_INFO"
	.sectionflags	@""
	.align	4


	//----- nvinfo : EIATTR_CUDA_API_VERSION
	.align		4
        /*0000*/ 	.byte	0x04, 0x37
        /*0002*/ 	.short	(.L_180 - .L_179)
.L_179:
        /*0004*/ 	.word	0x00000082


	//----- nvinfo : EIATTR_KPARAM_INFO
	.align		4
.L_180:
        /*0008*/ 	.byte	0x04, 0x17
        /*000a*/ 	.short	(.L_182 - .L_181)
.L_181:
        /*000c*/ 	.word	0x00000000
        /*0010*/ 	.short	0x0005
        /*0012*/ 	.short	0x0020
        /*0014*/ 	.byte	0x00, 0xf0, 0x05, 0x00


	//----- nvinfo : EIATTR_KPARAM_INFO
	.align		4
.L_182:
        /*0018*/ 	.byte	0x04, 0x17
        /*001a*/ 	.short	(.L_184 - .L_183)
.L_183:
        /*001c*/ 	.word	0x00000000
        /*0020*/ 	.short	0x0004
        /*0022*/ 	.short	0x0018
        /*0024*/ 	.byte	0x00, 0xf0, 0x21, 0x00


	//----- nvinfo : EIATTR_KPARAM_INFO
	.align		4
.L_184:
        /*0028*/ 	.byte	0x04, 0x17
        /*002a*/ 	.short	(.L_186 - .L_185)
.L_185:
        /*002c*/ 	.word	0x00000000
        /*0030*/ 	.short	0x0003
        /*0032*/ 	.short	0x0014
        /*0034*/ 	.byte	0x00, 0xf0, 0x05, 0x00


	//----- nvinfo : EIATTR_KPARAM_INFO
	.align		4
.L_186:
        /*0038*/ 	.byte	0x04, 0x17
        /*003a*/ 	.short	(.L_188 - .L_187)
.L_187:
        /*003c*/ 	.word	0x00000000
        /*0040*/ 	.short	0x0002
        /*0042*/ 	.short	0x0010
        /*0044*/ 	.byte	0x00, 0xf0, 0x11, 0x00


	//----- nvinfo : EIATTR_KPARAM_INFO
	.align		4
.L_188:
        /*0048*/ 	.byte	0x04, 0x17
        /*004a*/ 	.short	(.L_190 - .L_189)
.L_189:
        /*004c*/ 	.word	0x00000000
        /*0050*/ 	.short	0x0001
        /*0052*/ 	.short	0x0008
        /*0054*/ 	.byte	0x00, 0xf5, 0x21, 0x00


	//----- nvinfo : EIATTR_KPARAM_INFO
	.align		4
.L_190:
        /*0058*/ 	.byte	0x04, 0x17
        /*005a*/ 	.short	(.L_192 - .L_191)
.L_191:
        /*005c*/ 	.word	0x00000000
        /*0060*/ 	.short	0x0000
        /*0062*/ 	.short	0x0000
        /*0064*/ 	.byte	0x00, 0xf5, 0x21, 0x00


	//----- nvinfo : EIATTR_SPARSE_MMA_MASK
	.align		4
.L_192:
        /*0068*/ 	.byte	0x03, 0x50
        /*006a*/ 	.short	0x0000


	//----- nvinfo : EIATTR_MAXREG_COUNT
	.align		4
        /*006c*/ 	.byte	0x03, 0x1b
        /*006e*/ 	.short	0x0060


	//----- nvinfo : EIATTR_NUM_BARRIERS
	.align		4
        /*0070*/ 	.byte	0x02, 0x4c
        /*0072*/ 	.byte	0x01
	.zero		1


	//----- nvinfo : EIATTR_MERCURY_ISA_VERSION
	.align		4
        /*0074*/ 	.byte	0x03, 0x5f
        /*0076*/ 	.short	0x0101


	//----- nvinfo : EIATTR_COOP_GROUP_MASK_REGIDS
	.align		4
        /*0078*/ 	.byte	0x04, 0x29
        /*007a*/ 	.short	(.L_194 - .L_193)


	//   ....[0]....
.L_193:
        /*007c*/ 	.word	0xffffffff


	//   ....[1]....
        /*0080*/ 	.word	0xffffffff


	//   ....[2]....
        /*0084*/ 	.word	0xffffffff


	//   ....[3]....
        /*0088*/ 	.word	0xffffffff


	//   ....[4]....
        /*008c*/ 	.word	0xffffffff


	//   ....[5]....
        /*0090*/ 	.word	0xffffffff


	//   ....[6]....
        /*0094*/ 	.word	0xffffffff


	//   ....[7]....
        /*0098*/ 	.word	0xffffffff


	//   ....[8]....
        /*009c*/ 	.word	0xffffffff


	//   ....[9]....
        /*00a0*/ 	.word	0xffffffff


	//   ....[10]....
        /*00a4*/ 	.word	0xffffffff


	//   ....[11]....
        /*00a8*/ 	.word	0xffffffff


	//   ....[12]....
        /*00ac*/ 	.word	0xffffffff


	//   ....[13]....
        /*00b0*/ 	.word	0xffffffff


	//   ....[14]....
        /*00b4*/ 	.word	0xffffffff


	//   ....[15]....
        /*00b8*/ 	.word	0xffffffff


	//   ....[16]....
        /*00bc*/ 	.word	0xffffffff


	//   ....[17]....
        /*00c0*/ 	.word	0xffffffff


	//   ....[18]....
        /*00c4*/ 	.word	0xffffffff


	//   ....[19]....
        /*00c8*/ 	.word	0xffffffff


	//   ....[20]....
        /*00cc*/ 	.word	0xffffffff


	//   ....[21]....
        /*00d0*/ 	.word	0xffffffff


	//   ....[22]....
        /*00d4*/ 	.word	0xffffffff


	//   ....[23]....
        /*00d8*/ 	.word	0xffffffff


	//   ....[24]....
        /*00dc*/ 	.word	0xffffffff


	//   ....[25]....
        /*00e0*/ 	.word	0xffffffff


	//   ....[26]....
        /*00e4*/ 	.word	0xffffffff


	//   ....[27]....
        /*00e8*/ 	.word	0xffffffff


	//   ....[28]....
        /*00ec*/ 	.word	0xffffffff


	//   ....[29]....
        /*00f0*/ 	.word	0xffffffff


	//----- nvinfo : EIATTR_COOP_GROUP_INSTR_OFFSETS
	.align		4
.L_194:
        /*00f4*/ 	.byte	0x04, 0x28
        /*00f6*/ 	.short	(.L_196 - .L_195)


	//   ....[0]....
.L_195:
        /*00f8*/ 	.word	0x00000980


	//   ....[1]....
        /*00fc*/ 	.word	0x00000990


	//   ....[2]....
        /*0100*/ 	.word	0x00000a00


	//   ....[3]....
        /*0104*/ 	.word	0x00000a30


	//   ....[4]....
        /*0108*/ 	.word	0x00000aa0


	//   ....[5]....
        /*010c*/ 	.word	0x00000ab0


	//   ....[6]....
        /*0110*/ 	.word	0x00000b00


	//   ....[7]....
        /*0114*/ 	.word	0x00000b10


	//   ....[8]....
        /*0118*/ 	.word	0x00000b60


	//   ....[9]....
        /*011c*/ 	.word	0x00000b80


	//   ....[10]....
        /*0120*/ 	.word	0x00000e90


	//   ....[11]....
        /*0124*/ 	.word	0x00000ea0


	//   ....[12]....
        /*0128*/ 	.word	0x00000f30


	//   ....[13]....
        /*012c*/ 	.word	0x00000f50


	//   ....[14]....
        /*0130*/ 	.word	0x00000fa0


	//   ....[15]....
        /*0134*/ 	.word	0x00000fc0


	//   ....[16]....
        /*0138*/ 	.word	0x00001010


	//   ....[17]....
        /*013c*/ 	.word	0x00001040


	//   ....[18]....
        /*0140*/ 	.word	0x000010a0


	//   ....[19]....
        /*0144*/ 	.word	0x000010d0


	//   ....[20]....
        /*0148*/ 	.word	0x000022b0


	//   ....[21]....
        /*014c*/ 	.word	0x000022c0


	//   ....[22]....
        /*0150*/ 	.word	0x00002330


	//   ....[23]....
        /*0154*/ 	.word	0x00002340


	//   ....[24]....
        /*0158*/ 	.word	0x000023a0


	//   ....[25]....
        /*015c*/ 	.word	0x000023d0


	//   ....[26]....
        /*0160*/ 	.word	0x00002450


	//   ....[27]....
        /*0164*/ 	.word	0x00002460


	//   ....[28]....
        /*0168*/ 	.word	0x000024b0


	//   ....[29]....
        /*016c*/ 	.word	0x000024c0


	//----- nvinfo : EIATTR_VRC_CTA_INIT_COUNT
	.align		4
.L_196:
        /*0170*/ 	.byte	0x02, 0x4a
	.zero		1
	.zero		1


	//----- nvinfo : EIATTR_EXIT_INSTR_OFFSETS
	.align		4
        /*0174*/ 	.byte	0x04, 0x1c
        /*0176*/ 	.short	(.L_198 - .L_197)


	//   ....[0]....
.L_197:
        /*0178*/ 	.word	0x00000080


	//   ....[1]....
        /*017c*/ 	.word	0x000000c0


	//   ....[2]....
        /*0180*/ 	.word	0x00002750


	//   ....[3]....
        /*0184*/ 	.word	0x000027a0


	//----- nvinfo : EIATTR_MAX_THREADS
	.align		4
.L_198:
        /*0188*/ 	.byte	0x04, 0x05
        /*018a*/ 	.short	(.L_200 - .L_199)
.L_199:
        /*018c*/ 	.word	0x00000280
        /*0190*/ 	.word	0x00000001
        /*0194*/ 	.word	0x00000001


	//----- nvinfo : EIATTR_CRS_STACK_SIZE
	.align		4
.L_200:
        /*0198*/ 	.byte	0x04, 0x1e
        /*019a*/ 	.short	(.L_202 - .L_201)
.L_201:
        /*019c*/ 	.word	0x00000000


	//----- nvinfo : EIATTR_CBANK_PARAM_SIZE
	.align		4
.L_202:
        /*01a0*/ 	.byte	0x03, 0x19
        /*01a2*/ 	.short	0x0021


	//----- nvinfo : EIATTR_PARAM_CBANK
	.align		4
        /*01a4*/ 	.byte	0x04, 0x0a
        /*01a6*/ 	.short	(.L_204 - .L_203)
	.align		4
.L_203:
        /*01a8*/ 	.word	index@(.nv.constant0._ZN3cub18CUB_300001_SM_10006detail6reduce28DeviceReduceSingleTileKernelINS2_10policy_hubIdjN4cuda3std3__44plusIdEEE10Policy1000EPdSC_iS9_ddNS7_10__identityEEEvT0_T1_T2_T3_T4_T6_)
        /*01ac*/ 	.short	0x0380
        /*01ae*/ 	.short	0x0021


	//----- nvinfo : EIATTR_SW_WAR
	.align		4
.L_204:
        /*01b0*/ 	.byte	0x04, 0x36
        /*01b2*/ 	.short	(.L_206 - .L_205)
.L_205:
        /*01b4*/ 	.word	0x00000008
.L_206:


//--------------------- .nv.info._ZN3cub18CUB_300001_SM_10006detail6reduce18DeviceReduceKernelINS2_10policy_hubIdjN4cuda3std3__44plusIdEEE10Policy1000EN6thrust24THRUST_300001_SM_1000_NS18transform_iteratorI10pi_functorNSD_17counting_iteratorIlNSD_11use_defaultESH_SH_EESH_SH_EEjS9_dNS7_10__identityEEEvT0_PT3_T1_NS0_13GridEvenShareISO_EET2_T4_ --------------------------
	.section	.nv.info._ZN3cub18CUB_300001_SM_10006detail6reduce18DeviceReduceKernelINS2_10policy_hubIdjN4cuda3std3__44plusIdEEE10Policy1000EN6thrust24THRUST_300001_SM_1000_NS18transform_iteratorI10pi_functorNSD_17counting_iteratorIlNSD_11use_defaultESH_SH_EESH_SH_EEjS9_dNS7_10__identityEEEvT0_PT3_T1_NS0_13GridEvenShareISO_EET2_T4_,"",@"SHT_CUDA_INFO"
	.sectionflags	@""
	.align	4


	//----- nvinfo : EIATTR_CUDA_API_VERSION
	.align		4
        /*0000*/ 	.byte	0x04, 0x37
        /*0002*/ 	.short	(.L_208 - .L_207)
.L_207:
        /*0004*/ 	.word	0x00000082


	//----- nvinfo : EIATTR_KPARAM_INFO
	.align		4
.L_208:
        /*0008*/ 	.byte	0x04, 0x17
        /*000a*/ 	.short	(.L_210 - .L_209)
.L_209:
        /*000c*/ 	.word	0x00000000
        /*0010*/ 	.short	0x0005
        /*0012*/ 	.short	0x0045
        /*0014*/ 	.byte	0x00, 0xf0, 0x05, 0x00


	//----- nvinfo : EIATTR_KPARAM_INFO
	.align		4
.L_210:
        /*0018*/ 	.byte	0x04, 0x17
        /*001a*/ 	.short	(.L_212 - .L_211)
.L_211:
        /*001c*/ 	.word	0x00000000
        /*0020*/ 	.short	0x0004
        /*0022*/ 	.short	0x0044
        /*0024*/ 	.byte	0x00, 0xf0, 0x05, 0x00


	//----- nvinfo : EIATTR_KPARAM_INFO
	.align		4
.L_212:
        /*0028*/ 	.byte	0x04, 0x17
        /*002a*/ 	.short	(.L_214 - .L_213)
.L_213:
        /*002c*/ 	.word	0x00000000
        /*0030*/ 	.short	0x0003
        /*0032*/ 	.short	0x001c
        /*0034*/ 	.byte	0x00, 0xf0, 0xa1, 0x00


	//----- nvinfo : EIATTR_KPARAM_INFO
	.align		4
.L_214:
        /*0038*/ 	.byte	0x04, 0x17
        /*003a*/ 	.short	(.L_216 - .L_215)
.L_215:
        /*003c*/ 	.word	0x00000000
        /*0040*/ 	.short	0x0002
        /*0042*/ 	.short	0x0018
        /*0044*/ 	.byte	0x00, 0xf0, 0x11, 0x00


	//----- nvinfo : EIATTR_KPARAM_INFO
	.align		4
.L_216:
        /*0048*/ 	.byte	0x04, 0x17
        /*004a*/ 	.short	(.L_218 - .L_217)
.L_217:
        /*004c*/ 	.word	0x00000000
        /*0050*/ 	.short	0x0001
        /*0052*/ 	.short	0x0010
        /*0054*/ 	.byte	0x00, 0xf5, 0x21, 0x00


	//----- nvinfo : EIATTR_KPARAM_INFO
	.align		4
.L_218:
        /*0058*/ 	.byte	0x04, 0x17
        /*005a*/ 	.short	(.L_220 - .L_219)
.L_219:
        /*005c*/ 	.word	0x00000000
        /*0060*/ 	.short	0x0000
        /*0062*/ 	.short	0x0000
        /*0064*/ 	.byte	0x00, 0xf0, 0x41, 0x00


	//----- nvinfo : EIATTR_SPARSE_MMA_MASK
	.align		4
.L_220:
        /*0068*/ 	.byte	0x03, 0x50
        /*006a*/ 	.short	0x0000


	//----- nvinfo : EIATTR_MAXREG_COUNT
	.align		4
        /*006c*/ 	.byte	0x03, 0x1b
        /*006e*/ 	.short	0x0060


	//----- nvinfo : EIATTR_NUM_BARRIERS
	.align		4
        /*0070*/ 	.byte	0x02, 0x4c
        /*0072*/ 	.byte	0x01
	.zero		1


	//----- nvinfo : EIATTR_MERCURY_ISA_VERSION
	.align		4
        /*0074*/ 	.byte	0x03, 0x5f
        /*0076*/ 	.short	0x0101


	//----- nvinfo : EIATTR_COOP_GROUP_MASK_REGIDS
	.align		4
        /*0078*/ 	.byte	0x04, 0x29
        /*007a*/ 	.short	(.L_222 - .L_221)


	//   ....[0]....
.L_221:
        /*007c*/ 	.word	0xffffffff


	//   ....[1]....
        /*0080*/ 	.word	0xffffffff


	//   ....[2]....
        /*0084*/ 	.word	0xffffffff


	//   ....[3]....
        /*0088*/ 	.word	0xffffffff


	//   ....[4]....
        /*008c*/ 	.word	0xffffffff


	//   ....[5]....
        /*0090*/ 	.word	0xffffffff


	//   ....[6]....
        /*0094*/ 	.word	0xffffffff


	//   ....[7]....
        /*0098*/ 	.word	0xffffffff


	//   ....[8]....
        /*009c*/ 	.word	0xffffffff


	//   ....[9]....
        /*00a0*/ 	.word	0xffffffff


	//   ....[10]....
        /*00a4*/ 	.word	0xffffffff


	//   ....[11]....
        /*00a8*/ 	.word	0xffffffff


	//   ....[12]....
        /*00ac*/ 	.word	0xffffffff


	//   ....[13]....
        /*00b0*/ 	.word	0xffffffff


	//   ....[14]....
        /*00b4*/ 	.word	0xffffffff


	//   ....[15]....
        /*00b8*/ 	.word	0xffffffff


	//   ....[16]....
        /*00bc*/ 	.word	0xffffffff


	//   ....[17]....
        /*00c0*/ 	.word	0xffffffff


	//   ....[18]....
        /*00c4*/ 	.word	0xffffffff


	//   ....[19]....
        /*00c8*/ 	.word	0xffffffff


	//   ....[20]....
        /*00cc*/ 	.word	0xffffffff


	//   ....[21]....
        /*00d0*/ 	.word	0xffffffff


	//   ....[22]....
        /*00d4*/ 	.word	0xffffffff


	//   ....[23]....
        /*00d8*/ 	.word	0xffffffff


	//   ....[24]....
        /*00dc*/ 	.word	0xffffffff


	//   ....[25]....
        /*00e0*/ 	.word	0xffffffff


	//   ....[26]....
        /*00e4*/ 	.word	0xffffffff


	//   ....[27]....
        /*00e8*/ 	.word	0xffffffff


	//   ....[28]....
        /*00ec*/ 	.word	0xffffffff


	//   ....[29]....
        /*00f0*/ 	.word	0xffffffff


	//----- nvinfo : EIATTR_COOP_GROUP_INSTR_OFFSETS
	.align		4
.L_222:
        /*00f4*/ 	.byte	0x04, 0x28
        /*00f6*/ 	.short	(.L_224 - .L_223)


	//   ....[0]....
.L_223:
        /*00f8*/ 	.word	0x00000d70


	//   ....[1]....
        /*00fc*/ 	.word	0x00000d80


	//   ....[2]....
        /*0100*/ 	.word	0x00000df0


	//   ....[3]....
        /*0104*/ 	.word	0x00000e20


	//   ....[4]....
        /*0108*/ 	.word	0x00000e90


	//   ....[5]....
        /*010c*/ 	.word	0x00000eb0


	//   ....[6]....
        /*0110*/ 	.word	0x00000f10


	//   ....[7]....
        /*0114*/ 	.word	0x00000f20


	//   ....[8]....
        /*0118*/ 	.word	0x00000f70


	//   ....[9]....
        /*011c*/ 	.word	0x00000f80


	//   ....[10]....
        /*0120*/ 	.word	0x00001280


	//   ....[11]....
        /*0124*/ 	.word	0x00001290


	//   ....[12]....
        /*0128*/ 	.word	0x00001330


	//   ....[13]....
        /*012c*/ 	.word	0x00001340


	//   ....[14]....
        /*0130*/ 	.word	0x00001390


	//   ....[15]....
        /*0134*/ 	.word	0x000013b0


	//   ....[16]....
        /*0138*/ 	.word	0x00001400


	//   ....[17]....
        /*013c*/ 	.word	0x00001420


	//   ....[18]....
        /*0140*/ 	.word	0x00001470


	//   ....[19]....
        /*0144*/ 	.word	0x000014a0


	//   ....[20]....
        /*0148*/ 	.word	0x00004250


	//   ....[21]....
        /*014c*/ 	.word	0x00004260


	//   ....[22]....
        /*0150*/ 	.word	0x000042d0


	//   ....[23]....
        /*0154*/ 	.word	0x000042e0


	//   ....[24]....
        /*0158*/ 	.word	0x00004340


	//   ....[25]....
        /*015c*/ 	.word	0x00004350


	//   ....[26]....
        /*0160*/ 	.word	0x000043a0


	//   ....[27]....
        /*0164*/ 	.word	0x000043d0


	//   ....[28]....
        /*0168*/ 	.word	0x00004450


	//   ....[29]....
        /*016c*/ 	.word	0x00004460


	//----- nvinfo : EIATTR_VRC_CTA_INIT_COUNT
	.align		4
.L_224:
        /*0170*/ 	.byte	0x02, 0x4a
	.zero		1
	.zero		1


	//----- nvinfo : EIATTR_EXIT_INSTR_OFFSETS
	.align		4
        /*0174*/ 	.byte	0x04, 0x1c
        /*0176*/ 	.short	(.L_226 - .L_225)


	//   ....[0]....
.L_225:
        /*0178*/ 	.word	0x000046f0


	//   ....[1]....
        /*017c*/ 	.word	0x00004760


	//----- nvinfo : EIATTR_MAX_THREADS
	.align		4
.L_226:
        /*0180*/ 	.byte	0x04, 0x05
        /*0182*/ 	.short	(.L_228 - .L_227)
.L_227:
        /*0184*/ 	.word	0x00000280
        /*0188*/ 	.word	0x00000001
        /*018c*/ 	.word	0x00000001


	//----- nvinfo : EIATTR_CRS_STACK_SIZE
	.align		4
.L_228:
        /*0190*/ 	.byte	0x04, 0x1e
        /*0192*/ 	.short	(.L_230 - .L_229)
.L_229:
        /*0194*/ 	.word	0x00000000


	//----- nvinfo : EIATTR_CBANK_PARAM_SIZE
	.align		4
.L_230:
        /*0198*/ 	.byte	0x03, 0x19
        /*019a*/ 	.short	0x0046


	//----- nvinfo : EIATTR_PARAM_CBANK
	.align		4
        /*019c*/ 	.byte	0x04, 0x0a
        /*019e*/ 	.short	(.L_232 - .L_231)
	.align		4
.L_231:
        /*01a0*/ 	.word	index@(.nv.constant0._ZN3cub18CUB_300001_SM_10006detail6reduce18DeviceReduceKernelINS2_10policy_hubIdjN4cuda3std3__44plusIdEEE10Policy1000EN6thrust24THRUST_300001_SM_1000_NS18transform_iteratorI10pi_functorNSD_17counting_iteratorIlNSD_11use_defaultESH_SH_EESH_SH_EEjS9_dNS7_10__identityEEEvT0_PT3_T1_NS0_13GridEvenShareISO_EET2_T4_)
        /*01a4*/ 	.short	0x0380
        /*01a6*/ 	.short	0x0046


	//----- nvinfo : EIATTR_SW_WAR
	.align		4
.L_232:
        /*01a8*/ 	.byte	0x04, 0x36
        /*01aa*/ 	.short	(.L_234 - .L_233)
.L_233:
        /*01ac*/ 	.word	0x00000008
.L_234:


//--------------------- .nv.info._ZN3cub18CUB_300001_SM_10006detail6reduce28DeviceReduceSingleTileKernelINS2_10policy_hubIdjN4cuda3std3__44plusIdEEE10Policy1000EN6thrust24THRUST_300001_SM_1000_NS18transform_iteratorI10pi_functorNSD_17counting_iteratorIlNSD_11use_defaultESH_SH_EESH_SH_EEPdjS9_ddNS7_10__identityEEEvT0_T1_T2_T3_T4_T6_ --------------------------
	.section	.nv.info._ZN3cub18CUB_300001_SM_10006detail6reduce28DeviceReduceSingleTileKernelINS2_10policy_hubIdjN4cuda3std3__44plusIdEEE10Policy1000EN6thrust24THRUST_300001_SM_1000_NS18transform_iteratorI10pi_functorNSD_17counting_iteratorIlNSD_11use_defaultESH_SH_EESH_SH_EEPdjS9_ddNS7_10__identityEEEvT0_T1_T2_T3_T4_T6_,"",@"SHT_CUDA_INFO"
	.sectionflags	@""
	.align	4


	//----- nvinfo : EIATTR_CUDA_API_VERSION
	.align		4
        /*0000*/ 	.byte	0x04, 0x37
        /*0002*/ 	.short	(.L_236 - .L_235)
.L_235:
        /*0004*/ 	.word	0x00000082


	//----- nvinfo : EIATTR_KPARAM_INFO
	.align		4
.L_236:
        /*0008*/ 	.byte	0x04, 0x17
        /*000a*/ 	.short	(.L_238 - .L_237)
.L_237:
        /*000c*/ 	.word	0x00000000
        /*0010*/ 	.short	0x0005
        /*0012*/ 	.short	0x0028
        /*0014*/ 	.byte	0x00, 0xf0, 0x05, 0x00


	//----- nvinfo : EIATTR_KPARAM_INFO
	.align		4
.L_238:
        /*0018*/ 	.byte	0x04, 0x17
        /*001a*/ 	.short	(.L_240 - .L_239)
.L_239:
        /*001c*/ 	.word	0x00000000
        /*0020*/ 	.short	0x0004
        /*0022*/ 	.short	0x0020
        /*0024*/ 	.byte	0x00, 0xf0, 0x21, 0x00


	//----- nvinfo : EIATTR_KPARAM_INFO
	.align		4
.L_240:
        /*0028*/ 	.byte	0x04, 0x17
        /*002a*/ 	.short	(.L_242 - .L_241)
.L_241:
        /*002c*/ 	.word	0x00000000
        /*0030*/ 	.short	0x0003
        /*0032*/ 	.short	0x001c
        /*0034*/ 	.byte	0x00, 0xf0, 0x05, 0x00


	//----- nvinfo : EIATTR_KPARAM_INFO
	.align		4
.L_242:
        /*0038*/ 	.byte	0x04, 0x17
        /*003a*/ 	.short	(.L_244 - .L_243)
.L_243:
        /*003c*/ 	.word	0x00000000
        /*0040*/ 	.short	0x0002
        /*0042*/ 	.short	0x0018
        /*0044*/ 	.byte	0x00, 0xf0, 0x11, 0x00


	//----- nvinfo : EIATTR_KPARAM_INFO
	.align		4
.L_244:
        /*0048*/ 	.byte	0x04, 0x17
        /*004a*/ 	.short	(.L_246 - .L_245)
.L_245:
        /*004c*/ 	.word	0x00000000
        /*0050*/ 	.short	0x0001
        /*0052*/ 	.short	0x0010
        /*0054*/ 	.byte	0x00, 0xf5, 0x21, 0x00


	//----- nvinfo : EIATTR_KPARAM_INFO
	.align		4
.L_246:
        /*0058*/ 	.byte	0x04, 0x17
        /*005a*/ 	.short	(.L_248 - .L_247)
.L_247:
        /*005c*/ 	.word	0x00000000
        /*0060*/ 	.short	0x0000
        /*0062*/ 	.short	0x0000
        /*0064*/ 	.byte	0x00, 0xf0, 0x41, 0x00


	//----- nvinfo : EIATTR_SPARSE_MMA_MASK
	.align		4
.L_248:
        /*0068*/ 	.byte	0x03, 0x50
        /*006a*/ 	.short	0x0000


	//----- nvinfo : EIATTR_MAXREG_COUNT
	.align		4
        /*006c*/ 	.byte	0x03, 0x1b
        /*006e*/ 	.short	0x0060


	//----- nvinfo : EIATTR_NUM_BARRIERS
	.align		4
        /*0070*/ 	.byte	0x02, 0x4c
        /*0072*/ 	.byte	0x01
	.zero		1


	//----- nvinfo : EIATTR_MERCURY_ISA_VERSION
	.align		4
        /*0074*/ 	.byte	0x03, 0x5f
        /*0076*/ 	.short	0x0101


	//----- nvinfo : EIATTR_COOP_GROUP_MASK_REGIDS
	.align		4
        /*0078*/ 	.byte	0x04, 0x29
        /*007a*/ 	.short	(.L_250 - .L_249)


	//   ....[0]....
.L_249:
        /*007c*/ 	.word	0xffffffff


	//   ....[1]....
        /*0080*/ 	.word	0xffffffff


	//   ....[2]....
        /*0084*/ 	.word	0xffffffff


	//   ....[3]....
        /*0088*/ 	.word	0xffffffff


	//   ....[4]....
        /*008c*/ 	.word	0xffffffff


	//   ....[5]....
        /*0090*/ 	.word	0xffffffff


	//   ....[6]....
        /*0094*/ 	.word	0xffffffff


	//   ....[7]....
        /*0098*/ 	.word	0xffffffff


	//   ....[8]....
        /*009c*/ 	.word	0xffffffff


	//   ....[9]....
        /*00a0*/ 	.word	0xffffffff


	//   ....[10]....
        /*00a4*/ 	.word	0xffffffff


	//   ....[11]....
        /*00a8*/ 	.word	0xffffffff


	//   ....[12]....
        /*00ac*/ 	.word	0xffffffff


	//   ....[13]....
        /*00b0*/ 	.word	0xffffffff


	//   ....[14]....
        /*00b4*/ 	.word	0xffffffff


	//   ....[15]....
        /*00b8*/ 	.word	0xffffffff


	//   ....[16]....
        /*00bc*/ 	.word	0xffffffff


	//   ....[17]....
        /*00c0*/ 	.word	0xffffffff


	//   ....[18]....
        /*00c4*/ 	.word	0xffffffff


	//   ....[19]....
        /*00c8*/ 	.word	0xffffffff


	//   ....[20]....
        /*00cc*/ 	.word	0xffffffff


	//   ....[21]....
        /*00d0*/ 	.word	0xffffffff


	//   ....[22]....
        /*00d4*/ 	.word	0xffffffff


	//   ....[23]....
        /*00d8*/ 	.word	0xffffffff


	//   ....[24]....
        /*00dc*/ 	.word	0xffffffff


	//   ....[25]....
        /*00e0*/ 	.word	0xffffffff


	//   ....[26]....
        /*00e4*/ 	.word	0xffffffff


	//   ....[27]....
        /*00e8*/ 	.word	0xffffffff


	//   ....[28]....
        /*00ec*/ 	.word	0xffffffff


	//   ....[29]....
        /*00f0*/ 	.word	0xffffffff


	//----- nvinfo : EIATTR_COOP_GROUP_INSTR_OFFSETS
	.align		4
.L_250:
        /*00f4*/ 	.byte	0x04, 0x28
        /*00f6*/ 	.short	(.L_252 - .L_251)


	//   ....[0]....
.L_251:
        /*00f8*/ 	.word	0x00000d80


	//   ....[1]....
        /*00fc*/ 	.word	0x00000d90


	//   ....[2]....
        /*0100*/ 	.word	0x00000e00


	//   ....[3]....
        /*0104*/ 	.word	0x00000e10


	//   ....[4]....
        /*0108*/ 	.word	0x00000e70


	//   ....[5]....
        /*010c*/ 	.word	0x00000e80


	//   ....[6]....
        /*0110*/ 	.word	0x00000ed0


	//   ....[7]....
        /*0114*/ 	.word	0x00000f00


	//   ....[8]....
        /*0118*/ 	.word	0x00000f80


	//   ....[9]....
        /*011c*/ 	.word	0x00000f90


	//   ....[10]....
        /*0120*/ 	.word	0x00001290


	//   ....[11]....
        /*0124*/ 	.word	0x000012a0


	//   ....[12]....
        /*0128*/ 	.word	0x00001330


	//   ....[13]....
        /*012c*/ 	.word	0x00001340


	//   ....[14]....
        /*0130*/ 	.word	0x000013a0


	//   ....[15]....
        /*0134*/ 	.word	0x000013c0


	//   ....[16]....
        /*0138*/ 	.word	0x00001410


	//   ....[17]....
        /*013c*/ 	.word	0x00001430


	//   ....[18]....
        /*0140*/ 	.word	0x00001490


	//   ....[19]....
        /*0144*/ 	.word	0x000014c0


	//   ....[20]....
        /*0148*/ 	.word	0x000040b0


	//   ....[21]....
        /*014c*/ 	.word	0x000040c0


	//   ....[22]....
        /*0150*/ 	.word	0x00004130


	//   ....[23]....
        /*0154*/ 	.word	0x00004140


	//   ....[24]....
        /*0158*/ 	.word	0x000041a0


	//   ....[25]....
        /*015c*/ 	.word	0x000041b0


	//   ....[26]....
        /*0160*/ 	.word	0x00004200


	//   ....[27]....
        /*0164*/ 	.word	0x00004230


	//   ....[28]....
        /*0168*/ 	.word	0x000042b0


	//   ....[29]....
        /*016c*/ 	.word	0x000042c0


	//----- nvinfo : EIATTR_VRC_CTA_INIT_COUNT
	.align		4
.L_252:
        /*0170*/ 	.byte	0x02, 0x4a
	.zero		1
	.zero		1


	//----- nvinfo : EIATTR_EXIT_INSTR_OFFSETS
	.align		4
        /*0174*/ 	.byte	0x04, 0x1c
        /*0176*/ 	.short	(.L_254 - .L_253)


	//   ....[0]....
.L_253:
        /*0178*/ 	.word	0x00000070


	//   ....[1]....
        /*017c*/ 	.word	0x000000b0


	//   ....[2]....
        /*0180*/ 	.word	0x00004550


	//   ....[3]....
        /*0184*/ 	.word	0x000045a0


	//----- nvinfo : EIATTR_MAX_THREADS
	.align		4
.L_254:
        /*0188*/ 	.byte	0x04, 0x05
        /*018a*/ 	.short	(.L_256 - .L_255)
.L_255:
        /*018c*/ 	.word	0x00000280
        /*0190*/ 	.word	0x00000001
        /*0194*/ 	.word	0x00000001


	//----- nvinfo : EIATTR_CRS_STACK_SIZE
	.align		4
.L_256:
        /*0198*/ 	.byte	0x04, 0x1e
        /*019a*/ 	.short	(.L_258 - .L_257)
.L_257:
        /*019c*/ 	.word	0x00000000


	//----- nvinfo : EIATTR_CBANK_PARAM_SIZE
	.align		4
.L_258:
        /*01a0*/ 	.byte	0x03, 0x19
        /*01a2*/ 	.short	0x0029


	//----- nvinfo : EIATTR_PARAM_CBANK
	.align		4
        /*01a4*/ 	.byte	0x04, 0x0a
        /*01a6*/ 	.short	(.L_260 - .L_259)
	.align		4
.L_259:
        /*01a8*/ 	.word	index@(.nv.constant0._ZN3cub18CUB_300001_SM_10006detail6reduce28DeviceReduceSingleTileKernelINS2_10policy_hubIdjN4cuda3std3__44plusIdEEE10Policy1000EN6thrust24THRUST_300001_SM_1000_NS18transform_iteratorI10pi_functorNSD_17counting_iteratorIlNSD_11use_defaultESH_SH_EESH_SH_EEPdjS9_ddNS7_10__identityEEEvT0_T1_T2_T3_T4_T6_)
        /*01ac*/ 	.short	0x0380
        /*01ae*/ 	.short	0x0029


	//----- nvinfo : EIATTR_SW_WAR
	.align		4
.L_260:
        /*01b0*/ 	.byte	0x04, 0x36
        /*01b2*/ 	.short	(.L_262 - .L_261)
.L_261:
        /*01b4*/ 	.word	0x00000008
.L_262:


//--------------------- .nv.info._ZN3cub18CUB_300001_SM_10006detail11EmptyKernelIvEEvv --------------------------
	.section	.nv.info._ZN3cub18CUB_300001_SM_10006detail11EmptyKernelIvEEvv,"",@"SHT_CUDA_INFO"
	.sectionflags	@""
	.align	4


	//----- nvinfo : EIATTR_CUDA_API_VERSION
	.align		4
        /*0000*/ 	.byte	0x04, 0x37
        /*0002*/ 	.short	(.L_264 - .L_263)
.L_263:
        /*0004*/ 	.word	0x00000082


	//----- nvinfo : EIATTR_SPARSE_MMA_MASK
	.align		4
.L_264:
        /*0008*/ 	.byte	0x03, 0x50
        /*000a*/ 	.short	0x0000


	//----- nvinfo : EIATTR_MAXREG_COUNT
	.align		4
        /*000c*/ 	.byte	0x03, 0x1b
        /*000e*/ 	.short	0x00ff


	//----- nvinfo : EIATTR_MERCURY_ISA_VERSION
	.align		4
        /*0010*/ 	.byte	0x03, 0x5f
        /*0012*/ 	.short	0x0101


	//----- nvinfo : EIATTR_VRC_CTA_INIT_COUNT
	.align		4
        /*0014*/ 	.byte	0x02, 0x4a
	.zero		1
	.zero		1


	//----- nvinfo : EIATTR_EXIT_INSTR_OFFSETS
	.align		4
        /*0018*/ 	.byte	0x04, 0x1c
        /*001a*/ 	.short	(.L_266 - .L_265)


	//   ....[0]....
.L_265:
        /*001c*/ 	.word	0x00000010


	//----- nvinfo : EIATTR_SW_WAR
	.align		4
.L_266:
        /*0020*/ 	.byte	0x04, 0x36
        /*0022*/ 	.short	(.L_268 - .L_267)
.L_267:
        /*0024*/ 	.word	0x00000008
.L_268:


//--------------------- .nv.callgraph             --------------------------
	.section	.nv.callgraph,"",@"SHT_CUDA_CALLGRAPH"
	.align	4
	.sectionentsize	8
	.align		4
        /*0000*/ 	.word	0x00000000
	.align		4
        /*0004*/ 	.word	0xffffffff
	.align		4
        /*0008*/ 	.word	0x00000000
	.align		4
        /*000c*/ 	.word	0xfffffffe
	.align		4
        /*0010*/ 	.word	0x00000000
	.align		4
        /*0014*/ 	.word	0xfffffffd
	.align		4
        /*0018*/ 	.word	0x00000000
	.align		4
        /*001c*/ 	.word	0xfffffffc


//--------------------- .nv.constant4             --------------------------
	.section	.nv.constant4,"a",@progbits
	.align	8
	.align		8
.nv.constant4:
        /*0000*/ 	.dword	_ZN30_INTERNAL_12a30b55_4_k_cu_main4cuda3std3__45__cpo5beginE
	.align		8
        /*0008*/ 	.dword	_ZN30_INTERNAL_12a30b55_4_k_cu_main4cuda3std3__45__cpo3endE
	.align		8
        /*0010*/ 	.dword	_ZN30_INTERNAL_12a30b55_4_k_cu_main4cuda3std3__45__cpo6cbeginE
	.align		8
        /*0018*/ 	.dword	_ZN30_INTERNAL_12a30b55_4_k_cu_main4cuda3std3__45__cpo4cendE
	.align		8
        /*0020*/ 	.dword	_ZN30_INTERNAL_12a30b55_4_k_cu_main4cuda3std3__45__cpo6rbeginE
	.align		8
        /*0028*/ 	.dword	_ZN30_INTERNAL_12a30b55_4_k_cu_main4cuda3std3__45__cpo4rendE
	.align		8
        /*0030*/ 	.dword	_ZN30_INTERNAL_12a30b55_4_k_cu_main4cuda3std3__45__cpo7crbeginE
	.align		8
        /*0038*/ 	.dword	_ZN30_INTERNAL_12a30b55_4_k_cu_main4cuda3std3__45__cpo5crendE
	.align		8
        /*0040*/ 	.dword	_ZN30_INTERNAL_12a30b55_4_k_cu_main4cuda3std3__432_GLOBAL__N__12a30b55_4_k_cu_main6ignoreE
	.align		8
        /*0048*/ 	.dword	_ZN30_INTERNAL_12a30b55_4_k_cu_main4cuda3std3__419piecewise_constructE
	.align		8
        /*0050*/ 	.dword	_ZN30_INTERNAL_12a30b55_4_k_cu_main4cuda3std3__48in_placeE
	.align		8
        /*0058*/ 	.dword	_ZN30_INTERNAL_12a30b55_4_k_cu_main4cuda3std3__420unreachable_sentinelE
	.align		8
        /*0060*/ 	.dword	_ZN30_INTERNAL_12a30b55_4_k_cu_main4cuda3std3__47nulloptE
	.align		8
        /*0068*/ 	.dword	_ZN30_INTERNAL_12a30b55_4_k_cu_main4cuda3std3__48unexpectE
	.align		8
        /*0070*/ 	.dword	_ZN30_INTERNAL_12a30b55_4_k_cu_main4cuda3std6ranges3__45__cpo4swapE
	.align		8
        /*0078*/ 	.dword	_ZN30_INTERNAL_12a30b55_4_k_cu_main4cuda3std6ranges3__45__cpo9iter_moveE
	.align		8
        /*0080*/ 	.dword	_ZN30_INTERNAL_12a30b55_4_k_cu_main4cuda3std6ranges3__45__cpo5beginE
	.align		8
        /*0088*/ 	.dword	_ZN30_INTERNAL_12a30b55_4_k_cu_main4cuda3std6ranges3__45__cpo3endE
	.align		8
        /*0090*/ 	.dword	_ZN30_INTERNAL_12a30b55_4_k_cu_main4cuda3std6ranges3__45__cpo6cbeginE
	.align		8
        /*0098*/ 	.dword	_ZN30_INTERNAL_12a30b55_4_k_cu_main4cuda3std6ranges3__45__cpo4cendE
	.align		8
        /*00a0*/ 	.dword	_ZN30_INTERNAL_12a30b55_4_k_cu_main4cuda3std6ranges3__45__cpo7advanceE
	.align		8
        /*00a8*/ 	.dword	_ZN30_INTERNAL_12a30b55_4_k_cu_main4cuda3std6ranges3__45__cpo9iter_swapE
	.align		8
        /*00b0*/ 	.dword	_ZN30_INTERNAL_12a30b55_4_k_cu_main4cuda3std6ranges3__45__cpo4nextE
	.align		8
        /*00b8*/ 	.dword	_ZN30_INTERNAL_12a30b55_4_k_cu_main4cuda3std6ranges3__45__cpo4prevE
	.align		8
        /*00c0*/ 	.dword	_ZN30_INTERNAL_12a30b55_4_k_cu_main4cuda3std6ranges3__45__cpo4dataE
	.align		8
        /*00c8*/ 	.dword	_ZN30_INTERNAL_12a30b55_4_k_cu_main4cuda3std6ranges3__45__cpo5cdataE
	.align		8
        /*00d0*/ 	.dword	_ZN30_INTERNAL_12a30b55_4_k_cu_main4cuda3std6ranges3__45__cpo4sizeE
	.align		8
        /*00d8*/ 	.dword	_ZN30_INTERNAL_12a30b55_4_k_cu_main4cuda3std6ranges3__45__cpo5ssizeE
	.align		8
        /*00e0*/ 	.dword	_ZN30_INTERNAL_12a30b55_4_k_cu_main4cuda3std6ranges3__45__cpo8distanceE
	.align		8
        /*00e8*/ 	.dword	_ZN30_INTERNAL_12a30b55_4_k_cu_main6thrust24THRUST_300001_SM_1000_NS8cuda_cub3parE
	.align		8
        /*00f0*/ 	.dword	_ZN30_INTERNAL_12a30b55_4_k_cu_main6thrust24THRUST_300001_SM_1000_NS8cuda_cub10par_nosyncE
	.align		8
        /*00f8*/ 	.dword	_ZN30_INTERNAL_12a30b55_4_k_cu_main6thrust24THRUST_300001_SM_1000_NS6system6detail10sequential3seqE
	.align		8
        /*0100*/ 	.dword	_ZN30_INTERNAL_12a30b55_4_k_cu_main6thrust24THRUST_300001_SM_1000_NS12placeholders2_1E
	.align		8
        /*0108*/ 	.dword	_ZN30_INTERNAL_12a30b55_4_k_cu_main6thrust24THRUST_300001_SM_1000_NS12placeholders2_2E
	.align		8
        /*0110*/ 	.dword	_ZN30_INTERNAL_12a30b55_4_k_cu_main6thrust24THRUST_300001_SM_1000_NS12placeholders2_3E
	.align		8
        /*0118*/ 	.dword	_ZN30_INTERNAL_12a30b55_4_k_cu_main6thrust24THRUST_300001_SM_1000_NS12placeholders2_4E
	.align		8
        /*0120*/ 	.dword	_ZN30_INTERNAL_12a30b55_4_k_cu_main6thrust24THRUST_300001_SM_1000_NS12placeholders2_5E
	.align		8
        /*0128*/ 	.dword	_ZN30_INTERNAL_12a30b55_4_k_cu_main6thrust24THRUST_300001_SM_1000_NS12placeholders2_6E
	.align		8
        /*0130*/ 	.dword	_ZN30_INTERNAL_12a30b55_4_k_cu_main6thrust24THRUST_300001_SM_1000_NS12placeholders2_7E
	.align		8
        /*0138*/ 	.dword	_ZN30_INTERNAL_12a30b55_4_k_cu_main6thrust24THRUST_300001_SM_1000_NS12placeholders2_8E
	.align		8
        /*0140*/ 	.dword	_ZN30_INTERNAL_12a30b55_4_k_cu_main6thrust24THRUST_300001_SM_1000_NS12placeholders2_9E
	.align		8
        /*0148*/ 	.dword	_ZN30_INTERNAL_12a30b55_4_k_cu_main6thrust24THRUST_300001_SM_1000_NS12placeholders3_10E
	.align		8
        /*0150*/ 	.dword	_ZN30_INTERNAL_12a30b55_4_k_cu_main6thrust24THRUST_300001_SM_1000_NS3seqE


//--------------------- .text._ZN3cub18CUB_300001_SM_10006detail6reduce28DeviceReduceSingleTileKernelINS2_10policy_hubIdyN4cuda3std3__44plusIdEEE10Policy1000EPdSC_iS9_ddNS7_10__identityEEEvT0_T1_T2_T3_T4_T6_ --------------------------
	.section	.text._ZN3cub18CUB_300001_SM_10006detail6reduce28DeviceReduceSingleTileKernelINS2_10policy_hubIdyN4cuda3std3__44plusIdEEE10Policy1000EPdSC_iS9_ddNS7_10__identityEEEvT0_T1_T2_T3_T4_T6_,"ax",@progbits
	.align	128
        .global         _ZN3cub18CUB_300001_SM_10006detail6reduce28DeviceReduceSingleTileKernelINS2_10policy_hubIdyN4cuda3std3__44plusIdEEE10Policy1000EPdSC_iS9_ddNS7_10__identityEEEvT0_T1_T2_T3_T4_T6_
        .type           _ZN3cub18CUB_300001_SM_10006detail6reduce28DeviceReduceSingleTileKernelINS2_10policy_hubIdyN4cuda3std3__44plusIdEEE10Policy1000EPdSC_iS9_ddNS7_10__identityEEEvT0_T1_T2_T3_T4_T6_,@function
        .size           _ZN3cub18CUB_300001_SM_10006detail6reduce28DeviceReduceSingleTileKernelINS2_10policy_hubIdyN4cuda3std3__44plusIdEEE10Policy1000EPdSC_iS9_ddNS7_10__identityEEEvT0_T1_T2_T3_T4_T6_,(.L_x_383 - _ZN3cub18CUB_300001_SM_10006detail6reduce28DeviceReduceSingleTileKernelINS2_10policy_hubIdyN4cuda3std3__44plusIdEEE10Policy1000EPdSC_iS9_ddNS7_10__identityEEEvT0_T1_T2_T3_T4_T6_)
        .other          _ZN3cub18CUB_300001_SM_10006detail6reduce28DeviceReduceSingleTileKernelINS2_10policy_hubIdyN4cuda3std3__44plusIdEEE10Policy1000EPdSC_iS9_ddNS7_10__identityEEEvT0_T1_T2_T3_T4_T6_,@"STO_CUDA_ENTRY STV_DEFAULT"
_ZN3cub18CUB_300001_SM_10006detail6reduce28DeviceReduceSingleTileKernelINS2_10policy_hubIdyN4cuda3std3__44plusIdEEE10Policy1000EPdSC_iS9_ddNS7_10__identityEEEvT0_T1_T2_T3_T4_T6_:
.text._ZN3cub18CUB_300001_SM_10006detail6reduce28DeviceReduceSingleTileKernelINS2_10policy_hubIdyN4cuda3std3__44plusIdEEE10Policy1000EPdSC_iS9_ddNS7_10__identityEEEvT0_T1_T2_T3_T4_T6_:
[----:B------:R-:W-:Y:S01]  /*0000*/  LDC R1, c[0x0][0x37c] ;  /* 0x0000df00ff017b82 */ /* 0x000fe20000000800 */
[----:B------:R-:W0:Y:S01]  /*0010*/  LDCU UR4, c[0x0][0x390] ;  /* 0x00007200ff0477ac */ /* 0x000e220008000800 */
[----:B------:R-:W1:Y:S01]  /*0020*/  LDCU.64 UR6, c[0x0][0x358] ;  /* 0x00006b00ff0677ac */ /* 0x000e620008000a00 */
[----:B0-----:R-:W-:-:S05]  /*0030*/  IMAD.U32 R4, RZ, RZ, UR4 ;  /* 0x00000004ff047e24 */ /* 0x001fca000f8e00ff */
[----:B------:R-:W-:-:S13]  /*0040*/  ISETP.NE.AND P0, PT, R4, RZ, PT ;  /* 0x000000ff0400720c */ /* 0x000fda0003f05270 */
[----:B-1----:R-:W-:Y:S05]  /*0050*/  @P0 BRA `(.L_x_0) ;  /* 0x00000000001c0947 */ /* 0x002fea0003800000 */
[----:B------:R-:W0:Y:S02]  /*0060*/  S2R R0, SR_TID.X ;  /* 0x0000000000007919 */ /* 0x000e240000002100 */
[----:B0-----:R-:W-:-:S13]  /*0070*/  ISETP.NE.AND P0, PT, R0, RZ, PT ;  /* 0x000000ff0000720c */ /* 0x001fda0003f05270 */
[----:B------:R-:W-:Y:S05]  /*0080*/  @P0 EXIT ;  /* 0x000000000000094d */ /* 0x000fea0003800000 */
[----:B------:R-:W0:Y:S08]  /*0090*/  LDC.64 R2, c[0x0][0x388] ;  /* 0x0000e200ff027b82 */ /* 0x000e300000000a00 */
[----:B------:R-:W0:Y:S02]  /*00a0*/  LDC.64 R4, c[0x0][0x398] ;  /* 0x0000e600ff047b82 */ /* 0x000e240000000a00 */
[----:B0-----:R-:W-:Y:S01]  /*00b0*/  STG.E.64 desc[UR6][R2.64], R4 ;  /* 0x0000000402007986 */ /* 0x001fe2000c101b06 */
[----:B------:R-:W-:Y:S05]  /*00c0*/  EXIT ;  /* 0x000000000000794d */ /* 0x000fea0003800000 */
.L_x_0:
[----:B------:R-:W-:Y:S01]  /*00d0*/  ISETP.GT.AND P0, PT, R4, 0xdff, PT ;  /* 0x00000dff0400780c */ /* 0x000fe20003f04270 */
[----:B------:R-:W-:-:S12]  /*00e0*/  BSSY.RECONVERGENT B0, `(.L_x_1) ;  /* 0x0000242000007945 */ /* 0x000fd80003800200 */
[----:B------:R-:W-:Y:S05]  /*00f0*/  @P0 BRA `(.L_x_2) ;  /* 0x0000001400180947 */ /* 0x000fea0003800000 */
[----:B------:R-:W0:Y:S01]  /*0100*/  S2R R5, SR_TID.X ;  /* 0x0000000000057919 */ /* 0x000e220000002100 */
[----:B------:R-:W-:Y:S01]  /*0110*/  BSSY.RECONVERGENT B1, `(.L_x_3) ;  /* 0x0000009000017945 */ /* 0x000fe20003800200 */
[----:B------:R-:W-:Y:S02]  /*0120*/  CS2R R2, SRZ ;  /* 0x0000000000027805 */ /* 0x000fe4000001ff00 */
[----:B0-----:R-:W-:Y:S01]  /*0130*/  ISETP.GE.AND P0, PT, R5, R4, PT ;  /* 0x000000040500720c */ /* 0x001fe20003f06270 */
[----:B------:R-:W-:-:S12]  /*0140*/  IMAD.MOV.U32 R7, RZ, RZ, R5 ;  /* 0x000000ffff077224 */ /* 0x000fd800078e0005 */
[----:B------:R-:W-:Y:S05]  /*0150*/  @P0 BRA `(.L_x_4) ;  /* 0x0000000000100947 */ /* 0x000fea0003800000 */
[----:B------:R-:W0:Y:S02]  /*0160*/  LDC.64 R2, c[0x0][0x380] ;  /* 0x0000e000ff027b82 */ /* 0x000e240000000a00 */
[----:B0-----:R-:W-:-:S06]  /*0170*/  IMAD.WIDE.U32 R2, R5, 0x8, R2 ;  /* 0x0000000805027825 */ /* 0x001fcc00078e0002 */
[----:B------:R-:W5:Y:S01]  /*0180*/  LDG.E.64.CONSTANT R2, desc[UR6][R2.64] ;  /* 0x0000000602027981 */ /* 0x000f62000c1e9b00 */
[----:B------:R-:W-:-:S07]  /*0190*/  VIADD R7, R5, 0x200 ;  /* 0x0000020005077836 */ /* 0x000fce0000000000 */
.L_x_4:
[----:B------:R-:W-:Y:S05]  /*01a0*/  BSYNC.RECONVERGENT B1 ;  /* 0x0000000000017941 */ /* 0x000fea0003800200 */
.L_x_3:
[----:B------:R-:W-:Y:S01]  /*01b0*/  ISETP.GE.AND P0, PT, R7, R4, PT ;  /* 0x000000040700720c */ /* 0x000fe20003f06270 */
[----:B------:R-:W-:-:S12]  /*01c0*/  BSSY.RECONVERGENT B1, `(.L_x_5) ;  /* 0x0000076000017945 */ /* 0x000fd80003800200 */
[----:B------:R-:W-:Y:S05]  /*01d0*/  @P0 BRA `(.L_x_6) ;  /* 0x0000000400d00947 */ /* 0x000fea0003800000 */
[----:B------:R-:W-:Y:S01]  /*01e0*/  LOP3.LUT R9, RZ, R7, RZ, 0x33, !PT ;  /* 0x00000007ff097212 */ /* 0x000fe200078e33ff */
[----:B------:R-:W-:Y:S04]  /*01f0*/  BSSY.RECONVERGENT B2, `(.L_x_7) ;  /* 0x0000017000027945 */ /* 0x000fe80003800200 */
[----:B------:R-:W-:-:S05]  /*0200*/  IMAD.IADD R0, R9, 0x1, R4 ;  /* 0x0000000109007824 */ /* 0x000fca00078e0204 */
[C---:B------:R-:W-:Y:S02]  /*0210*/  LOP3.LUT R6, R0.reuse, 0x600, RZ, 0xc0, !PT ;  /* 0x0000060000067812 */ /* 0x040fe400078ec0ff */
[----:B------:R-:W-:Y:S02]  /*0220*/  ISETP.GE.U32.AND P0, PT, R0, 0x600, PT ;  /* 0x000006000000780c */ /* 0x000fe40003f06070 */
[----:B------:R-:W-:-:S13]  /*0230*/  ISETP.NE.AND P1, PT, R6, 0x600, PT ;  /* 0x000006000600780c */ /* 0x000fda0003f25270 */
[----:B------:R-:W-:Y:S05]  /*0240*/  @!P1 BRA `(.L_x_8) ;  /* 0x0000000000449947 */ /* 0x000fea0003800000 */
[----:B------:R-:W0:Y:S01]  /*0250*/  LDC.64 R8, c[0x0][0x380] ;  /* 0x0000e000ff087b82 */ /* 0x000e220000000a00 */
[----:B------:R-:W-:-:S04]  /*0260*/  LEA.HI R0, R0, 0x1, RZ, 0x17 ;  /* 0x0000000100007811 */ /* 0x000fc800078fb8ff */
[----:B------:R-:W-:-:S05]  /*0270*/  LOP3.LUT R0, R0, 0x3, RZ, 0xc0, !PT ;  /* 0x0000000300007812 */ /* 0x000fca00078ec0ff */
[----:B------:R-:W-:Y:S02]  /*0280*/  IMAD.MOV R0, RZ, RZ, -R0 ;  /* 0x000000ffff007224 */ /* 0x000fe400078e0a00 */
[----:B0-----:R-:W-:-:S04]  /*0290*/  IMAD.WIDE.U32 R8, R7, 0x8, R8 ;  /* 0x0000000807087825 */ /* 0x001fc800078e0008 */
[----:B------:R-:W-:Y:S02]  /*02a0*/  IMAD.MOV.U32 R6, RZ, RZ, R8 ;  /* 0x000000ffff067224 */ /* 0x000fe400078e0008 */
[----:B------:R-:W-:-:S07]  /*02b0*/  IMAD.MOV.U32 R11, RZ, RZ, R9 ;  /* 0x000000ffff0b7224 */ /* 0x000fce00078e0009 */
.L_x_9:
[----:B------:R-:W-:Y:S02]  /*02c0*/  IMAD.MOV.U32 R8, RZ, RZ, R6 ;  /* 0x000000ffff087224 */ /* 0x000fe400078e0006 */
[----:B------:R-:W-:-:S06]  /*02d0*/  IMAD.MOV.U32 R9, RZ, RZ, R11 ;  /* 0x000000ffff097224 */ /* 0x000fcc00078e000b */
[----:B------:R-:W2:Y:S01]  /*02e0*/  LDG.E.64.CONSTANT R8, desc[UR6][R8.64] ;  /* 0x0000000608087981 */ /* 0x000ea2000c1e9b00 */
[----:B------:R-:W-:Y:S01]  /*02f0*/  VIADD R0, R0, 0x1 ;  /* 0x0000000100007836 */ /* 0x000fe20000000000 */
[----:B------:R-:W-:Y:S01]  /*0300*/  IADD3 R6, P2, PT, R6, 0x1000, RZ ;  /* 0x0000100006067810 */ /* 0x000fe20007f5e0ff */
[----:B------:R-:W-:-:S03]  /*0310*/  VIADD R7, R7, 0x200 ;  /* 0x0000020007077836 */ /* 0x000fc60000000000 */
[----:B------:R-:W-:Y:S01]  /*0320*/  ISETP.NE.AND P1, PT, R0, RZ, PT ;  /* 0x000000ff0000720c */ /* 0x000fe20003f25270 */
[----:B------:R-:W-:Y:S01]  /*0330*/  IMAD.X R11, RZ, RZ, R11, P2 ;  /* 0x000000ffff0b7224 */ /* 0x000fe200010e060b */
[----:B--2--5:R-:W-:-:S11]  /*0340*/  DADD R2, R8, R2 ;  /* 0x0000000008027229 */ /* 0x024fd60000000002 */
[----:B------:R-:W-:Y:S05]  /*0350*/  @P1 BRA `(.L_x_9) ;  /* 0xfffffffc00d81947 */ /* 0x000fea000383ffff */
.L_x_8:
[----:B------:R-:W-:Y:S05]  /*0360*/  BSYNC.RECONVERGENT B2 ;  /* 0x0000000000027941 */ /* 0x000fea0003800200 */
.L_x_7:
[----:B------:R-:W-:Y:S05]  /*0370*/  @!P0 BRA `(.L_x_6) ;  /* 0x0000000400688947 */ /* 0x000fea0003800000 */
[----:B------:R-:W-:Y:S01]  /*0380*/  IMAD.IADD R0, R4, 0x1, -R7 ;  /* 0x0000000104007824 */ /* 0x000fe200078e0a07 */
[----:B------:R-:W-:Y:S01]  /*0390*/  BSSY.RECONVERGENT B2, `(.L_x_10) ;  /* 0x0000031000027945 */ /* 0x000fe20003800200 */
[----:B------:R-:W-:-:S03]  /*03a0*/  PLOP3.LUT P0, PT, PT, PT, PT, 0x80, 0x8 ;  /* 0x000000000008781c */ /* 0x000fc60003f0f070 */
[----:B------:R-:W-:-:S13]  /*03b0*/  ISETP.GT.AND P1, PT, R0, 0x1800, PT ;  /* 0x000018000000780c */ /* 0x000fda0003f24270 */
[----:B------:R-:W-:Y:S05]  /*03c0*/  @!P1 BRA `(.L_x_11) ;  /* 0x0000000000b49947 */ /* 0x000fea0003800000 */
[----:B------:R-:W-:Y:S01]  /*03d0*/  PLOP3.LUT P0, PT, PT, PT, PT, 0x8, 0x80 ;  /* 0x000000000080781c */ /* 0x000fe20003f0e170 */
[----:B------:R-:W-:-:S12]  /*03e0*/  VIADD R0, R4, 0xffffe800 ;  /* 0xffffe80004007836 */ /* 0x000fd80000000000 */
.L_x_12:
[----:B------:R-:W0:Y:S02]  /*03f0*/  LDC.64 R32, c[0x0][0x380] ;  /* 0x0000e000ff207b82 */ /* 0x000e240000000a00 */
[----:B0-----:R-:W-:-:S05]  /*0400*/  IMAD.WIDE R14, R7, 0x8, R32 ;  /* 0x00000008070e7825 */ /* 0x001fca00078e0220 */
[----:B------:R-:W2:Y:S04]  /*0410*/  LDG.E.64.CONSTANT R8, desc[UR6][R14.64] ;  /* 0x000000060e087981 */ /* 0x000ea8000c1e9b00 */
[----:B------:R-:W3:Y:S04]  /*0420*/  LDG.E.64.CONSTANT R10, desc[UR6][R14.64+0x1000] ;  /* 0x001000060e0a7981 */ /* 0x000ee8000c1e9b00 */
[----:B------:R-:W4:Y:S01]  /*0430*/  LDG.E.64.CONSTANT R12, desc[UR6][R14.64+0x2000] ;  /* 0x002000060e0c7981 */ /* 0x000f22000c1e9b00 */
[----:B------:R-:W-:-:S03]  /*0440*/  VIADD R41, R7, 0x800 ;  /* 0x0000080007297836 */ /* 0x000fc60000000000 */
[----:B------:R-:W4:Y:S01]  /*0450*/  LDG.E.64.CONSTANT R30, desc[UR6][R14.64+0x3000] ;  /* 0x003000060e1e7981 */ /* 0x000f22000c1e9b00 */
[----:B------:R-:W-:-:S05]  /*0460*/  IMAD.WIDE R40, R41, 0x8, R32 ;  /* 0x0000000829287825 */ /* 0x000fca00078e0220 */
[----:B------:R-:W4:Y:S04]  /*0470*/  LDG.E.64.CONSTANT R28, desc[UR6][R40.64] ;  /* 0x00000006281c7981 */ /* 0x000f28000c1e9b00 */
[----:B------:R-:W4:Y:S04]  /*0480*/  LDG.E.64.CONSTANT R26, desc[UR6][R40.64+0x1000] ;  /* 0x00100006281a7981 */ /* 0x000f28000c1e9b00 */
        /* <DEDUP_REMOVED lines=12> */
[----:B------:R-:W4:Y:S04]  /*0550*/  LDG.E.64.CONSTANT R34, desc[UR6][R44.64+0x2000] ;  /* 0x002000062c227981 */ /* 0x000f28000c1e9b00 */
[----:B------:R-:W4:Y:S01]  /*0560*/  LDG.E.64.CONSTANT R32, desc[UR6][R44.64+0x3000] ;  /* 0x003000062c207981 */ /* 0x000f22000c1e9b00 */
[----:B------:R-:W-:-:S05]  /*0570*/  VIADD R7, R7, 0x2000 ;  /* 0x0000200007077836 */ /* 0x000fca0000000000 */
[----:B------:R-:W-:Y:S01]  /*0580*/  ISETP.GE.AND P1, PT, R7, R0, PT ;  /* 0x000000000700720c */ /* 0x000fe20003f26270 */
[----:B--2--5:R-:W-:-:S08]  /*0590*/  DADD R8, R8, R2 ;  /* 0x0000000008087229 */ /* 0x024fd00000000002 */
[----:B---3--:R-:W-:-:S08]  /*05a0*/  DADD R8, R8, R10 ;  /* 0x0000000008087229 */ /* 0x008fd0000000000a */
[----:B----4-:R-:W-:-:S08]  /*05b0*/  DADD R8, R8, R12 ;  /* 0x0000000008087229 */ /* 0x010fd0000000000c */
[----:B------:R-:W-:-:S08]  /*05c0*/  DADD R8, R8, R30 ;  /* 0x0000000008087229 */ /* 0x000fd0000000001e */
        /* <DEDUP_REMOVED lines=11> */
[----:B------:R-:W-:Y:S01]  /*0680*/  DADD R2, R8, R32 ;  /* 0x0000000008027229 */ /* 0x000fe20000000020 */
[----:B------:R-:W-:Y:S10]  /*0690*/  @!P1 BRA `(.L_x_12) ;  /* 0xfffffffc00549947 */ /* 0x000ff4000383ffff */
.L_x_11:
[----:B------:R-:W-:Y:S05]  /*06a0*/  BSYNC.RECONVERGENT B2 ;  /* 0x0000000000027941 */ /* 0x000fea0003800200 */
.L_x_10:
[----:B------:R-:W-:Y:S01]  /*06b0*/  IMAD.IADD R0, R4, 0x1, -R7 ;  /* 0x0000000104007824 */ /* 0x000fe200078e0a07 */
[----:B------:R-:W-:Y:S04]  /*06c0*/  BSSY.RECONVERGENT B2, `(.L_x_13) ;  /* 0x0000019000027945 */ /* 0x000fe80003800200 */
[----:B------:R-:W-:-:S13]  /*06d0*/  ISETP.GT.AND P1, PT, R0, 0x800, PT ;  /* 0x000008000000780c */ /* 0x000fda0003f24270 */
[----:B------:R-:W-:Y:S05]  /*06e0*/  @!P1 BRA `(.L_x_14) ;  /* 0x0000000000589947 */ /* 0x000fea0003800000 */
        /* <DEDUP_REMOVED lines=12> */
[----:B------:R-:W-:Y:S01]  /*07b0*/  PLOP3.LUT P0, PT, PT, PT, PT, 0x8, 0x80 ;  /* 0x000000000080781c */ /* 0x000fe20003f0e170 */
[----:B------:R-:W-:Y:S01]  /*07c0*/  VIADD R7, R7, 0x1000 ;  /* 0x0000100007077836 */ /* 0x000fe20000000000 */
[----:B--2--5:R-:W-:-:S08]  /*07d0*/  DADD R10, R2, R10 ;  /* 0x00000000020a7229 */ /* 0x024fd0000000000a */
[----:B---3--:R-:W-:-:S08]  /*07e0*/  DADD R10, R10, R12 ;  /* 0x000000000a0a7229 */ /* 0x008fd0000000000c */
[----:B----4-:R-:W-:-:S08]  /*07f0*/  DADD R10, R10, R14 ;  /* 0x000000000a0a7229 */ /* 0x010fd0000000000e */
[----:B------:R-:W-:-:S08]  /*0800*/  DADD R10, R10, R16 ;  /* 0x000000000a0a7229 */ /* 0x000fd00000000010 */
[----:B------:R-:W-:-:S08]  /*0810*/  DADD R10, R10, R20 ;  /* 0x000000000a0a7229 */ /* 0x000fd00000000014 */
[----:B------:R-:W-:-:S08]  /*0820*/  DADD R10, R10, R22 ;  /* 0x000000000a0a7229 */ /* 0x000fd00000000016 */
[----:B------:R-:W-:-:S08]  /*0830*/  DADD R10, R10, R24 ;  /* 0x000000000a0a7229 */ /* 0x000fd00000000018 */
[----:B------:R-:W-:-:S11]  /*0840*/  DADD R2, R10, R26 ;  /* 0x000000000a027229 */ /* 0x000fd6000000001a */
.L_x_14:
[----:B------:R-:W-:Y:S05]  /*0850*/  BSYNC.RECONVERGENT B2 ;  /* 0x0000000000027941 */ /* 0x000fea0003800200 */
.L_x_13:
[----:B------:R-:W-:-:S13]  /*0860*/  ISETP.LT.OR P0, PT, R7, R4, P0 ;  /* 0x000000040700720c */ /* 0x000fda0000701670 */
[----:B------:R-:W-:Y:S05]  /*0870*/  @!P0 BRA `(.L_x_6) ;  /* 0x0000000000288947 */ /* 0x000fea0003800000 */
[----:B------:R-:W0:Y:S02]  /*0880*/  LDC.64 R8, c[0x0][0x380] ;  /* 0x0000e000ff087b82 */ /* 0x000e240000000a00 */
[----:B0-----:R-:W-:-:S05]  /*0890*/  IMAD.WIDE R6, R7, 0x8, R8 ;  /* 0x0000000807067825 */ /* 0x001fca00078e0208 */
[----:B------:R-:W2:Y:S04]  /*08a0*/  LDG.E.64.CONSTANT R8, desc[UR6][R6.64] ;  /* 0x0000000606087981 */ /* 0x000ea8000c1e9b00 */
[----:B------:R-:W3:Y:S04]  /*08b0*/  LDG.E.64.CONSTANT R10, desc[UR6][R6.64+0x1000] ;  /* 0x00100006060a7981 */ /* 0x000ee8000c1e9b00 */
[----:B------:R-:W4:Y:S04]  /*08c0*/  LDG.E.64.CONSTANT R12, desc[UR6][R6.64+0x2000] ;  /* 0x00200006060c7981 */ /* 0x000f28000c1e9b00 */
[----:B------:R-:W4:Y:S01]  /*08d0*/  LDG.E.64.CONSTANT R14, desc[UR6][R6.64+0x3000] ;  /* 0x00300006060e7981 */ /* 0x000f22000c1e9b00 */
[----:B--2--5:R-:W-:-:S08]  /*08e0*/  DADD R8, R2, R8 ;  /* 0x0000000002087229 */ /* 0x024fd00000000008 */
[----:B---3--:R-:W-:-:S08]  /*08f0*/  DADD R8, R8, R10 ;  /* 0x0000000008087229 */ /* 0x008fd0000000000a */
[----:B----4-:R-:W-:-:S08]  /*0900*/  DADD R8, R8, R12 ;  /* 0x0000000008087229 */ /* 0x010fd0000000000c */
[----:B------:R-:W-:-:S11]  /*0910*/  DADD R2, R8, R14 ;  /* 0x0000000008027229 */ /* 0x000fd6000000000e */
.L_x_6:
[----:B------:R-:W-:Y:S05]  /*0920*/  BSYNC.RECONVERGENT B1 ;  /* 0x0000000000017941 */ /* 0x000fea0003800200 */
.L_x_5:
[----:B------:R-:W-:-:S13]  /*0930*/  ISETP.GE.AND P0, PT, R4, 0x200, PT ;  /* 0x000002000400780c */ /* 0x000fda0003f06270 */
[----:B------:R-:W-:Y:S05]  /*0940*/  @!P0 BRA `(.L_x_15) ;  /* 0x0000000400148947 */ /* 0x000fea0003800000 */
[----:B------:R-:W0:Y:S01]  /*0950*/  S2R R12, SR_LANEID ;  /* 0x00000000000c7919 */ /* 0x000e220000000000 */
[----:B-----5:R-:W-:Y:S04]  /*0960*/  SHFL.DOWN PT, R6, R2, 0x1, 0x1f ;  /* 0x08201f0002067f89 */ /* 0x020fe800000e0000 */
[----:B------:R-:W1:Y:S02]  /*0970*/  SHFL.DOWN PT, R7, R3, 0x1, 0x1f ;  /* 0x08201f0003077f89 */ /* 0x000e6400000e0000 */
[----:B-1----:R-:W-:Y:S01]  /*0980*/  DADD R6, R6, R2 ;  /* 0x0000000006067229 */ /* 0x002fe20000000002 */
[C---:B0-----:R-:W-:Y:S02]  /*0990*/  ISETP.GT.AND P0, PT, R12.reuse, 0x1e, PT ;  /* 0x0000001e0c00780c */ /* 0x041fe40003f04270 */
[----:B------:R-:W-:-:S07]  /*09a0*/  ISETP.NE.AND P1, PT, R12, RZ, PT ;  /* 0x000000ff0c00720c */ /* 0x000fce0003f25270 */
[----:B------:R-:W-:Y:S02]  /*09b0*/  FSEL R8, R2, R6, P0 ;  /* 0x0000000602087208 */ /* 0x000fe40000000000 */
[----:B------:R-:W-:Y:S02]  /*09c0*/  FSEL R9, R3, R7, P0 ;  /* 0x0000000703097208 */ /* 0x000fe40000000000 */
[----:B------:R-:W-:Y:S01]  /*09d0*/  ISETP.GT.AND P0, PT, R12, 0x1d, PT ;  /* 0x0000001d0c00780c */ /* 0x000fe20003f04270 */
[----:B------:R-:W-:Y:S01]  /*09e0*/  SHFL.DOWN PT, R6, R8, 0x2, 0x1f ;  /* 0x08401f0008067f89 */ /* 0x000fe200000e0000 */
[----:B------:R-:W-:Y:S02]  /*09f0*/  @!P1 MOV R4, 0x400 ;  /* 0x0000040000049802 */ /* 0x000fe40000000f00 */
[----:B------:R-:W-:Y:S01]  /*0a00*/  @!P1 SHF.R.U32.HI R0, RZ, 0x2, R5 ;  /* 0x00000002ff009819 */ /* 0x000fe20000011605 */
[----:B------:R-:W0:Y:S03]  /*0a10*/  SHFL.DOWN PT, R7, R9, 0x2, 0x1f ;  /* 0x08401f0009077f89 */ /* 0x000e2600000e0000 */
[----:B------:R-:W-:Y:S01]  /*0a20*/  @!P1 LOP3.LUT R0, R0, 0xf8, RZ, 0xc0, !PT ;  /* 0x000000f800009812 */ /* 0x000fe200078ec0ff */
[----:B0-----:R-:W-:-:S10]  /*0a30*/  DADD R6, R6, R8 ;  /* 0x0000000006067229 */ /* 0x001fd40000000008 */
[----:B------:R-:W-:Y:S02]  /*0a40*/  FSEL R6, R8, R6, P0 ;  /* 0x0000000608067208 */ /* 0x000fe40000000000 */
[----:B------:R-:W-:Y:S02]  /*0a50*/  FSEL R7, R9, R7, P0 ;  /* 0x0000000709077208 */ /* 0x000fe40000000000 */
[----:B------:R-:W-:Y:S01]  /*0a60*/  ISETP.GT.AND P0, PT, R12, 0x1b, PT ;  /* 0x0000001b0c00780c */ /* 0x000fe20003f04270 */
[----:B------:R-:W-:Y:S04]  /*0a70*/  SHFL.DOWN PT, R2, R6, 0x4, 0x1f ;  /* 0x08801f0006027f89 */ /* 0x000fe800000e0000 */
[----:B------:R-:W0:Y:S01]  /*0a80*/  SHFL.DOWN PT, R3, R7, 0x4, 0x1f ;  /* 0x08801f0007037f89 */ /* 0x000e2200000e0000 */
[----:B------:R-:W1:Y:S01]  /*0a90*/  @!P1 S2R R9, SR_CgaCtaId ;  /* 0x0000000000099919 */ /* 0x000e620000008800 */
[----:B0-----:R-:W-:-:S10]  /*0aa0*/  DADD R2, R2, R6 ;  /* 0x0000000002027229 */ /* 0x001fd40000000006 */
[----:B------:R-:W-:Y:S02]  /*0ab0*/  FSEL R10, R6, R2, P0 ;  /* 0x00000002060a7208 */ /* 0x000fe40000000000 */
[----:B------:R-:W-:Y:S02]  /*0ac0*/  FSEL R11, R7, R3, P0 ;  /* 0x00000003070b7208 */ /* 0x000fe40000000000 */
[----:B------:R-:W-:Y:S01]  /*0ad0*/  ISETP.GT.AND P0, PT, R12, 0x17, PT ;  /* 0x000000170c00780c */ /* 0x000fe20003f04270 */
[----:B------:R-:W-:Y:S04]  /*0ae0*/  SHFL.DOWN PT, R2, R10, 0x8, 0x1f ;  /* 0x09001f000a027f89 */ /* 0x000fe800000e0000 */
[----:B------:R-:W0:Y:S02]  /*0af0*/  SHFL.DOWN PT, R3, R11, 0x8, 0x1f ;  /* 0x09001f000b037f89 */ /* 0x000e2400000e0000 */
[----:B0-----:R-:W-:-:S10]  /*0b00*/  DADD R2, R2, R10 ;  /* 0x0000000002027229 */ /* 0x001fd4000000000a */
[----:B------:R-:W-:Y:S02]  /*0b10*/  FSEL R6, R10, R2, P0 ;  /* 0x000000020a067208 */ /* 0x000fe40000000000 */
[----:B------:R-:W-:Y:S02]  /*0b20*/  FSEL R7, R11, R3, P0 ;  /* 0x000000030b077208 */ /* 0x000fe40000000000 */
[----:B-1----:R-:W-:Y:S01]  /*0b30*/  @!P1 LEA R11, R9, R4, 0x18 ;  /* 0x00000004090b9211 */ /* 0x002fe200078ec0ff */
[----:B------:R-:W-:Y:S01]  /*0b40*/  SHFL.DOWN PT, R2, R6, 0x10, 0x1f ;  /* 0x0a001f0006027f89 */ /* 0x000fe200000e0000 */
[----:B------:R-:W-:-:S03]  /*0b50*/  ISETP.NE.AND P0, PT, R5, RZ, PT ;  /* 0x000000ff0500720c */ /* 0x000fc60003f05270 */
[----:B------:R-:W0:Y:S01]  /*0b60*/  SHFL.DOWN PT, R3, R7, 0x10, 0x1f ;  /* 0x0a001f0007037f89 */ /* 0x000e2200000e0000 */
[----:B------:R-:W-:Y:S01]  /*0b70*/  @!P1 IMAD.IADD R11, R0, 0x1, R11 ;  /* 0x00000001000b9824 */ /* 0x000fe200078e020b */
[----:B0-----:R-:W-:-:S07]  /*0b80*/  DADD R8, R2, R6 ;  /* 0x0000000002087229 */ /* 0x001fce0000000006 */
[----:B------:R1:W-:Y:S01]  /*0b90*/  @!P1 STS.64 [R11+0x10], R8 ;  /* 0x000010080b009388 */ /* 0x0003e20000000a00 */
[----:B------:R-:W-:Y:S01]  /*0ba0*/  BAR.SYNC.DEFER_BLOCKING 0x0 ;  /* 0x0000000000007b1d */ /* 0x000fe20000010000 */
[----:B------:R-:W-:-:S04]  /*0bb0*/  ISETP.GT.AND P1, PT, R12, 0xf, PT ;  /* 0x0000000f0c00780c */ /* 0x000fc80003f24270 */
[----:B------:R-:W-:Y:S02]  /*0bc0*/  FSEL R2, R6, R8, P1 ;  /* 0x0000000806027208 */ /* 0x000fe40000800000 */
[----:B------:R-:W-:Y:S01]  /*0bd0*/  FSEL R3, R7, R9, P1 ;  /* 0x0000000907037208 */ /* 0x000fe20000800000 */
[----:B------:R-:W-:Y:S06]  /*0be0*/  @P0 BRA `(.L_x_16) ;  /* 0x0000001800440947 */ /* 0x000fec0003800000 */
[----:B------:R-:W0:Y:S01]  /*0bf0*/  S2UR UR5, SR_CgaCtaId ;  /* 0x00000000000579c3 */ /* 0x000e220000008800 */
[----:B------:R-:W-:Y:S02]  /*0c00*/  UMOV UR4, 0x400 ;  /* 0x0000040000047882 */ /* 0x000fe40000000000 */
[----:B0-----:R-:W-:-:S09]  /*0c10*/  ULEA UR4, UR5, UR4, 0x18 ;  /* 0x0000000405047291 */ /* 0x001fd2000f8ec0ff */
[----:B------:R-:W0:Y:S04]  /*0c20*/  LDS.64 R4, [UR4+0x18] ;  /* 0x00001804ff047984 */ /* 0x000e280008000a00 */
[----:B-1----:R-:W1:Y:S04]  /*0c30*/  LDS.128 R8, [UR4+0x20] ;  /* 0x00002004ff087984 */ /* 0x002e680008000c00 */
[----:B------:R-:W2:Y:S01]  /*0c40*/  LDS.128 R12, [UR4+0x30] ;  /* 0x00003004ff0c7984 */ /* 0x000ea20008000c00 */
[----:B0-----:R-:W-:-:S03]  /*0c50*/  DADD R2, R2, R4 ;  /* 0x0000000002027229 */ /* 0x001fc60000000004 */
[----:B------:R-:W0:Y:S05]  /*0c60*/  LDS.128 R4, [UR4+0x40] ;  /* 0x00004004ff047984 */ /* 0x000e2a0008000c00 */
[----:B-1----:R-:W-:-:S08]  /*0c70*/  DADD R2, R2, R8 ;  /* 0x0000000002027229 */ /* 0x002fd00000000008 */
[----:B------:R-:W-:Y:S01]  /*0c80*/  DADD R2, R2, R10 ;  /* 0x0000000002027229 */ /* 0x000fe2000000000a */
[----:B------:R-:W1:Y:S07]  /*0c90*/  LDS.128 R8, [UR4+0x50] ;  /* 0x00005004ff087984 */ /* 0x000e6e0008000c00 */
[----:B--2---:R-:W-:-:S08]  /*0ca0*/  DADD R2, R2, R12 ;  /* 0x0000000002027229 */ /* 0x004fd0000000000c */
[----:B------:R-:W-:Y:S01]  /*0cb0*/  DADD R2, R2, R14 ;  /* 0x0000000002027229 */ /* 0x000fe2000000000e */
[----:B------:R-:W2:Y:S07]  /*0cc0*/  LDS.128 R12, [UR4+0x60] ;  /* 0x00006004ff0c7984 */ /* 0x000eae0008000c00 */
[----:B0-----:R-:W-:-:S08]  /*0cd0*/  DADD R2, R2, R4 ;  /* 0x0000000002027229 */ /* 0x001fd00000000004 */
[----:B------:R-:W-:Y:S01]  /*0ce0*/  DADD R2, R2, R6 ;  /* 0x0000000002027229 */ /* 0x000fe20000000006 */
[----:B------:R-:W0:Y:S07]  /*0cf0*/  LDS.128 R4, [UR4+0x70] ;  /* 0x00007004ff047984 */ /* 0x000e2e0008000c00 */
[----:B-1----:R-:W-:-:S08]  /*0d00*/  DADD R2, R2, R8 ;  /* 0x0000000002027229 */ /* 0x002fd00000000008 */
[----:B------:R-:W-:Y:S01]  /*0d10*/  DADD R2, R2, R10 ;  /* 0x0000000002027229 */ /* 0x000fe2000000000a */
[----:B------:R-:W1:Y:S07]  /*0d20*/  LDS.128 R8, [UR4+0x80] ;  /* 0x00008004ff087984 */ /* 0x000e6e0008000c00 */
[----:B--2---:R-:W-:-:S08]  /*0d30*/  DADD R2, R2, R12 ;  /* 0x0000000002027229 */ /* 0x004fd0000000000c */
[----:B------:R-:W-:-:S08]  /*0d40*/  DADD R2, R2, R14 ;  /* 0x0000000002027229 */ /* 0x000fd0000000000e */
[----:B0-----:R-:W-:-:S08]  /*0d50*/  DADD R2, R2, R4 ;  /* 0x0000000002027229 */ /* 0x001fd00000000004 */
[----:B------:R-:W-:-:S08]  /*0d60*/  DADD R2, R2, R6 ;  /* 0x0000000002027229 */ /* 0x000fd00000000006 */
[----:B-1----:R-:W-:-:S08]  /*0d70*/  DADD R2, R2, R8 ;  /* 0x0000000002027229 */ /* 0x002fd00000000008 */
[----:B------:R-:W-:Y:S01]  /*0d80*/  DADD R2, R2, R10 ;  /* 0x0000000002027229 */ /* 0x000fe2000000000a */
[----:B------:R-:W-:Y:S10]  /*0d90*/  BRA `(.L_x_16) ;  /* 0x0000001400d87947 */ /* 0x000ff40003800000 */
.L_x_15:
[----:B------:R-:W-:Y:S01]  /*0da0*/  LOP3.LUT R0, R5, 0x3e0, RZ, 0xc0, !PT ;  /* 0x000003e005007812 */ /* 0x000fe200078ec0ff */
[----:B------:R-:W0:Y:S03]  /*0db0*/  S2R R10, SR_LANEID ;  /* 0x00000000000a7919 */ /* 0x000e260000000000 */
[----:B------:R-:W-:Y:S01]  /*0dc0*/  LOP3.LUT R9, RZ, R0, RZ, 0x33, !PT ;  /* 0x00000000ff097212 */ /* 0x000fe200078e33ff */
[----:B------:R-:W-:-:S04]  /*0dd0*/  VIADD R7, R0, 0x20 ;  /* 0x0000002000077836 */ /* 0x000fc80000000000 */
[----:B------:R-:W-:Y:S01]  /*0de0*/  IMAD.IADD R9, R9, 0x1, R4 ;  /* 0x0000000109097824 */ /* 0x000fe200078e0204 */
[----:B------:R-:W-:-:S04]  /*0df0*/  ISETP.GT.AND P0, PT, R7, R4, PT ;  /* 0x000000040700720c */ /* 0x000fc80003f04270 */
[----:B------:R-:W-:-:S05]  /*0e00*/  SEL R11, R9, 0x1f, P0 ;  /* 0x0000001f090b7807 */ /* 0x000fca0000000000 */
[----:B-----5:R-:W-:Y:S04]  /*0e10*/  SHFL.DOWN PT, R6, R2, 0x1, R11 ;  /* 0x0820000002067989 */ /* 0x020fe800000e000b */
[----:B------:R-:W1:Y:S01]  /*0e20*/  SHFL.DOWN PT, R7, R3, 0x1, R11 ;  /* 0x0820000003077989 */ /* 0x000e6200000e000b */
[C---:B0-----:R-:W-:Y:S01]  /*0e30*/  ISETP.GE.AND P0, PT, R10.reuse, R11, PT ;  /* 0x0000000b0a00720c */ /* 0x041fe20003f06270 */
[C---:B------:R-:W-:Y:S01]  /*0e40*/  VIADD R0, R10.reuse, 0x2 ;  /* 0x000000020a007836 */ /* 0x040fe20000000000 */
[----:B------:R-:W-:Y:S01]  /*0e50*/  ISETP.NE.AND P1, PT, R10, RZ, PT ;  /* 0x000000ff0a00720c */ /* 0x000fe20003f25270 */
[----:B-1----:R-:W-:-:S12]  /*0e60*/  DADD R6, R6, R2 ;  /* 0x0000000006067229 */ /* 0x002fd80000000002 */
[----:B------:R-:W0:Y:S01]  /*0e70*/  @!P1 S2R R12, SR_CgaCtaId ;  /* 0x00000000000c9919 */ /* 0x000e220000008800 */
[----:B------:R-:W-:Y:S02]  /*0e80*/  FSEL R8, R6, R2, !P0 ;  /* 0x0000000206087208 */ /* 0x000fe40004000000 */
[----:B------:R-:W-:Y:S02]  /*0e90*/  FSEL R9, R7, R3, !P0 ;  /* 0x0000000307097208 */ /* 0x000fe40004000000 */
[----:B------:R-:W-:Y:S01]  /*0ea0*/  ISETP.GT.AND P0, PT, R0, R11, PT ;  /* 0x0000000b0000720c */ /* 0x000fe20003f04270 */
[----:B------:R-:W-:Y:S01]  /*0eb0*/  SHFL.DOWN PT, R6, R8, 0x2, R11 ;  /* 0x0840000008067989 */ /* 0x000fe200000e000b */
[----:B------:R-:W-:-:S03]  /*0ec0*/  VIADD R0, R10, 0x4 ;  /* 0x000000040a007836 */ /* 0x000fc60000000000 */
[----:B------:R-:W1:Y:S02]  /*0ed0*/  SHFL.DOWN PT, R7, R9, 0x2, R11 ;  /* 0x0840000009077989 */ /* 0x000e6400000e000b */
[----:B-1----:R-:W-:-:S10]  /*0ee0*/  DADD R6, R6, R8 ;  /* 0x0000000006067229 */ /* 0x002fd40000000008 */
[----:B------:R-:W-:Y:S02]  /*0ef0*/  FSEL R6, R8, R6, P0 ;  /* 0x0000000608067208 */ /* 0x000fe40000000000 */
[----:B------:R-:W-:Y:S02]  /*0f00*/  FSEL R7, R9, R7, P0 ;  /* 0x0000000709077208 */ /* 0x000fe40000000000 */
        /* <DEDUP_REMOVED lines=16> */
[----:B------:R-:W-:Y:S02]  /*1010*/  @!P1 MOV R9, 0x400 ;  /* 0x0000040000099802 */ /* 0x000fe40000000f00 */
[----:B------:R-:W-:Y:S01]  /*1020*/  @!P1 SHF.R.U32.HI R8, RZ, 0x2, R5 ;  /* 0x00000002ff089819 */ /* 0x000fe20000011605 */
[----:B------:R-:W1:Y:S01]  /*1030*/  SHFL.DOWN PT, R3, R7, 0x10, R11 ;  /* 0x0a00000007037989 */ /* 0x000e6200000e000b */
[----:B0-----:R-:W-:-:S02]  /*1040*/  @!P1 LEA R9, R12, R9, 0x18 ;  /* 0x000000090c099211 */ /* 0x001fc400078ec0ff */
[----:B------:R-:W-:-:S05]  /*1050*/  @!P1 LOP3.LUT R8, R8, 0xf8, RZ, 0xc0, !PT ;  /* 0x000000f808089812 */ /* 0x000fca00078ec0ff */
[----:B------:R-:W-:Y:S01]  /*1060*/  @!P1 IMAD.IADD R9, R8, 0x1, R9 ;  /* 0x0000000108099824 */ /* 0x000fe200078e0209 */
[----:B-1----:R-:W-:-:S10]  /*1070*/  DADD R2, R2, R6 ;  /* 0x0000000002027229 */ /* 0x002fd40000000006 */
[----:B------:R-:W-:Y:S02]  /*1080*/  FSEL R2, R6, R2, P0 ;  /* 0x0000000206027208 */ /* 0x000fe40000000000 */
[----:B------:R-:W-:Y:S02]  /*1090*/  FSEL R3, R7, R3, P0 ;  /* 0x0000000307037208 */ /* 0x000fe40000000000 */
[----:B------:R-:W-:-:S03]  /*10a0*/  ISETP.NE.AND P0, PT, R5, RZ, PT ;  /* 0x000000ff0500720c */ /* 0x000fc60003f05270 */
[----:B------:R0:W-:Y:S01]  /*10b0*/  @!P1 STS.64 [R9+0x10], R2 ;  /* 0x0000100209009388 */ /* 0x0001e20000000a00 */
[----:B------:R-:W-:Y:S09]  /*10c0*/  BAR.SYNC.DEFER_BLOCKING 0x0 ;  /* 0x0000000000007b1d */ /* 0x000ff20000010000 */
[----:B------:R-:W-:Y:S05]  /*10d0*/  @P0 BRA `(.L_x_16) ;  /* 0x0000001400080947 */ /* 0x000fea0003800000 */
[----:B------:R-:W1:Y:S01]  /*10e0*/  S2UR UR5, SR_CgaCtaId ;  /* 0x00000000000579c3 */ /* 0x000e620000008800 */
[----:B------:R-:W-:Y:S01]  /*10f0*/  UMOV UR4, 0x400 ;  /* 0x0000040000047882 */ /* 0x000fe20000000000 */
[----:B------:R-:W-:Y:S01]  /*1100*/  ISETP.GT.AND P1, PT, R4, 0x20, PT ;  /* 0x000000200400780c */ /* 0x000fe20003f24270 */
[----:B-1----:R-:W-:-:S09]  /*1110*/  ULEA UR4, UR5, UR4, 0x18 ;  /* 0x0000000405047291 */ /* 0x002fd2000f8ec0ff */
[----:B------:R-:W1:Y:S04]  /*1120*/  LDS.64 R6, [UR4+0x18] ;  /* 0x00001804ff067984 */ /* 0x000e680008000a00 */
[----:B------:R-:W2:Y:S04]  /*1130*/  LDS.128 R12, [UR4+0x20] ;  /* 0x00002004ff0c7984 */ /* 0x000ea80008000c00 */
[----:B0-----:R-:W0:Y:S01]  /*1140*/  LDS.128 R8, [UR4+0x30] ;  /* 0x00003004ff087984 */ /* 0x001e220008000c00 */
[----:B-1----:R-:W-:-:S10]  /*1150*/  DADD R6, R2, R6 ;  /* 0x0000000002067229 */ /* 0x002fd40000000006 */
[----:B------:R-:W-:Y:S02]  /*1160*/  FSEL R2, R6, R2, P1 ;  /* 0x0000000206027208 */ /* 0x000fe40000800000 */
[----:B------:R-:W-:Y:S02]  /*1170*/  FSEL R3, R7, R3, P1 ;  /* 0x0000000307037208 */ /* 0x000fe40000800000 */
[----:B------:R-:W-:-:S04]  /*1180*/  ISETP.GT.AND P1, PT, R4, 0x40, PT ;  /* 0x000000400400780c */ /* 0x000fc80003f24270 */
[----:B--2---:R-:W-:-:S10]  /*1190*/  DADD R12, R12, R2 ;  /* 0x000000000c0c7229 */ /* 0x004fd40000000002 */
[----:B------:R-:W-:Y:S02]  /*11a0*/  FSEL R2, R12, R2, P1 ;  /* 0x000000020c027208 */ /* 0x000fe40000800000 */
[----:B------:R-:W-:Y:S02]  /*11b0*/  FSEL R3, R13, R3, P1 ;  /* 0x000000030d037208 */ /* 0x000fe40000800000 */
[----:B------:R-:W-:-:S04]  /*11c0*/  ISETP.GT.AND P1, PT, R4, 0x60, PT ;  /* 0x000000600400780c */ /* 0x000fc80003f24270 */
[----:B------:R-:W-:-:S10]  /*11d0*/  DADD R14, R2, R14 ;  /* 0x00000000020e7229 */ /* 0x000fd4000000000e */
[----:B------:R-:W-:Y:S02]  /*11e0*/  FSEL R2, R14, R2, P1 ;  /* 0x000000020e027208 */ /* 0x000fe40000800000 */
[----:B------:R-:W-:Y:S02]  /*11f0*/  FSEL R3, R15, R3, P1 ;  /* 0x000000030f037208 */ /* 0x000fe40000800000 */
[----:B------:R-:W1:Y:S01]  /*1200*/  LDS.128 R12, [UR4+0x40] ;  /* 0x00004004ff0c7984 */ /* 0x000e620008000c00 */
[----:B------:R-:W-:-:S03]  /*1210*/  ISETP.GT.AND P1, PT, R4, 0x80, PT ;  /* 0x000000800400780c */ /* 0x000fc60003f24270 */
[----:B0-----:R-:W-:-:S10]  /*1220*/  DADD R8, R8, R2 ;  /* 0x0000000008087229 */ /* 0x001fd40000000002 */
[----:B------:R-:W-:Y:S02]  /*1230*/  FSEL R2, R8, R2, P1 ;  /* 0x0000000208027208 */ /* 0x000fe40000800000 */
[----:B------:R-:W-:Y:S02]  /*1240*/  FSEL R3, R9, R3, P1 ;  /* 0x0000000309037208 */ /* 0x000fe40000800000 */
[----:B------:R-:W-:-:S04]  /*1250*/  ISETP.GT.AND P1, PT, R4, 0xa0, PT ;  /* 0x000000a00400780c */ /* 0x000fc80003f24270 */
[----:B------:R-:W-:-:S10]  /*1260*/  DADD R10, R2, R10 ;  /* 0x00000000020a7229 */ /* 0x000fd4000000000a */
[----:B------:R-:W-:Y:S02]  /*1270*/  FSEL R2, R10, R2, P1 ;  /* 0x000000020a027208 */ /* 0x000fe40000800000 */
[----:B------:R-:W-:Y:S02]  /*1280*/  FSEL R3, R11, R3, P1 ;  /* 0x000000030b037208 */ /* 0x000fe40000800000 */
[----:B------:R-:W0:Y:S01]  /*1290*/  LDS.128 R8, [UR4+0x50] ;  /* 0x00005004ff087984 */ /* 0x000e220008000c00 */
[----:B------:R-:W-:-:S03]  /*12a0*/  ISETP.GT.AND P1, PT, R4, 0xc0, PT ;  /* 0x000000c00400780c */ /* 0x000fc60003f24270 */
[----:B-1----:R-:W-:-:S10]  /*12b0*/  DADD R12, R12, R2 ;  /* 0x000000000c0c7229 */ /* 0x002fd40000000002 */
        /* <DEDUP_REMOVED lines=33> */
[----:B------:R-:W-:-:S04]  /*14d0*/  ISETP.GT.AND P1, PT, R4, 0x1c0, PT ;  /* 0x000001c00400780c */ /* 0x000fc80003f24270 */
[----:B-1----:R-:W-:-:S10]  /*14e0*/  DADD R12, R12, R2 ;  /* 0x000000000c0c7229 */ /* 0x002fd40000000002 */
[----:B------:R-:W-:Y:S02]  /*14f0*/  FSEL R2, R12, R2, P1 ;  /* 0x000000020c027208 */ /* 0x000fe40000800000 */
[----:B------:R-:W-:Y:S02]  /*1500*/  FSEL R3, R13, R3, P1 ;  /* 0x000000030d037208 */ /* 0x000fe40000800000 */
[----:B------:R-:W-:-:S04]  /*1510*/  ISETP.GT.AND P1, PT, R4, 0x1e0, PT ;  /* 0x000001e00400780c */ /* 0x000fc80003f24270 */
[----:B------:R-:W-:-:S10]  /*1520*/  DADD R14, R2, R14 ;  /* 0x00000000020e7229 */ /* 0x000fd4000000000e */
[----:B------:R-:W-:Y:S02]  /*1530*/  FSEL R2, R14, R2, P1 ;  /* 0x000000020e027208 */ /* 0x000fe40000800000 */
[----:B------:R-:W-:Y:S01]  /*1540*/  FSEL R3, R15, R3, P1 ;  /* 0x000000030f037208 */ /* 0x000fe20000800000 */
[----:B------:R-:W-:Y:S06]  /*1550*/  BRA `(.L_x_16) ;  /* 0x0000000c00e87947 */ /* 0x000fec0003800000 */
.L_x_2:
[----:B------:R-:W0:Y:S01]  /*1560*/  S2R R41, SR_TID.X ;  /* 0x0000000000297919 */ /* 0x000e220000002100 */
[----:B------:R-:W1:Y:S02]  /*1570*/  LDCU.64 UR4, c[0x0][0x380] ;  /* 0x00007000ff0477ac */ /* 0x000e640008000a00 */
[----:B-1----:R-:W-:Y:S02]  /*1580*/  IMAD.U32 R2, RZ, RZ, UR4 ;  /* 0x00000004ff027e24 */ /* 0x002fe4000f8e00ff */
[----:B------:R-:W-:Y:S02]  /*1590*/  IMAD.U32 R3, RZ, RZ, UR5 ;  /* 0x00000005ff037e24 */ /* 0x000fe4000f8e00ff */
[----:B0-----:R-:W-:-:S05]  /*15a0*/  IMAD.WIDE.U32 R18, R41, 0x8, R2 ;  /* 0x0000000829127825 */ /* 0x001fca00078e0002 */
[----:B------:R-:W2:Y:S04]  /*15b0*/  LDG.E.64.CONSTANT R20, desc[UR6][R18.64] ;  /* 0x0000000612147981 */ /* 0x000ea8000c1e9b00 */
[----:B------:R-:W2:Y:S04]  /*15c0*/  LDG.E.64.CONSTANT R6, desc[UR6][R18.64+0x1000] ;  /* 0x0010000612067981 */ /* 0x000ea8000c1e9b00 */
[----:B------:R-:W3:Y:S04]  /*15d0*/  LDG.E.64.CONSTANT R8, desc[UR6][R18.64+0x2000] ;  /* 0x0020000612087981 */ /* 0x000ee8000c1e9b00 */
[----:B------:R-:W4:Y:S04]  /*15e0*/  LDG.E.64.CONSTANT R10, desc[UR6][R18.64+0x3000] ;  /* 0x00300006120a7981 */ /* 0x000f28000c1e9b00 */
[----:B------:R-:W5:Y:S04]  /*15f0*/  LDG.E.64.CONSTANT R12, desc[UR6][R18.64+0x4000] ;  /* 0x00400006120c7981 */ /* 0x000f68000c1e9b00 */
[----:B------:R-:W5:Y:S04]  /*1600*/  LDG.E.64.CONSTANT R14, desc[UR6][R18.64+0x5000] ;  /* 0x00500006120e7981 */ /* 0x000f68000c1e9b00 */
[----:B------:R-:W5:Y:S01]  /*1610*/  LDG.E.64.CONSTANT R16, desc[UR6][R18.64+0x6000] ;  /* 0x0060000612107981 */ /* 0x000f62000c1e9b00 */
[----:B------:R-:W-:Y:S01]  /*1620*/  ISETP.GE.U32.AND P0, PT, R4, 0x1c00, PT ;  /* 0x00001c000400780c */ /* 0x000fe20003f06070 */
[----:B------:R-:W-:Y:S01]  /*1630*/  UMOV UR4, 0xe00 ;  /* 0x00000e0000047882 */ /* 0x000fe20000000000 */
[----:B--2---:R-:W-:-:S08]  /*1640*/  DADD R6, R20, R6 ;  /* 0x0000000014067229 */ /* 0x004fd00000000006 */
[----:B---3--:R-:W-:-:S08]  /*1650*/  DADD R6, R8, R6 ;  /* 0x0000000008067229 */ /* 0x008fd00000000006 */
[----:B----4-:R-:W-:-:S08]  /*1660*/  DADD R6, R10, R6 ;  /* 0x000000000a067229 */ /* 0x010fd00000000006 */
[----:B-----5:R-:W-:-:S08]  /*1670*/  DADD R6, R12, R6 ;  /* 0x000000000c067229 */ /* 0x020fd00000000006 */
[----:B------:R-:W-:-:S08]  /*1680*/  DADD R6, R14, R6 ;  /* 0x000000000e067229 */ /* 0x000fd00000000006 */
[----:B------:R-:W-:Y:S01]  /*1690*/  DADD R6, R16, R6 ;  /* 0x0000000010067229 */ /* 0x000fe20000000006 */
[----:B------:R-:W-:Y:S10]  /*16a0*/  @!P0 BRA `(.L_x_17) ;  /* 0x00000000006c8947 */ /* 0x000ff40003800000 */
[----:B------:R-:W0:Y:S01]  /*16b0*/  LDC R22, c[0x0][0x390] ;  /* 0x0000e400ff167b82 */ /* 0x000e220000000800 */
[----:B------:R-:W-:Y:S01]  /*16c0*/  VIADD R23, R4, 0xfffff200 ;  /* 0xfffff20004177836 */ /* 0x000fe20000000000 */
[----:B------:R-:W-:-:S06]  /*16d0*/  UMOV UR4, 0xe00 ;  /* 0x00000e0000047882 */ /* 0x000fcc0000000000 */
[----:B------:R-:W1:Y:S02]  /*16e0*/  LDC.64 R2, c[0x0][0x380] ;  /* 0x0000e000ff027b82 */ /* 0x000e640000000a00 */
.L_x_19:
[----:B------:R-:W-:-:S04]  /*16f0*/  VIADD R9, R41, UR4 ;  /* 0x0000000429097c36 */ /* 0x000fc80008000000 */
[----:B-1----:R-:W-:-:S05]  /*1700*/  IMAD.WIDE.U32 R8, R9, 0x8, R2 ;  /* 0x0000000809087825 */ /* 0x002fca00078e0002 */
[----:B------:R-:W2:Y:S04]  /*1710*/  LDG.E.64.CONSTANT R4, desc[UR6][R8.64] ;  /* 0x0000000608047981 */ /* 0x000ea8000c1e9b00 */
[----:B------:R-:W3:Y:S04]  /*1720*/  LDG.E.64.CONSTANT R10, desc[UR6][R8.64+0x1000] ;  /* 0x00100006080a7981 */ /* 0x000ee8000c1e9b00 */
[----:B------:R-:W4:Y:S04]  /*1730*/  LDG.E.64.CONSTANT R12, desc[UR6][R8.64+0x2000] ;  /* 0x00200006080c7981 */ /* 0x000f28000c1e9b00 */
[----:B------:R-:W5:Y:S04]  /*1740*/  LDG.E.64.CONSTANT R14, desc[UR6][R8.64+0x3000] ;  /* 0x00300006080e7981 */ /* 0x000f68000c1e9b00 */
[----:B------:R-:W5:Y:S04]  /*1750*/  LDG.E.64.CONSTANT R16, desc[UR6][R8.64+0x4000] ;  /* 0x0040000608107981 */ /* 0x000f68000c1e9b00 */
[----:B------:R-:W5:Y:S04]  /*1760*/  LDG.E.64.CONSTANT R18, desc[UR6][R8.64+0x5000] ;  /* 0x0050000608127981 */ /* 0x000f68000c1e9b00 */
[----:B------:R-:W5:Y:S01]  /*1770*/  LDG.E.64.CONSTANT R20, desc[UR6][R8.64+0x6000] ;  /* 0x0060000608147981 */ /* 0x000f62000c1e9b00 */
[----:B--2---:R-:W-:-:S08]  /*1780*/  DADD R4, R4, R6 ;  /* 0x0000000004047229 */ /* 0x004fd00000000006 */
[----:B---3--:R-:W-:-:S08]  /*1790*/  DADD R4, R10, R4 ;  /* 0x000000000a047229 */ /* 0x008fd00000000004 */
[----:B----4-:R-:W-:-:S08]  /*17a0*/  DADD R4, R12, R4 ;  /* 0x000000000c047229 */ /* 0x010fd00000000004 */
[----:B-----5:R-:W-:-:S08]  /*17b0*/  DADD R4, R14, R4 ;  /* 0x000000000e047229 */ /* 0x020fd00000000004 */
[----:B------:R-:W-:Y:S01]  /*17c0*/  DADD R16, R16, R4 ;  /* 0x0000000010107229 */ /* 0x000fe20000000004 */
[----:B0-----:R-:W-:-:S04]  /*17d0*/  IMAD.MOV.U32 R4, RZ, RZ, R22 ;  /* 0x000000ffff047224 */ /* 0x001fc800078e0016 */
[----:B------:R-:W-:-:S03]  /*17e0*/  VIADD R0, R4, -UR4 ;  /* 0x8000000404007c36 */ /* 0x000fc60008000000 */
[----:B------:R-:W-:Y:S02]  /*17f0*/  DADD R16, R18, R16 ;  /* 0x0000000012107229 */ /* 0x000fe40000000010 */
[----:B------:R-:W-:-:S06]  /*1800*/  ISETP.GE.AND P0, PT, R0, 0xe00, PT ;  /* 0x00000e000000780c */ /* 0x000fcc0003f06270 */
[----:B------:R-:W-:-:S07]  /*1810*/  DADD R6, R20, R16 ;  /* 0x0000000014067229 */ /* 0x000fce0000000010 */
[----:B------:R-:W-:Y:S05]  /*1820*/  @!P0 BRA `(.L_x_18) ;  /* 0x00000008001c8947 */ /* 0x000fea0003800000 */
[----:B------:R-:W-:-:S06]  /*1830*/  UIADD3 UR4, UPT, UPT, UR4, 0xe00, URZ ;  /* 0x00000e0004047890 */ /* 0x000fcc000fffe0ff */
[----:B------:R-:W-:-:S13]  /*1840*/  ISETP.LT.AND P0, PT, R23, UR4, PT ;  /* 0x0000000417007c0c */ /* 0x000fda000bf01270 */
[----:B------:R-:W-:Y:S05]  /*1850*/  @!P0 BRA `(.L_x_19) ;  /* 0xfffffffc00a48947 */ /* 0x000fea000383ffff */
.L_x_17:
[----:B------:R-:W-:-:S13]  /*1860*/  ISETP.LE.AND P0, PT, R4, UR4, PT ;  /* 0x0000000404007c0c */ /* 0x000fda000bf03270 */
[----:B------:R-:W-:Y:S05]  /*1870*/  @P0 BRA `(.L_x_18) ;  /* 0x0000000800080947 */ /* 0x000fea0003800000 */
[----:B------:R-:W-:Y:S01]  /*1880*/  VIADD R0, R4, -UR4 ;  /* 0x8000000404007c36 */ /* 0x000fe20008000000 */
[----:B------:R-:W-:Y:S04]  /*1890*/  BSSY.RECONVERGENT B1, `(.L_x_18) ;  /* 0x0000080000017945 */ /* 0x000fe80003800200 */
[----:B------:R-:W-:-:S13]  /*18a0*/  ISETP.GE.AND P0, PT, R41, R0, PT ;  /* 0x000000002900720c */ /* 0x000fda0003f06270 */
[----:B------:R-:W-:Y:S05]  /*18b0*/  @P0 BRA `(.L_x_20) ;  /* 0x0000000400f40947 */ /* 0x000fea0003800000 */
[----:B------:R-:W-:Y:S01]  /*18c0*/  LOP3.LUT R5, RZ, R41, RZ, 0x33, !PT ;  /* 0x00000029ff057212 */ /* 0x000fe200078e33ff */
[----:B------:R-:W-:Y:S01]  /*18d0*/  BSSY.RECONVERGENT B2, `(.L_x_21) ;  /* 0x0000014000027945 */ /* 0x000fe20003800200 */
[----:B------:R-:W-:Y:S02]  /*18e0*/  IMAD.MOV.U32 R45, RZ, RZ, R41 ;  /* 0x000000ffff2d7224 */ /* 0x000fe400078e0029 */
[----:B------:R-:W-:-:S04]  /*18f0*/  IADD3 R4, PT, PT, R4, -UR4, R5 ;  /* 0x8000000404047c10 */ /* 0x000fc8000fffe005 */
[C---:B------:R-:W-:Y:S02]  /*1900*/  LOP3.LUT R5, R4.reuse, 0x600, RZ, 0xc0, !PT ;  /* 0x0000060004057812 */ /* 0x040fe400078ec0ff */
[----:B------:R-:W-:Y:S02]  /*1910*/  ISETP.GE.U32.AND P1, PT, R4, 0x600, PT ;  /* 0x000006000400780c */ /* 0x000fe40003f26070 */
[----:B------:R-:W-:-:S13]  /*1920*/  ISETP.NE.AND P0, PT, R5, 0x600, PT ;  /* 0x000006000500780c */ /* 0x000fda0003f05270 */
[----:B------:R-:W-:Y:S05]  /*1930*/  @!P0 BRA `(.L_x_22) ;  /* 0x0000000000348947 */ /* 0x000fea0003800000 */
[----:B------:R-:W-:Y:S01]  /*1940*/  LEA.HI R4, R4, 0x1, RZ, 0x17 ;  /* 0x0000000104047811 */ /* 0x000fe200078fb8ff */
[----:B------:R-:W-:Y:S02]  /*1950*/  VIADD R9, R41, UR4 ;  /* 0x0000000429097c36 */ /* 0x000fe40008000000 */
[----:B------:R-:W-:Y:S01]  /*1960*/  IMAD.MOV.U32 R45, RZ, RZ, R41 ;  /* 0x000000ffff2d7224 */ /* 0x000fe200078e0029 */
[----:B------:R-:W-:-:S05]  /*1970*/  LOP3.LUT R4, R4, 0x3, RZ, 0xc0, !PT ;  /* 0x0000000304047812 */ /* 0x000fca00078ec0ff */
[----:B------:R-:W-:-:S07]  /*1980*/  IMAD.MOV R8, RZ, RZ, -R4 ;  /* 0x000000ffff087224 */ /* 0x000fce00078e0a04 */
.L_x_23:
[----:B------:R-:W-:-:S06]  /*1990*/  IMAD.WIDE.U32 R4, R9, 0x8, R2 ;  /* 0x0000000809047825 */ /* 0x000fcc00078e0002 */
[----:B------:R-:W2:Y:S01]  /*19a0*/  LDG.E.64.CONSTANT R4, desc[UR6][R4.64] ;  /* 0x0000000604047981 */ /* 0x000ea2000c1e9b00 */
[----:B------:R-:W-:Y:S02]  /*19b0*/  VIADD R8, R8, 0x1 ;  /* 0x0000000108087836 */ /* 0x000fe40000000000 */
[----:B------:R-:W-:Y:S02]  /*19c0*/  VIADD R45, R45, 0x200 ;  /* 0x000002002d2d7836 */ /* 0x000fe40000000000 */
[----:B------:R-:W-:Y:S01]  /*19d0*/  VIADD R9, R9, 0x200 ;  /* 0x0000020009097836 */ /* 0x000fe20000000000 */
[----:B------:R-:W-:Y:S01]  /*19e0*/  ISETP.NE.AND P0, PT, R8, RZ, PT ;  /* 0x000000ff0800720c */ /* 0x000fe20003f05270 */
[----:B--2---:R-:W-:-:S12]  /*19f0*/  DADD R6, R4, R6 ;  /* 0x0000000004067229 */ /* 0x004fd80000000006 */
[----:B------:R-:W-:Y:S05]  /*1a00*/  @P0 BRA `(.L_x_23) ;  /* 0xfffffffc00e00947 */ /* 0x000fea000383ffff */
.L_x_22:
[----:B------:R-:W-:Y:S05]  /*1a10*/  BSYNC.RECONVERGENT B2 ;  /* 0x0000000000027941 */ /* 0x000fea0003800200 */
.L_x_21:
[----:B------:R-:W-:Y:S05]  /*1a20*/  @!P1 BRA `(.L_x_20) ;  /* 0x0000000400989947 */ /* 0x000fea0003800000 */
[----:B------:R-:W0:Y:S01]  /*1a30*/  LDCU.64 UR8, c[0x0][0x380] ;  /* 0x00007000ff0877ac */ /* 0x000e220008000a00 */
[----:B------:R-:W-:Y:S01]  /*1a40*/  IMAD.IADD R9, R0, 0x1, -R45 ;  /* 0x0000000100097824 */ /* 0x000fe200078e0a2d */
[C---:B------:R-:W-:Y:S01]  /*1a50*/  IADD3 R5, P0, PT, R45.reuse, UR4, RZ ;  /* 0x000000042d057c10 */ /* 0x040fe2000ff1e0ff */
[----:B------:R-:W-:Y:S01]  /*1a60*/  BSSY.RECONVERGENT B2, `(.L_x_24) ;  /* 0x0000039000027945 */ /* 0x000fe20003800200 */
[----:B------:R-:W-:Y:S02]  /*1a70*/  VIADD R43, R45, UR4 ;  /* 0x000000042d2b7c36 */ /* 0x000fe40008000000 */
[----:B------:R-:W-:Y:S01]  /*1a80*/  ISETP.GT.AND P1, PT, R9, 0x1800, PT ;  /* 0x000018000900780c */ /* 0x000fe20003f24270 */
[----:B------:R-:W-:Y:S01]  /*1a90*/  IMAD.X R8, RZ, RZ, RZ, P0 ;  /* 0x000000ffff087224 */ /* 0x000fe200000e06ff */
[----:B0-----:R-:W-:-:S04]  /*1aa0*/  LEA R4, P0, R5, UR8, 0x3 ;  /* 0x0000000805047c11 */ /* 0x001fc8000f8018ff */
[----:B------:R-:W-:Y:S02]  /*1ab0*/  LEA.HI.X R5, R5, UR9, R8, 0x3, P0 ;  /* 0x0000000905057c11 */ /* 0x000fe400080f1c08 */
[----:B------:R-:W-:-:S05]  /*1ac0*/  IADD3 R4, P0, PT, R4, 0x2000, RZ ;  /* 0x0000200004047810 */ /* 0x000fca0007f1e0ff */
[----:B------:R-:W-:Y:S01]  /*1ad0*/  IMAD.X R5, RZ, RZ, R5, P0 ;  /* 0x000000ffff057224 */ /* 0x000fe200000e0605 */
[----:B------:R-:W-:Y:S01]  /*1ae0*/  PLOP3.LUT P0, PT, PT, PT, PT, 0x80, 0x8 ;  /* 0x000000000008781c */ /* 0x000fe20003f0f070 */
[----:B------:R-:W-:-:S12]  /*1af0*/  @!P1 BRA `(.L_x_25) ;  /* 0x0000000000bc9947 */ /* 0x000fd80003800000 */
[----:B------:R-:W-:Y:S01]  /*1b00*/  PLOP3.LUT P0, PT, PT, PT, PT, 0x8, 0x80 ;  /* 0x000000000080781c */ /* 0x000fe20003f0e170 */
[----:B------:R-:W-:-:S12]  /*1b10*/  VIADD R40, R0, 0xffffe800 ;  /* 0xffffe80000287836 */ /* 0x000fd80000000000 */
.L_x_26:
[C---:B------:R-:W-:Y:S01]  /*1b20*/  IMAD.WIDE.U32 R38, R43.reuse, 0x8, R2 ;  /* 0x000000082b267825 */ /* 0x040fe200078e0002 */
[----:B------:R-:W2:Y:S04]  /*1b30*/  LDG.E.64.CONSTANT R8, desc[UR6][R4.64+-0x1000] ;  /* 0xfff0000604087981 */ /* 0x000ea8000c1e9b00 */
[----:B------:R-:W3:Y:S04]  /*1b40*/  LDG.E.64.CONSTANT R10, desc[UR6][R4.64] ;  /* 0x00000006040a7981 */ /* 0x000ee8000c1e9b00 */
[----:B------:R-:W4:Y:S01]  /*1b50*/  LDG.E.64.CONSTANT R38, desc[UR6][R38.64] ;  /* 0x0000000626267981 */ /* 0x000f22000c1e9b00 */
[----:B------:R-:W-:-:S03]  /*1b60*/  VIADD R15, R43, 0x800 ;  /* 0x000008002b0f7836 */ /* 0x000fc60000000000 */
[----:B------:R-:W5:Y:S01]  /*1b70*/  LDG.E.64.CONSTANT R12, desc[UR6][R4.64+0x1000] ;  /* 0x00100006040c7981 */ /* 0x000f62000c1e9b00 */
[----:B------:R-:W-:-:S03]  /*1b80*/  IMAD.WIDE.U32 R14, R15, 0x8, R2 ;  /* 0x000000080f0e7825 */ /* 0x000fc600078e0002 */
[----:B------:R-:W5:Y:S04]  /*1b90*/  LDG.E.64.CONSTANT R16, desc[UR6][R4.64+0x3000] ;  /* 0x0030000604107981 */ /* 0x000f68000c1e9b00 */
[----:B------:R-:W5:Y:S04]  /*1ba0*/  LDG.E.64.CONSTANT R14, desc[UR6][R14.64] ;  /* 0x000000060e0e7981 */ /* 0x000f68000c1e9b00 */
[----:B------:R-:W5:Y:S01]  /*1bb0*/  LDG.E.64.CONSTANT R18, desc[UR6][R4.64+0x4000] ;  /* 0x0040000604127981 */ /* 0x000f62000c1e9b00 */
        /* <DEDUP_REMOVED lines=11> */
[----:B------:R-:W5:Y:S04]  /*1c70*/  LDG.E.64.CONSTANT R34, desc[UR6][R4.64+0xc000] ;  /* 0x00c0000604227981 */ /* 0x000f68000c1e9b00 */
[----:B------:R0:W5:Y:S01]  /*1c80*/  LDG.E.64.CONSTANT R36, desc[UR6][R4.64+0xd000] ;  /* 0x00d0000604247981 */ /* 0x000162000c1e9b00 */
[----:B------:R-:W-:-:S05]  /*1c90*/  VIADD R45, R45, 0x2000 ;  /* 0x000020002d2d7836 */ /* 0x000fca0000000000 */
[----:B------:R-:W-:Y:S02]  /*1ca0*/  ISETP.GE.AND P1, PT, R45, R40, PT ;  /* 0x000000282d00720c */ /* 0x000fe40003f26270 */
[----:B0-----:R-:W-:Y:S01]  /*1cb0*/  IADD3 R4, P2, PT, R4, 0x10000, RZ ;  /* 0x0001000004047810 */ /* 0x001fe20007f5e0ff */
[----:B------:R-:W-:-:S04]  /*1cc0*/  VIADD R43, R43, 0x2000 ;  /* 0x000020002b2b7836 */ /* 0x000fc80000000000 */
[----:B------:R-:W-:Y:S01]  /*1cd0*/  IMAD.X R5, RZ, RZ, R5, P2 ;  /* 0x000000ffff057224 */ /* 0x000fe200010e0605 */
[----:B----4-:R-:W-:-:S08]  /*1ce0*/  DADD R38, R38, R6 ;  /* 0x0000000026267229 */ /* 0x010fd00000000006 */
[----:B--2---:R-:W-:-:S08]  /*1cf0*/  DADD R8, R38, R8 ;  /* 0x0000000026087229 */ /* 0x004fd00000000008 */
[----:B---3--:R-:W-:-:S08]  /*1d00*/  DADD R8, R8, R10 ;  /* 0x0000000008087229 */ /* 0x008fd0000000000a */
[----:B-----5:R-:W-:-:S08]  /*1d10*/  DADD R8, R8, R12 ;  /* 0x0000000008087229 */ /* 0x020fd0000000000c */
        /* <DEDUP_REMOVED lines=13> */
.L_x_25:
[----:B------:R-:W-:Y:S05]  /*1df0*/  BSYNC.RECONVERGENT B2 ;  /* 0x0000000000027941 */ /* 0x000fea0003800200 */
.L_x_24:
[----:B------:R-:W-:Y:S01]  /*1e00*/  IMAD.IADD R8, R0, 0x1, -R45 ;  /* 0x0000000100087824 */ /* 0x000fe200078e0a2d */
[----:B------:R-:W-:Y:S04]  /*1e10*/  BSSY.RECONVERGENT B2, `(.L_x_27) ;  /* 0x000001c000027945 */ /* 0x000fe80003800200 */
[----:B------:R-:W-:-:S13]  /*1e20*/  ISETP.GT.AND P1, PT, R8, 0x800, PT ;  /* 0x000008000800780c */ /* 0x000fda0003f24270 */
[----:B------:R-:W-:Y:S05]  /*1e30*/  @!P1 BRA `(.L_x_28) ;  /* 0x0000000000649947 */ /* 0x000fea0003800000 */
        /* <DEDUP_REMOVED lines=9> */
[----:B------:R-:W5:Y:S04]  /*1ed0*/  LDG.E.64.CONSTANT R22, desc[UR6][R4.64+0x4000] ;  /* 0x0040000604167981 */ /* 0x000f68000c1e9b00 */
[----:B------:R0:W5:Y:S01]  /*1ee0*/  LDG.E.64.CONSTANT R8, desc[UR6][R4.64+0x5000] ;  /* 0x0050000604087981 */ /* 0x000162000c1e9b00 */
[----:B------:R-:W-:Y:S01]  /*1ef0*/  PLOP3.LUT P0, PT, PT, PT, PT, 0x8, 0x80 ;  /* 0x000000000080781c */ /* 0x000fe20003f0e170 */
[----:B------:R-:W-:-:S02]  /*1f00*/  VIADD R45, R45, 0x1000 ;  /* 0x000010002d2d7836 */ /* 0x000fc40000000000 */
[----:B------:R-:W-:Y:S01]  /*1f10*/  VIADD R43, R43, 0x1000 ;  /* 0x000010002b2b7836 */ /* 0x000fe20000000000 */
[----:B----4-:R-:W-:-:S08]  /*1f20*/  DADD R6, R6, R10 ;  /* 0x0000000006067229 */ /* 0x010fd0000000000a */
[----:B--2---:R-:W-:-:S08]  /*1f30*/  DADD R6, R6, R12 ;  /* 0x0000000006067229 */ /* 0x004fd0000000000c */
[----:B---3--:R-:W-:-:S08]  /*1f40*/  DADD R6, R6, R14 ;  /* 0x0000000006067229 */ /* 0x008fd0000000000e */
[----:B-----5:R-:W-:-:S08]  /*1f50*/  DADD R6, R6, R16 ;  /* 0x0000000006067229 */ /* 0x020fd00000000010 */
[----:B------:R-:W-:-:S08]  /*1f60*/  DADD R6, R6, R18 ;  /* 0x0000000006067229 */ /* 0x000fd00000000012 */
[----:B------:R-:W-:Y:S01]  /*1f70*/  DADD R6, R6, R20 ;  /* 0x0000000006067229 */ /* 0x000fe20000000014 */
[----:B------:R-:W-:-:S07]  /*1f80*/  IADD3 R10, P1, PT, R4, 0x8000, RZ ;  /* 0x00008000040a7810 */ /* 0x000fce0007f3e0ff */
[----:B------:R-:W-:Y:S01]  /*1f90*/  DADD R6, R6, R22 ;  /* 0x0000000006067229 */ /* 0x000fe20000000016 */
[----:B0-----:R-:W-:Y:S02]  /*1fa0*/  IMAD.X R5, RZ, RZ, R5, P1 ;  /* 0x000000ffff057224 */ /* 0x001fe400008e0605 */
[----:B------:R-:W-:-:S05]  /*1fb0*/  IMAD.MOV.U32 R4, RZ, RZ, R10 ;  /* 0x000000ffff047224 */ /* 0x000fca00078e000a */
[----:B------:R-:W-:-:S11]  /*1fc0*/  DADD R6, R6, R8 ;  /* 0x0000000006067229 */ /* 0x000fd60000000008 */
.L_x_28:
[----:B------:R-:W-:Y:S05]  /*1fd0*/  BSYNC.RECONVERGENT B2 ;  /* 0x0000000000027941 */ /* 0x000fea0003800200 */
.L_x_27:
[----:B------:R-:W-:-:S13]  /*1fe0*/  ISETP.LT.OR P0, PT, R45, R0, P0 ;  /* 0x000000002d00720c */ /* 0x000fda0000701670 */
[----:B------:R-:W-:Y:S05]  /*1ff0*/  @!P0 BRA `(.L_x_20) ;  /* 0x0000000000248947 */ /* 0x000fea0003800000 */
[----:B------:R-:W-:Y:S01]  /*2000*/  IMAD.WIDE.U32 R2, R43, 0x8, R2 ;  /* 0x000000082b027825 */ /* 0x000fe200078e0002 */
[----:B------:R-:W2:Y:S04]  /*2010*/  LDG.E.64.CONSTANT R8, desc[UR6][R4.64+-0x1000] ;  /* 0xfff0000604087981 */ /* 0x000ea8000c1e9b00 */
[----:B------:R-:W3:Y:S04]  /*2020*/  LDG.E.64.CONSTANT R10, desc[UR6][R4.64] ;  /* 0x00000006040a7981 */ /* 0x000ee8000c1e9b00 */
[----:B------:R-:W4:Y:S04]  /*2030*/  LDG.E.64.CONSTANT R2, desc[UR6][R2.64] ;  /* 0x0000000602027981 */ /* 0x000f28000c1e9b00 */
[----:B------:R-:W5:Y:S01]  /*2040*/  LDG.E.64.CONSTANT R12, desc[UR6][R4.64+0x1000] ;  /* 0x00100006040c7981 */ /* 0x000f62000c1e9b00 */
[----:B----4-:R-:W-:-:S08]  /*2050*/  DADD R6, R6, R2 ;  /* 0x0000000006067229 */ /* 0x010fd00000000002 */
[----:B--2---:R-:W-:-:S08]  /*2060*/  DADD R6, R6, R8 ;  /* 0x0000000006067229 */ /* 0x004fd00000000008 */
[----:B---3--:R-:W-:-:S08]  /*2070*/  DADD R6, R6, R10 ;  /* 0x0000000006067229 */ /* 0x008fd0000000000a */
[----:B-----5:R-:W-:-:S11]  /*2080*/  DADD R6, R6, R12 ;  /* 0x0000000006067229 */ /* 0x020fd6000000000c */
.L_x_20:
[----:B------:R-:W-:Y:S05]  /*2090*/  BSYNC.RECONVERGENT B1 ;  /* 0x0000000000017941 */ /* 0x000fea0003800200 */
.L_x_18:
[----:B------:R-:W0:Y:S01]  /*20a0*/  S2R R0, SR_LANEID ;  /* 0x0000000000007919 */ /* 0x000e220000000000 */
[----:B------:R-:W-:Y:S04]  /*20b0*/  SHFL.DOWN PT, R2, R6, 0x1, 0x1f ;  /* 0x08201f0006027f89 */ /* 0x000fe800000e0000 */
[----:B------:R-:W1:Y:S02]  /*20c0*/  SHFL.DOWN PT, R3, R7, 0x1, 0x1f ;  /* 0x08201f0007037f89 */ /* 0x000e6400000e0000 */
[----:B-1----:R-:W-:Y:S01]  /*20d0*/  DADD R2, R2, R6 ;  /* 0x0000000002027229 */ /* 0x002fe20000000006 */
[C---:B0-----:R-:W-:Y:S02]  /*20e0*/  ISETP.GT.AND P0, PT, R0.reuse, 0x1e, PT ;  /* 0x0000001e0000780c */ /* 0x041fe40003f04270 */
[----:B------:R-:W-:-:S07]  /*20f0*/  ISETP.NE.AND P1, PT, R0, RZ, PT ;  /* 0x000000ff0000720c */ /* 0x000fce0003f25270 */
        /* <DEDUP_REMOVED lines=15> */
[----:B------:R-:W-:Y:S01]  /*21f0*/  ISETP.GT.AND P0, PT, R0, 0x17, PT ;  /* 0x000000170000780c */ /* 0x000fe20003f04270 */
[----:B------:R-:W-:Y:S01]  /*2200*/  SHFL.DOWN PT, R2, R6, 0x8, 0x1f ;  /* 0x09001f0006027f89 */ /* 0x000fe200000e0000 */
[----:B------:R-:W-:-:S03]  /*2210*/  @!P1 MOV R8, 0x400 ;  /* 0x0000040000089802 */ /* 0x000fc60000000f00 */
[----:B------:R-:W0:Y:S01]  /*2220*/  SHFL.DOWN PT, R3, R7, 0x8, 0x1f ;  /* 0x09001f0007037f89 */ /* 0x000e2200000e0000 */
[----:B-1----:R-:W-:Y:S01]  /*2230*/  @!P1 LEA R11, R11, R8, 0x18 ;  /* 0x000000080b0b9211 */ /* 0x002fe200078ec0ff */
[----:B0-----:R-:W-:-:S10]  /*2240*/  DADD R2, R2, R6 ;  /* 0x0000000002027229 */ /* 0x001fd40000000006 */
[----:B------:R-:W-:Y:S02]  /*2250*/  FSEL R4, R6, R2, P0 ;  /* 0x0000000206047208 */ /* 0x000fe40000000000 */
[----:B------:R-:W-:Y:S02]  /*2260*/  FSEL R5, R7, R3, P0 ;  /* 0x0000000307057208 */ /* 0x000fe40000000000 */
[----:B------:R-:W-:Y:S01]  /*2270*/  @!P1 SHF.R.U32.HI R6, RZ, 0x2, R41 ;  /* 0x00000002ff069819 */ /* 0x000fe20000011629 */
[----:B------:R-:W-:Y:S01]  /*2280*/  SHFL.DOWN PT, R2, R4, 0x10, 0x1f ;  /* 0x0a001f0004027f89 */ /* 0x000fe200000e0000 */
[----:B------:R-:W-:Y:S02]  /*2290*/  ISETP.NE.AND P0, PT, R41, RZ, PT ;  /* 0x000000ff2900720c */ /* 0x000fe40003f05270 */
[----:B------:R-:W-:Y:S01]  /*22a0*/  @!P1 LOP3.LUT R6, R6, 0xf8, RZ, 0xc0, !PT ;  /* 0x000000f806069812 */ /* 0x000fe200078ec0ff */
[----:B------:R-:W0:Y:S04]  /*22b0*/  SHFL.DOWN PT, R3, R5, 0x10, 0x1f ;  /* 0x0a001f0005037f89 */ /* 0x000e2800000e0000 */
[----:B------:R-:W-:Y:S01]  /*22c0*/  @!P1 IMAD.IADD R11, R6, 0x1, R11 ;  /* 0x00000001060b9824 */ /* 0x000fe200078e020b */
[----:B0-----:R-:W-:-:S07]  /*22d0*/  DADD R2, R2, R4 ;  /* 0x0000000002027229 */ /* 0x001fce0000000004 */
[----:B------:R0:W-:Y:S01]  /*22e0*/  @!P1 STS.64 [R11+0x10], R2 ;  /* 0x000010020b009388 */ /* 0x0001e20000000a00 */
[----:B------:R-:W-:Y:S01]  /*22f0*/  BAR.SYNC.DEFER_BLOCKING 0x0 ;  /* 0x0000000000007b1d */ /* 0x000fe20000010000 */
[----:B------:R-:W-:-:S04]  /*2300*/  ISETP.GT.AND P1, PT, R0, 0xf, PT ;  /* 0x0000000f0000780c */ /* 0x000fc80003f24270 */
[----:B------:R-:W-:Y:S02]  /*2310*/  FSEL R0, R4, R2, P1 ;  /* 0x0000000204007208 */ /* 0x000fe40000800000 */
[----:B------:R-:W-:-:S03]  /*2320*/  FSEL R5, R5, R3, P1 ;  /* 0x0000000305057208 */ /* 0x000fc60000800000 */
[----:B0-----:R-:W-:Y:S02]  /*2330*/  IMAD.MOV.U32 R2, RZ, RZ, R0 ;  /* 0x000000ffff027224 */ /* 0x001fe400078e0000 */
[----:B------:R-:W-:Y:S01]  /*2340*/  IMAD.MOV.U32 R3, RZ, RZ, R5 ;  /* 0x000000ffff037224 */ /* 0x000fe200078e0005 */
[----:B------:R-:W-:Y:S06]  /*2350*/  @P0 BRA `(.L_x_16) ;  /* 0x0000000000680947 */ /* 0x000fec0003800000 */
[----:B------:R-:W0:Y:S01]  /*2360*/  S2UR UR5, SR_CgaCtaId ;  /* 0x00000000000579c3 */ /* 0x000e220000008800 */
[----:B------:R-:W-:Y:S02]  /*2370*/  UMOV UR4, 0x400 ;  /* 0x0000040000047882 */ /* 0x000fe40000000000 */
[----:B0-----:R-:W-:-:S09]  /*2380*/  ULEA UR4, UR5, UR4, 0x18 ;  /* 0x0000000405047291 */ /* 0x001fd2000f8ec0ff */
[----:B------:R-:W0:Y:S04]  /*2390*/  LDS.64 R4, [UR4+0x18] ;  /* 0x00001804ff047984 */ /* 0x000e280008000a00 */
[----:B------:R-:W1:Y:S04]  /*23a0*/  LDS.128 R8, [UR4+0x20] ;  /* 0x00002004ff087984 */ /* 0x000e680008000c00 */
        /* <DEDUP_REMOVED lines=20> */
[----:B------:R-:W-:-:S11]  /*24f0*/  DADD R2, R2, R10 ;  /* 0x0000000002027229 */ /* 0x000fd6000000000a */
.L_x_16:
[----:B------:R-:W-:Y:S05]  /*2500*/  BSYNC.RECONVERGENT B0 ;  /* 0x0000000000007941 */ /* 0x000fea0003800200 */
.L_x_1:
[----:B------:R-:W-:Y:S05]  /*2510*/  @P0 EXIT ;  /* 0x000000000000094d */ /* 0x000fea0003800000 */
[----:B------:R-:W0:Y:S01]  /*2520*/  LDCU.64 UR4, c[0x0][0x398] ;  /* 0x00007300ff0477ac */ /* 0x000e220008000a00 */
[----:B------:R-:W2:Y:S01]  /*2530*/  LDC.64 R4, c[0x0][0x388] ;  /* 0x0000e200ff047b82 */ /* 0x000ea20000000a00 */
[----:B0-----:R-:W-:-:S07]  /*2540*/  DADD R2, R2, UR4 ;  /* 0x0000000402027e29 */ /* 0x001fce0008000000 */
[----:B--2---:R-:W-:Y:S01]  /*2550*/  STG.E.64 desc[UR6][R4.64], R2 ;  /* 0x0000000204007986 */ /* 0x004fe2000c101b06 */
[----:B------:R-:W-:Y:S05]  /*2560*/  EXIT ;  /* 0x000000000000794d */ /* 0x000fea0003800000 */
.L_x_29:
[----:B------:R-:W-:-:S00]  /*2570*/  BRA `(.L_x_29) ;  /* 0xfffffffc00fc7947 */ /* 0x000fc0000383ffff */
[----:B------:R-:W-:-:S00]  /*2580*/  NOP ;  /* 0x0000000000007918 */ /* 0x000fc00000000000 */
[----:B------:R-:W-:-:S00]  /*2590*/  NOP ;  /* 0x0000000000007918 */ /* 0x000fc00000000000 */
[----:B------:R-:W-:-:S00]  /*25a0*/  NOP ;  /* 0x0000000000007918 */ /* 0x000fc00000000000 */
[----:B------:R-:W-:-:S00]  /*25b0*/  NOP ;  /* 0x0000000000007918 */ /* 0x000fc00000000000 */
[----:B------:R-:W-:-:S00]  /*25c0*/  NOP ;  /* 0x0000000000007918 */ /* 0x000fc00000000000 */
[----:B------:R-:W-:-:S00]  /*25d0*/  NOP ;  /* 0x0000000000007918 */ /* 0x000fc00000000000 */
[----:B------:R-:W-:-:S00]  /*25e0*/  NOP ;  /* 0x0000000000007918 */ /* 0x000fc00000000000 */
[----:B------:R-:W-:-:S00]  /*25f0*/  NOP ;  /* 0x0000000000007918 */ /* 0x000fc00000000000 */
.L_x_383:


//--------------------- .text._ZN3cub18CUB_300001_SM_10006detail6reduce18DeviceReduceKernelINS2_10policy_hubIdyN4cuda3std3__44plusIdEEE10Policy1000EN6thrust24THRUST_300001_SM_1000_NS18transform_iteratorI10pi_functorNSD_17counting_iteratorIlNSD_11use_defaultESH_SH_EESH_SH_EEyS9_dNS7_10__identityEEEvT0_PT3_T1_NS0_13GridEvenShareISO_EET2_T4_ --------------------------
	.section	.text._ZN3cub18CUB_300001_SM_10006detail6reduce18DeviceReduceKernelINS2_10policy_hubIdyN4cuda3std3__44plusIdEEE10Policy1000EN6thrust24THRUST_300001_SM_1000_NS18transform_iteratorI10pi_functorNSD_17counting_iteratorIlNSD_11use_defaultESH_SH_EESH_SH_EEyS9_dNS7_10__identityEEEvT0_PT3_T1_NS0_13GridEvenShareISO_EET2_T4_,"ax",@progbits
	.align	128
        .global         _ZN3cub18CUB_300001_SM_10006detail6reduce18DeviceReduceKernelINS2_10policy_hubIdyN4cuda3std3__44plusIdEEE10Policy1000EN6thrust24THRUST_300001_SM_1000_NS18transform_iteratorI10pi_functorNSD_17counting_iteratorIlNSD_11use_defaultESH_SH_EESH_SH_EEyS9_dNS7_10__identityEEEvT0_PT3_T1_NS0_13GridEvenShareISO_EET2_T4_
        .type           _ZN3cub18CUB_300001_SM_10006detail6reduce18DeviceReduceKernelINS2_10policy_hubIdyN4cuda3std3__44plusIdEEE10Policy1000EN6thrust24THRUST_300001_SM_1000_NS18transform_iteratorI10pi_functorNSD_17counting_iteratorIlNSD_11use_defaultESH_SH_EESH_SH_EEyS9_dNS7_10__identityEEEvT0_PT3_T1_NS0_13GridEvenShareISO_EET2_T4_,@function
        .size           _ZN3cub18CUB_300001_SM_10006detail6reduce18DeviceReduceKernelINS2_10policy_hubIdyN4cuda3std3__44plusIdEEE10Policy1000EN6thrust24THRUST_300001_SM_1000_NS18transform_iteratorI10pi_functorNSD_17counting_iteratorIlNSD_11use_defaultESH_SH_EESH_SH_EEyS9_dNS7_10__identityEEEvT0_PT3_T1_NS0_13GridEvenShareISO_EET2_T4_,(.L_x_379 - _ZN3cub18CUB_300001_SM_10006detail6reduce18DeviceReduceKernelINS2_10policy_hubIdyN4cuda3std3__44plusIdEEE10Policy1000EN6thrust24THRUST_300001_SM_1000_NS18transform_iteratorI10pi_functorNSD_17counting_iteratorIlNSD_11use_defaultESH_SH_EESH_SH_EEyS9_dNS7_10__identityEEEvT0_PT3_T1_NS0_13GridEvenShareISO_EET2_T4_)
        .other          _ZN3cub18CUB_300001_SM_10006detail6reduce18DeviceReduceKernelINS2_10policy_hubIdyN4cuda3std3__44plusIdEEE10Policy1000EN6thrust24THRUST_300001_SM_1000_NS18transform_iteratorI10pi_functorNSD_17counting_iteratorIlNSD_11use_defaultESH_SH_EESH_SH_EEyS9_dNS7_10__identityEEEvT0_PT3_T1_NS0_13GridEvenShareISO_EET2_T4_,@"STO_CUDA_ENTRY STV_DEFAULT"
_ZN3cub18CUB_300001_SM_10006detail6reduce18DeviceReduceKernelINS2_10policy_hubIdyN4cuda3std3__44plusIdEEE10Policy1000EN6thrust24THRUST_300001_SM_1000_NS18transform_iteratorI10pi_functorNSD_17counting_iteratorIlNSD_11use_defaultESH_SH_EESH_SH_EEyS9_dNS7_10__identityEEEvT0_PT3_T1_NS0_13GridEvenShareISO_EET2_T4_:
.text._ZN3cub18CUB_300001_SM_10006detail6reduce18DeviceReduceKernelINS2_10policy_hubIdyN4cuda3std3__44plusIdEEE10Policy1000EN6thrust24THRUST_300001_SM_1000_NS18transform_iteratorI10pi_functorNSD_17counting_iteratorIlNSD_11use_defaultESH_SH_EESH_SH_EEyS9_dNS7_10__identityEEEvT0_PT3_T1_NS0_13GridEvenShareISO_EET2_T4_:
[----:B------:R-:W0:Y:S08]  /*0000*/  LDC R1, c[0x0][0x37c] ;  /* 0x0000df00ff017b82 */ /* 0x000e300000000800 */
[----:B------:R-:W1:Y:S01]  /*0010*/  S2UR UR9, SR_CTAID.X ;  /* 0x00000000000979c3 */ /* 0x000e620000002500 */
[----:B------:R-:W2:Y:S01]  /*0020*/  LDCU.64 UR6, c[0x0][0x3c0] ;  /* 0x00007800ff0677ac */ /* 0x000ea20008000a00 */
[----:B------:R-:W-:Y:S01]  /*0030*/  BSSY.RECONVERGENT B0, `(.L_x_30) ;  /* 0x0000457000007945 */ /* 0x000fe20003800200 */
[----:B0-----:R-:W-:Y:S01]  /*0040*/  VIADD R1, R1, 0xfffffff8 ;  /* 0xfffffff801017836 */ /* 0x001fe20000000000 */
[----:B------:R-:W-:Y:S01]  /*0050*/  UMOV UR5, URZ ;  /* 0x000000ff00057c82 */ /* 0x000fe20008000000 */
[----:B------:R-:W-:Y:S01]  /*0060*/  UMOV UR15, 0x40100000 ;  /* 0x40100000000f7882 */ /* 0x000fe20000000000 */
[----:B-1----:R-:W-:-:S04]  /*0070*/  UIMAD UR14, UR9, 0xe00, URZ ;  /* 0x00000e00090e78a4 */ /* 0x002fc8000f8e02ff */
[----:B--2---:R-:W-:-:S04]  /*0080*/  UIADD3 UR10, UP0, UPT, -UR14, UR6, URZ ;  /* 0x000000060e0a7290 */ /* 0x004fc8000ff1e1ff */
[----:B------:R-:W-:Y:S02]  /*0090*/  UIADD3.X UR4, UPT, UPT, UR7, -0x1, URZ, UP0, !UPT ;  /* 0xffffffff07047890 */ /* 0x000fe400087fe4ff */
[----:B------:R-:W-:-:S04]  /*00a0*/  UISETP.GT.U32.AND UP0, UPT, UR10, 0xdff, UPT ;  /* 0x00000dff0a00788c */ /* 0x000fc8000bf04070 */
[----:B------:R-:W-:-:S09]  /*00b0*/  UISETP.GT.U32.AND.EX UP0, UPT, UR4, URZ, UPT, UP0 ;  /* 0x000000ff0400728c */ /* 0x000fd2000bf04100 */
[----:B------:R-:W-:Y:S05]  /*00c0*/  BRA.U UP0, `(.L_x_31) ;  /* 0x0000001900847547 */ /* 0x000fea000b800000 */
[----:B------:R-:W0:Y:S01]  /*00d0*/  S2R R11, SR_TID.X ;  /* 0x00000000000b7919 */ /* 0x000e220000002100 */
[----:B------:R-:W-:Y:S01]  /*00e0*/  UIADD3 UR4, UPT, UPT, -UR14, UR6, URZ ;  /* 0x000000060e047290 */ /* 0x000fe2000fffe1ff */
[----:B------:R-:W-:Y:S01]  /*00f0*/  BSSY.RECONVERGENT B2, `(.L_x_32) ;  /* 0x0000023000027945 */ /* 0x000fe20003800200 */
[----:B------:R-:W-:-:S04]  /*0100*/  CS2R R4, SRZ ;  /* 0x0000000000047805 */ /* 0x000fc8000001ff00 */
[----:B0-----:R-:W-:Y:S01]  /*0110*/  ISETP.GE.AND P0, PT, R11, UR4, PT ;  /* 0x000000040b007c0c */ /* 0x001fe2000bf06270 */
[----:B------:R-:W-:-:S12]  /*0120*/  IMAD.MOV.U32 R9, RZ, RZ, R11 ;  /* 0x000000ffff097224 */ /* 0x000fd800078e000b */
[----:B------:R-:W-:Y:S05]  /*0130*/  @P0 BRA `(.L_x_33) ;  /* 0x0000000000780947 */ /* 0x000fea0003800000 */
[----:B------:R-:W0:Y:S01]  /*0140*/  LDCU.64 UR6, c[0x0][0x380] ;  /* 0x00007000ff0677ac */ /* 0x000e220008000a00 */
[----:B------:R-:W-:Y:S01]  /*0150*/  VIADD R6, R11, UR14 ;  /* 0x0000000e0b067c36 */ /* 0x000fe20008000000 */
[----:B------:R-:W-:Y:S04]  /*0160*/  BSSY.RECONVERGENT B3, `(.L_x_34) ;  /* 0x0000018000037945 */ /* 0x000fe80003800200 */
[----:B0-----:R-:W-:-:S05]  /*0170*/  IADD3 R6, P0, PT, R6, UR6, RZ ;  /* 0x0000000606067c10 */ /* 0x001fca000ff1e0ff */
[----:B------:R-:W-:Y:S01]  /*0180*/  IMAD.X R7, RZ, RZ, UR7, P0 ;  /* 0x00000007ff077e24 */ /* 0x000fe200080e06ff */
[----:B------:R-:W0:Y:S03]  /*0190*/  LDCU.64 UR6, c[0x0][0x388] ;  /* 0x00007100ff0677ac */ /* 0x000e260008000a00 */
[----:B------:R-:W1:Y:S02]  /*01a0*/  I2F.F64.S64 R2, R6 ;  /* 0x0000000600027312 */ /* 0x000e640000301c00 */
[----:B-1----:R-:W-:-:S08]  /*01b0*/  DADD R2, R2, 0.5 ;  /* 0x3fe0000002027429 */ /* 0x002fd00000000000 */
[----:B0-----:R-:W-:-:S08]  /*01c0*/  DMUL R2, R2, UR6 ;  /* 0x0000000602027c28 */ /* 0x001fd00008000000 */
[----:B------:R-:W-:Y:S01]  /*01d0*/  DFMA R14, R2, R2, 1 ;  /* 0x3ff00000020e742b */ /* 0x000fe20000000002 */
[----:B------:R-:W-:-:S05]  /*01e0*/  IMAD.MOV.U32 R2, RZ, RZ, 0x1 ;  /* 0x00000001ff027424 */ /* 0x000fca00078e00ff */
[----:B------:R-:W0:Y:S02]  /*01f0*/  MUFU.RCP64H R3, R15 ;  /* 0x0000000f00037308 */ /* 0x000e240000001800 */
[----:B0-----:R-:W-:-:S08]  /*0200*/  DFMA R4, -R14, R2, 1 ;  /* 0x3ff000000e04742b */ /* 0x001fd00000000102 */
[----:B------:R-:W-:-:S08]  /*0210*/  DFMA R4, R4, R4, R4 ;  /* 0x000000040404722b */ /* 0x000fd00000000004 */
[----:B------:R-:W-:-:S08]  /*0220*/  DFMA R4, R2, R4, R2 ;  /* 0x000000040204722b */ /* 0x000fd00000000002 */
[----:B------:R-:W-:-:S08]  /*0230*/  DFMA R2, -R14, R4, 1 ;  /* 0x3ff000000e02742b */ /* 0x000fd00000000104 */
[----:B------:R-:W-:-:S08]  /*0240*/  DFMA R2, R4, R2, R4 ;  /* 0x000000020402722b */ /* 0x000fd00000000004 */
[----:B------:R-:W-:-:S08]  /*0250*/  DMUL R28, R2, 4 ;  /* 0x40100000021c7828 */ /* 0x000fd00000000000 */
[----:B------:R-:W-:-:S08]  /*0260*/  DFMA R4, -R14, R28, 4 ;  /* 0x401000000e04742b */ /* 0x000fd0000000011c */
[----:B------:R-:W-:-:S10]  /*0270*/  DFMA R28, R2, R4, R28 ;  /* 0x00000004021c722b */ /* 0x000fd4000000001c */
[----:B------:R-:W-:-:S05]  /*0280*/  FFMA R0, RZ, R15, R29 ;  /* 0x0000000fff007223 */ /* 0x000fca000000001d */
[----:B------:R-:W-:-:S13]  /*0290*/  FSETP.GT.AND P0, PT, |R0|, 1.469367938527859385e-39, PT ;  /* 0x001000000000780b */ /* 0x000fda0003f04200 */
[----:B------:R-:W-:Y:S05]  /*02a0*/  @P0 BRA `(.L_x_35) ;  /* 0x00000000000c0947 */ /* 0x000fea0003800000 */
[----:B------:R-:W-:Y:S01]  /*02b0*/  IMAD.MOV.U32 R17, RZ, RZ, R15 ;  /* 0x000000ffff117224 */ /* 0x000fe200078e000f */
[----:B------:R-:W-:-:S07]  /*02c0*/  MOV R0, 0x2e0 ;  /* 0x000002e000007802 */ /* 0x000fce0000000f00 */
[----:B------:R-:W-:Y:S05]  /*02d0*/  CALL.REL.NOINC `($__internal_0_$__cuda_sm20_div_rn_f64_full) ;  /* 0x0000004000d47944 */ /* 0x000fea0003c00000 */
.L_x_35:
[----:B------:R-:W-:Y:S05]  /*02e0*/  BSYNC.RECONVERGENT B3 ;  /* 0x0000000000037941 */ /* 0x000fea0003800200 */
.L_x_34:
[----:B------:R-:W-:Y:S02]  /*02f0*/  IMAD.MOV.U32 R4, RZ, RZ, R28 ;  /* 0x000000ffff047224 */ /* 0x000fe400078e001c */
[----:B------:R-:W-:Y:S02]  /*0300*/  IMAD.MOV.U32 R5, RZ, RZ, R29 ;  /* 0x000000ffff057224 */ /* 0x000fe400078e001d */
[----:B------:R-:W-:-:S07]  /*0310*/  VIADD R9, R11, 0x200 ;  /* 0x000002000b097836 */ /* 0x000fce0000000000 */
.L_x_33:
[----:B------:R-:W-:Y:S05]  /*0320*/  BSYNC.RECONVERGENT B2 ;  /* 0x0000000000027941 */ /* 0x000fea0003800200 */
.L_x_32:
[----:B------:R-:W-:Y:S01]  /*0330*/  ISETP.GE.AND P0, PT, R9, UR4, PT ;  /* 0x0000000409007c0c */ /* 0x000fe2000bf06270 */
[----:B------:R-:W0:Y:S01]  /*0340*/  LDCU.64 UR10, c[0x0][0x388] ;  /* 0x00007100ff0a77ac */ /* 0x000e220008000a00 */
[----:B------:R-:W-:Y:S01]  /*0350*/  BSSY.RECONVERGENT B2, `(.L_x_36) ;  /* 0x00000a6000027945 */ /* 0x000fe20003800200 */
[----:B------:R-:W1:Y:S10]  /*0360*/  LDCU.64 UR12, c[0x0][0x388] ;  /* 0x00007100ff0c77ac */ /* 0x000e740008000a00 */
[----:B------:R-:W-:Y:S05]  /*0370*/  @P0 BRA `(.L_x_37) ;  /* 0x00000008008c0947 */ /* 0x000fea0003800000 */
[----:B------:R-:W2:Y:S01]  /*0380*/  LDCU UR8, c[0x0][0x3c0] ;  /* 0x00007800ff0877ac */ /* 0x000ea20008000800 */
[----:B------:R-:W-:Y:S01]  /*0390*/  LOP3.LUT R10, RZ, R9, RZ, 0x33, !PT ;  /* 0x00000009ff0a7212 */ /* 0x000fe200078e33ff */
[----:B------:R-:W-:Y:S01]  /*03a0*/  BSSY.RECONVERGENT B3, `(.L_x_38) ;  /* 0x000002e000037945 */ /* 0x000fe20003800200 */
[----:B------:R-:W3:Y:S01]  /*03b0*/  LDCU.64 UR6, c[0x0][0x380] ;  /* 0x00007000ff0677ac */ /* 0x000ee20008000a00 */
[----:B--2---:R-:W-:Y:S02]  /*03c0*/  IMAD.U32 R3, RZ, RZ, UR8 ;  /* 0x00000008ff037e24 */ /* 0x004fe4000f8e00ff */
[----:B---3--:R-:W-:-:S03]  /*03d0*/  IMAD.U32 R6, RZ, RZ, UR6 ;  /* 0x00000006ff067e24 */ /* 0x008fc6000f8e00ff */
[----:B------:R-:W-:-:S04]  /*03e0*/  IADD3 R10, PT, PT, R3, -UR14, R10 ;  /* 0x8000000e030a7c10 */ /* 0x000fc8000fffe00a */
[----:B------:R-:W-:Y:S02]  /*03f0*/  LOP3.LUT R0, R10, 0x600, RZ, 0xc0, !PT ;  /* 0x000006000a007812 */ /* 0x000fe400078ec0ff */
[----:B------:R-:W-:Y:S02]  /*0400*/  IADD3 R6, P1, PT, R6, UR14, RZ ;  /* 0x0000000e06067c10 */ /* 0x000fe4000ff3e0ff */
[----:B------:R-:W-:-:S03]  /*0410*/  ISETP.NE.AND P0, PT, R0, 0x600, PT ;  /* 0x000006000000780c */ /* 0x000fc60003f05270 */
[----:B------:R-:W-:-:S10]  /*0420*/  IMAD.X R2, RZ, RZ, UR7, P1 ;  /* 0x00000007ff027e24 */ /* 0x000fd400088e06ff */
[----:B------:R-:W-:Y:S05]  /*0430*/  @!P0 BRA `(.L_x_39) ;  /* 0x0000000000908947 */ /* 0x000fea0003800000 */
[----:B------:R-:W-:Y:S02]  /*0440*/  LEA.HI R0, R10, 0x1, RZ, 0x17 ;  /* 0x000000010a007811 */ /* 0x000fe400078fb8ff */
[----:B------:R-:W-:Y:S02]  /*0450*/  IADD3 R7, P0, PT, R9, R6, RZ ;  /* 0x0000000609077210 */ /* 0x000fe40007f1e0ff */
[----:B------:R-:W-:-:S03]  /*0460*/  LOP3.LUT R0, R0, 0x3, RZ, 0xc0, !PT ;  /* 0x0000000300007812 */ /* 0x000fc600078ec0ff */
[----:B------:R-:W-:Y:S02]  /*0470*/  IMAD.X R3, RZ, RZ, R2, P0 ;  /* 0x000000ffff037224 */ /* 0x000fe400000e0602 */
[----:B------:R-:W-:-:S07]  /*0480*/  IMAD.MOV R8, RZ, RZ, -R0 ;  /* 0x000000ffff087224 */ /* 0x000fce00078e0a00 */
.L_x_42:
[----:B------:R-:W-:Y:S01]  /*0490*/  IMAD.MOV.U32 R18, RZ, RZ, R7 ;  /* 0x000000ffff127224 */ /* 0x000fe200078e0007 */
[----:B------:R-:W-:Y:S01]  /*04a0*/  BSSY.RECONVERGENT B4, `(.L_x_40) ;  /* 0x0000018000047945 */ /* 0x000fe20003800200 */
[----:B------:R-:W-:Y:S02]  /*04b0*/  IMAD.MOV.U32 R19, RZ, RZ, R3 ;  /* 0x000000ffff137224 */ /* 0x000fe400078e0003 */
[----:B------:R-:W-:Y:S02]  /*04c0*/  VIADD R8, R8, 0x1 ;  /* 0x0000000108087836 */ /* 0x000fe40000000000 */
[----:B------:R-:W2:Y:S03]  /*04d0*/  I2F.F64.S64 R12, R18 ;  /* 0x00000012000c7312 */ /* 0x000ea60000301c00 */
[----:B------:R-:W-:Y:S01]  /*04e0*/  ISETP.NE.AND P1, PT, R8, RZ, PT ;  /* 0x000000ff0800720c */ /* 0x000fe20003f25270 */
[----:B--2---:R-:W-:-:S08]  /*04f0*/  DADD R12, R12, 0.5 ;  /* 0x3fe000000c0c7429 */ /* 0x004fd00000000000 */
        /* <DEDUP_REMOVED lines=17> */
[----:B-1----:R-:W-:Y:S05]  /*0610*/  CALL.REL.NOINC `($__internal_0_$__cuda_sm20_div_rn_f64_full) ;  /* 0x0000004000047944 */ /* 0x002fea0003c00000 */
.L_x_41:
[----:B-1----:R-:W-:Y:S05]  /*0620*/  BSYNC.RECONVERGENT B4 ;  /* 0x0000000000047941 */ /* 0x002fea0003800200 */
.L_x_40:
[----:B------:R-:W-:Y:S01]  /*0630*/  IADD3 R7, P0, PT, R7, 0x200, RZ ;  /* 0x0000020007077810 */ /* 0x000fe20007f1e0ff */
[----:B------:R-:W-:Y:S01]  /*0640*/  DADD R4, R28, R4 ;  /* 0x000000001c047229 */ /* 0x000fe20000000004 */
[----:B------:R-:W-:-:S03]  /*0650*/  VIADD R9, R9, 0x200 ;  /* 0x0000020009097836 */ /* 0x000fc60000000000 */
[----:B------:R-:W-:Y:S01]  /*0660*/  IMAD.X R3, RZ, RZ, R3, P0 ;  /* 0x000000ffff037224 */ /* 0x000fe200000e0603 */
[----:B------:R-:W-:Y:S07]  /*0670*/  @P1 BRA `(.L_x_42) ;  /* 0xfffffffc00841947 */ /* 0x000fee000383ffff */
.L_x_39:
[----:B01----:R-:W-:Y:S05]  /*0680*/  BSYNC.RECONVERGENT B3 ;  /* 0x0000000000037941 */ /* 0x003fea0003800200 */
.L_x_38:
[----:B------:R-:W-:-:S13]  /*0690*/  ISETP.GE.U32.AND P0, PT, R10, 0x600, PT ;  /* 0x000006000a00780c */ /* 0x000fda0003f06070 */
[----:B------:R-:W-:Y:S05]  /*06a0*/  @!P0 BRA `(.L_x_37) ;  /* 0x0000000400c08947 */ /* 0x000fea0003800000 */
[----:B------:R-:W-:-:S07]  /*06b0*/  VIADD R3, R9, 0x400 ;  /* 0x0000040009037836 */ /* 0x000fce0000000000 */
.L_x_51:
[----:B------:R-:W-:Y:S01]  /*06c0*/  VIADD R7, R3, 0xfffffc00 ;  /* 0xfffffc0003077836 */ /* 0x000fe20000000000 */
[----:B------:R-:W-:Y:S04]  /*06d0*/  BSSY.RECONVERGENT B3, `(.L_x_43) ;  /* 0x0000017000037945 */ /* 0x000fe80003800200 */
[----:B------:R-:W-:-:S04]  /*06e0*/  IADD3 R14, P0, PT, R7, R6, RZ ;  /* 0x00000006070e7210 */ /* 0x000fc80007f1e0ff */
[----:B------:R-:W-:-:S04]  /*06f0*/  LEA.HI.X.SX32 R15, R7, R2, 0x1, P0 ;  /* 0x00000002070f7211 */ /* 0x000fc800000f0eff */
[----:B------:R-:W0:Y:S02]  /*0700*/  I2F.F64.S64 R8, R14 ;  /* 0x0000000e00087312 */ /* 0x000e240000301c00 */
[----:B0-----:R-:W-:-:S08]  /*0710*/  DADD R8, R8, 0.5 ;  /* 0x3fe0000008087429 */ /* 0x001fd00000000000 */
[----:B------:R-:W-:-:S08]  /*0720*/  DMUL R8, R8, UR12 ;  /* 0x0000000c08087c28 */ /* 0x000fd00008000000 */
        /* <DEDUP_REMOVED lines=17> */
.L_x_44:
[----:B------:R-:W-:Y:S05]  /*0840*/  BSYNC.RECONVERGENT B3 ;  /* 0x0000000000037941 */ /* 0x000fea0003800200 */
.L_x_43:
[----:B------:R-:W-:Y:S01]  /*0850*/  VIADD R7, R3, 0xfffffe00 ;  /* 0xfffffe0003077836 */ /* 0x000fe20000000000 */
[----:B------:R-:W-:Y:S01]  /*0860*/  BSSY.RECONVERGENT B3, `(.L_x_45) ;  /* 0x000001a000037945 */ /* 0x000fe20003800200 */
[----:B------:R-:W-:-:S03]  /*0870*/  DADD R4, R28, R4 ;  /* 0x000000001c047229 */ /* 0x000fc60000000004 */
        /* <DEDUP_REMOVED lines=22> */
[----:B------:R-:W-:Y:S02]  /*09e0*/  IMAD.MOV.U32 R8, RZ, RZ, R28 ;  /* 0x000000ffff087224 */ /* 0x000fe400078e001c */
[----:B------:R-:W-:-:S07]  /*09f0*/  IMAD.MOV.U32 R9, RZ, RZ, R29 ;  /* 0x000000ffff097224 */ /* 0x000fce00078e001d */
.L_x_46:
[----:B------:R-:W-:Y:S05]  /*0a00*/  BSYNC.RECONVERGENT B3 ;  /* 0x0000000000037941 */ /* 0x000fea0003800200 */
.L_x_45:
[C---:B------:R-:W-:Y:S01]  /*0a10*/  IADD3 R18, P0, PT, R3.reuse, R6, RZ ;  /* 0x0000000603127210 */ /* 0x040fe20007f1e0ff */
[----:B------:R-:W-:Y:S01]  /*0a20*/  BSSY.RECONVERGENT B3, `(.L_x_47) ;  /* 0x0000018000037945 */ /* 0x000fe20003800200 */
[----:B------:R-:W-:Y:S01]  /*0a30*/  DADD R4, R4, R8 ;  /* 0x0000000004047229 */ /* 0x000fe20000000008 */
[C---:B------:R-:W-:Y:S01]  /*0a40*/  VIADD R7, R3.reuse, 0x200 ;  /* 0x0000020003077836 */ /* 0x040fe20000000000 */
        /* <DEDUP_REMOVED lines=21> */
.L_x_48:
[----:B------:R-:W-:Y:S05]  /*0ba0*/  BSYNC.RECONVERGENT B3 ;  /* 0x0000000000037941 */ /* 0x000fea0003800200 */
.L_x_47:
[C---:B------:R-:W-:Y:S01]  /*0bb0*/  IADD3 R16, P0, PT, R7.reuse, R6, RZ ;  /* 0x0000000607107210 */ /* 0x040fe20007f1e0ff */
[----:B------:R-:W-:Y:S01]  /*0bc0*/  BSSY.RECONVERGENT B3, `(.L_x_49) ;  /* 0x0000019000037945 */ /* 0x000fe20003800200 */
[----:B------:R-:W-:Y:S02]  /*0bd0*/  DADD R4, R4, R28 ;  /* 0x0000000004047229 */ /* 0x000fe4000000001c */
        /* <DEDUP_REMOVED lines=23> */
.L_x_50:
[----:B------:R-:W-:Y:S05]  /*0d50*/  BSYNC.RECONVERGENT B3 ;  /* 0x0000000000037941 */ /* 0x000fea0003800200 */
.L_x_49:
[C---:B------:R-:W-:Y:S01]  /*0d60*/  VIADD R0, R3.reuse, 0x400 ;  /* 0x0000040003007836 */ /* 0x040fe20000000000 */
[----:B------:R-:W-:Y:S01]  /*0d70*/  DADD R4, R4, R8 ;  /* 0x0000000004047229 */ /* 0x000fe20000000008 */
[----:B------:R-:W-:-:S03]  /*0d80*/  VIADD R3, R3, 0x800 ;  /* 0x0000080003037836 */ /* 0x000fc60000000000 */
[----:B------:R-:W-:-:S13]  /*0d90*/  ISETP.GE.AND P0, PT, R0, UR4, PT ;  /* 0x0000000400007c0c */ /* 0x000fda000bf06270 */
[----:B------:R-:W-:Y:S05]  /*0da0*/  @!P0 BRA `(.L_x_51) ;  /* 0xfffffff800448947 */ /* 0x000fea000383ffff */
.L_x_37:
[----:B01----:R-:W-:Y:S05]  /*0db0*/  BSYNC.RECONVERGENT B2 ;  /* 0x0000000000027941 */ /* 0x003fea0003800200 */
.L_x_36:
[----:B------:R-:W-:-:S09]  /*0dc0*/  UISETP.GE.AND UP0, UPT, UR4, 0x200, UPT ;  /* 0x000002000400788c */ /* 0x000fd2000bf06270 */
[----:B------:R-:W-:Y:S05]  /*0dd0*/  BRA.U !UP0, `(.L_x_52) ;  /* 0x0000000508147547 */ /* 0x000fea000b800000 */
        /* <DEDUP_REMOVED lines=24> */
[----:B------:R-:W0:Y:S02]  /*0f60*/  SHFL.DOWN PT, R3, R5, 0x8, 0x1f ;  /* 0x09001f0005037f89 */ /* 0x000e2400000e0000 */
[----:B0-----:R-:W-:-:S10]  /*0f70*/  DADD R2, R2, R4 ;  /* 0x0000000002027229 */ /* 0x001fd40000000004 */
[----:B------:R-:W-:Y:S02]  /*0f80*/  FSEL R6, R4, R2, P0 ;  /* 0x0000000204067208 */ /* 0x000fe40000000000 */
[----:B------:R-:W-:Y:S02]  /*0f90*/  FSEL R7, R5, R3, P0 ;  /* 0x0000000305077208 */ /* 0x000fe40000000000 */
[----:B------:R-:W-:Y:S01]  /*0fa0*/  @!P1 SHF.R.U32.HI R4, RZ, 0x2, R11 ;  /* 0x00000002ff049819 */ /* 0x000fe2000001160b */
[----:B------:R-:W-:Y:S01]  /*0fb0*/  SHFL.DOWN PT, R2, R6, 0x10, 0x1f ;  /* 0x0a001f0006027f89 */ /* 0x000fe200000e0000 */
[----:B-1----:R-:W-:Y:S02]  /*0fc0*/  @!P1 LEA R5, R13, R8, 0x18 ;  /* 0x000000080d059211 */ /* 0x002fe400078ec0ff */
[----:B------:R-:W-:Y:S01]  /*0fd0*/  @!P1 LOP3.LUT R4, R4, 0xf8, RZ, 0xc0, !PT ;  /* 0x000000f804049812 */ /* 0x000fe200078ec0ff */
[----:B------:R-:W0:Y:S01]  /*0fe0*/  SHFL.DOWN PT, R3, R7, 0x10, 0x1f ;  /* 0x0a001f0007037f89 */ /* 0x000e2200000e0000 */
[----:B------:R-:W-:-:S03]  /*0ff0*/  ISETP.NE.AND P0, PT, R11, RZ, PT ;  /* 0x000000ff0b00720c */ /* 0x000fc60003f05270 */
        /* <DEDUP_REMOVED lines=11> */
[----:B-1----:R-:W0:Y:S04]  /*10b0*/  LDS.64 R2, [UR5+0x18] ;  /* 0x00001805ff027984 */ /* 0x002e280008000a00 */
[----:B------:R-:W1:Y:S04]  /*10c0*/  LDS.128 R16, [UR5+0x20] ;  /* 0x00002005ff107984 */ /* 0x000e680008000c00 */
[----:B------:R-:W2:Y:S04]  /*10d0*/  LDS.128 R4, [UR5+0x30] ;  /* 0x00003005ff047984 */ /* 0x000ea80008000c00 */
[----:B------:R-:W3:Y:S01]  /*10e0*/  LDS.128 R8, [UR5+0x40] ;  /* 0x00004005ff087984 */ /* 0x000ee20008000c00 */
[----:B0-----:R-:W-:-:S03]  /*10f0*/  DADD R2, R14, R2 ;  /* 0x000000000e027229 */ /* 0x001fc60000000002 */
[----:B------:R-:W0:Y:S05]  /*1100*/  LDS.128 R12, [UR5+0x50] ;  /* 0x00005005ff0c7984 */ /* 0x000e2a0008000c00 */
[----:B-1----:R-:W-:-:S08]  /*1110*/  DADD R2, R2, R16 ;  /* 0x0000000002027229 */ /* 0x002fd00000000010 */
[----:B------:R-:W-:-:S08]  /*1120*/  DADD R2, R2, R18 ;  /* 0x0000000002027229 */ /* 0x000fd00000000012 */
[----:B--2---:R-:W-:-:S08]  /*1130*/  DADD R2, R2, R4 ;  /* 0x0000000002027229 */ /* 0x004fd00000000004 */
[----:B------:R-:W-:Y:S01]  /*1140*/  DADD R2, R2, R6 ;  /* 0x0000000002027229 */ /* 0x000fe20000000006 */
[----:B------:R-:W1:Y:S07]  /*1150*/  LDS.128 R4, [UR5+0x60] ;  /* 0x00006005ff047984 */ /* 0x000e6e0008000c00 */
[----:B---3--:R-:W-:-:S08]  /*1160*/  DADD R2, R2, R8 ;  /* 0x0000000002027229 */ /* 0x008fd00000000008 */
[----:B------:R-:W-:Y:S01]  /*1170*/  DADD R2, R2, R10 ;  /* 0x0000000002027229 */ /* 0x000fe2000000000a */
[----:B------:R-:W2:Y:S07]  /*1180*/  LDS.128 R8, [UR5+0x70] ;  /* 0x00007005ff087984 */ /* 0x000eae0008000c00 */
[----:B0-----:R-:W-:-:S08]  /*1190*/  DADD R2, R2, R12 ;  /* 0x0000000002027229 */ /* 0x001fd0000000000c */
[----:B------:R-:W-:Y:S01]  /*11a0*/  DADD R2, R2, R14 ;  /* 0x0000000002027229 */ /* 0x000fe2000000000e */
[----:B------:R-:W0:Y:S07]  /*11b0*/  LDS.128 R12, [UR5+0x80] ;  /* 0x00008005ff0c7984 */ /* 0x000e2e0008000c00 */
[----:B-1----:R-:W-:-:S08]  /*11c0*/  DADD R2, R2, R4 ;  /* 0x0000000002027229 */ /* 0x002fd00000000004 */
[----:B------:R-:W-:-:S08]  /*11d0*/  DADD R2, R2, R6 ;  /* 0x0000000002027229 */ /* 0x000fd00000000006 */
[----:B--2---:R-:W-:-:S08]  /*11e0*/  DADD R2, R2, R8 ;  /* 0x0000000002027229 */ /* 0x004fd00000000008 */
[----:B------:R-:W-:-:S08]  /*11f0*/  DADD R2, R2, R10 ;  /* 0x0000000002027229 */ /* 0x000fd0000000000a */
[----:B0-----:R-:W-:-:S08]  /*1200*/  DADD R2, R2, R12 ;  /* 0x0000000002027229 */ /* 0x001fd0000000000c */
[----:B------:R-:W-:Y:S01]  /*1210*/  DADD R14, R2, R14 ;  /* 0x00000000020e7229 */ /* 0x000fe2000000000e */
[----:B------:R-:W-:Y:S10]  /*1220*/  BRA `(.L_x_53) ;  /* 0x0000003000dc7947 */ /* 0x000ff40003800000 */
.L_x_52:
[----:B------:R-:W-:-:S05]  /*1230*/  LOP3.LUT R0, R11, 0x3e0, RZ, 0xc0, !PT ;  /* 0x000003e00b007812 */ /* 0x000fca00078ec0ff */
[----:B------:R-:W-:Y:S01]  /*1240*/  VIADD R2, R0, 0x20 ;  /* 0x0000002000027836 */ /* 0x000fe20000000000 */
[----:B------:R-:W-:-:S04]  /*1250*/  LOP3.LUT R0, RZ, R0, RZ, 0x33, !PT ;  /* 0x00000000ff007212 */ /* 0x000fc800078e33ff */
[----:B------:R-:W-:Y:S01]  /*1260*/  ISETP.GT.AND P0, PT, R2, UR4, PT ;  /* 0x0000000402007c0c */ /* 0x000fe2000bf04270 */
[----:B------:R-:W-:Y:S01]  /*1270*/  VIADD R0, R0, UR4 ;  /* 0x0000000400007c36 */ /* 0x000fe20008000000 */
[----:B------:R-:W0:Y:S04]  /*1280*/  S2R R2, SR_LANEID ;  /* 0x0000000000027919 */ /* 0x000e280000000000 */
[----:B------:R-:W-:-:S05]  /*1290*/  SEL R3, R0, 0x1f, P0 ;  /* 0x0000001f00037807 */ /* 0x000fca0000000000 */
[----:B------:R-:W-:Y:S04]  /*12a0*/  SHFL.DOWN PT, R6, R4, 0x1, R3 ;  /* 0x0820000004067989 */ /* 0x000fe800000e0003 */
[----:B------:R-:W1:Y:S01]  /*12b0*/  SHFL.DOWN PT, R7, R5, 0x1, R3 ;  /* 0x0820000005077989 */ /* 0x000e6200000e0003 */
[C---:B0-----:R-:W-:Y:S01]  /*12c0*/  ISETP.GE.AND P0, PT, R2.reuse, R3, PT ;  /* 0x000000030200720c */ /* 0x041fe20003f06270 */
[C---:B------:R-:W-:Y:S01]  /*12d0*/  VIADD R0, R2.reuse, 0x2 ;  /* 0x0000000202007836 */ /* 0x040fe20000000000 */
[----:B------:R-:W-:Y:S01]  /*12e0*/  ISETP.NE.AND P1, PT, R2, RZ, PT ;  /* 0x000000ff0200720c */ /* 0x000fe20003f25270 */
[----:B-1----:R-:W-:-:S10]  /*12f0*/  DADD R6, R6, R4 ;  /* 0x0000000006067229 */ /* 0x002fd40000000004 */
[----:B------:R-:W-:Y:S02]  /*1300*/  FSEL R8, R6, R4, !P0 ;  /* 0x0000000406087208 */ /* 0x000fe40004000000 */
[----:B------:R-:W0:Y:S01]  /*1310*/  @!P1 S2R R13, SR_CgaCtaId ;  /* 0x00000000000d9919 */ /* 0x000e220000008800 */
        /* <DEDUP_REMOVED lines=17> */
[----:B------:R-:W-:Y:S01]  /*1430*/  VIADD R0, R2, 0x10 ;  /* 0x0000001002007836 */ /* 0x000fe20000000000 */
[----:B------:R-:W-:Y:S02]  /*1440*/  @!P1 SHF.R.U32.HI R2, RZ, 0x2, R11 ;  /* 0x00000002ff029819 */ /* 0x000fe4000001160b */
[----:B------:R-:W1:Y:S02]  /*1450*/  SHFL.DOWN PT, R5, R9, 0x8, R3 ;  /* 0x0900000009057989 */ /* 0x000e6400000e0003 */
[----:B------:R-:W-:Y:S01]  /*1460*/  @!P1 LOP3.LUT R2, R2, 0xf8, RZ, 0xc0, !PT ;  /* 0x000000f802029812 */ /* 0x000fe200078ec0ff */
[----:B-1----:R-:W-:-:S10]  /*1470*/  DADD R4, R4, R8 ;  /* 0x0000000004047229 */ /* 0x002fd40000000008 */
[----:B------:R-:W-:Y:S02]  /*1480*/  FSEL R6, R8, R4, P0 ;  /* 0x0000000408067208 */ /* 0x000fe40000000000 */
[----:B------:R-:W-:Y:S02]  /*1490*/  FSEL R7, R9, R5, P0 ;  /* 0x0000000509077208 */ /* 0x000fe40000000000 */
[----:B------:R-:W-:Y:S01]  /*14a0*/  ISETP.GT.AND P0, PT, R0, R3, PT ;  /* 0x000000030000720c */ /* 0x000fe20003f04270 */
[----:B------:R-:W-:Y:S01]  /*14b0*/  SHFL.DOWN PT, R4, R6, 0x10, R3 ;  /* 0x0a00000006047989 */ /* 0x000fe200000e0003 */
[----:B------:R-:W-:-:S03]  /*14c0*/  @!P1 MOV R8, 0x400 ;  /* 0x0000040000089802 */ /* 0x000fc60000000f00 */
[----:B------:R-:W1:Y:S01]  /*14d0*/  SHFL.DOWN PT, R5, R7, 0x10, R3 ;  /* 0x0a00000007057989 */ /* 0x000e6200000e0003 */
[----:B0-----:R-:W-:-:S05]  /*14e0*/  @!P1 LEA R13, R13, R8, 0x18 ;  /* 0x000000080d0d9211 */ /* 0x001fca00078ec0ff */
        /* <DEDUP_REMOVED lines=10> */
[----:B------:R-:W-:-:S06]  /*1590*/  UISETP.GT.AND UP0, UPT, UR4, 0x20, UPT ;  /* 0x000000200400788c */ /* 0x000fcc000bf04270 */
[----:B------:R-:W-:Y:S01]  /*15a0*/  PLOP3.LUT P1, PT, PT, PT, UP0, 0x80, 0x8 ;  /* 0x000000000008781c */ /* 0x000fe20003f2f008 */
[----:B------:R-:W-:Y:S02]  /*15b0*/  UISETP.GT.AND UP0, UPT, UR4, 0x40, UPT ;  /* 0x000000400400788c */ /* 0x000fe4000bf04270 */
[----:B-1----:R-:W-:-:S09]  /*15c0*/  ULEA UR5, UR6, UR5, 0x18 ;  /* 0x0000000506057291 */ /* 0x002fd2000f8ec0ff */
[----:B------:R-:W1:Y:S04]  /*15d0*/  LDS.64 R2, [UR5+0x18] ;  /* 0x00001805ff027984 */ /* 0x000e680008000a00 */
[----:B------:R-:W2:Y:S04]  /*15e0*/  LDS.128 R8, [UR5+0x20] ;  /* 0x00002005ff087984 */ /* 0x000ea80008000c00 */
[----:B------:R-:W3:Y:S01]  /*15f0*/  LDS.128 R4, [UR5+0x30] ;  /* 0x00003005ff047984 */ /* 0x000ee20008000c00 */
[----:B-1----:R-:W-:-:S10]  /*1600*/  DADD R2, R14, R2 ;  /* 0x000000000e027229 */ /* 0x002fd40000000002 */
[----:B------:R-:W-:Y:S02]  /*1610*/  FSEL R2, R2, R14, P1 ;  /* 0x0000000e02027208 */ /* 0x000fe40000800000 */
[----:B------:R-:W-:Y:S02]  /*1620*/  FSEL R3, R3, R15, P1 ;  /* 0x0000000f03037208 */ /* 0x000fe40000800000 */
[----:B------:R-:W-:Y:S01]  /*1630*/  PLOP3.LUT P1, PT, PT, PT, UP0, 0x80, 0x8 ;  /* 0x000000000008781c */ /* 0x000fe20003f2f008 */
[----:B------:R-:W-:-:S03]  /*1640*/  UISETP.GT.AND UP0, UPT, UR4, 0x60, UPT ;  /* 0x000000600400788c */ /* 0x000fc6000bf04270 */
[----:B--2---:R-:W-:-:S10]  /*1650*/  DADD R8, R8, R2 ;  /* 0x0000000008087229 */ /* 0x004fd40000000002 */
[----:B------:R-:W-:Y:S02]  /*1660*/  FSEL R2, R8, R2, P1 ;  /* 0x0000000208027208 */ /* 0x000fe40000800000 */
[----:B------:R-:W-:Y:S02]  /*1670*/  FSEL R3, R9, R3, P1 ;  /* 0x0000000309037208 */ /* 0x000fe40000800000 */
[----:B------:R-:W-:Y:S01]  /*1680*/  PLOP3.LUT P1, PT, PT, PT, UP0, 0x80, 0x8 ;  /* 0x000000000008781c */ /* 0x000fe20003f2f008 */
[----:B------:R-:W-:-:S03]  /*1690*/  UISETP.GT.AND UP0, UPT, UR4, 0x80, UPT ;  /* 0x000000800400788c */ /* 0x000fc6000bf04270 */
[----:B------:R-:W-:-:S10]  /*16a0*/  DADD R10, R2, R10 ;  /* 0x00000000020a7229 */ /* 0x000fd4000000000a */
[----:B------:R-:W-:Y:S02]  /*16b0*/  FSEL R2, R10, R2, P1 ;  /* 0x000000020a027208 */ /* 0x000fe40000800000 */
[----:B------:R-:W-:Y:S02]  /*16c0*/  FSEL R3, R11, R3, P1 ;  /* 0x000000030b037208 */ /* 0x000fe40000800000 */
[----:B------:R-:W1:Y:S01]  /*16d0*/  LDS.128 R8, [UR5+0x40] ;  /* 0x00004005ff087984 */ /* 0x000e620008000c00 */
[----:B------:R-:W-:Y:S01]  /*16e0*/  PLOP3.LUT P1, PT, PT, PT, UP0, 0x80, 0x8 ;  /* 0x000000000008781c */ /* 0x000fe20003f2f008 */
[----:B------:R-:W-:Y:S02]  /*16f0*/  UISETP.GT.AND UP0, UPT, UR4, 0xa0, UPT ;  /* 0x000000a00400788c */ /* 0x000fe4000bf04270 */
[----:B---3--:R-:W-:-:S10]  /*1700*/  DADD R4, R4, R2 ;  /* 0x0000000004047229 */ /* 0x008fd40000000002 */
[----:B------:R-:W-:Y:S02]  /*1710*/  FSEL R2, R4, R2, P1 ;  /* 0x0000000204027208 */ /* 0x000fe40000800000 */
[----:B------:R-:W-:Y:S02]  /*1720*/  FSEL R3, R5, R3, P1 ;  /* 0x0000000305037208 */ /* 0x000fe40000800000 */
[----:B------:R-:W-:Y:S01]  /*1730*/  PLOP3.LUT P1, PT, PT, PT, UP0, 0x80, 0x8 ;  /* 0x000000000008781c */ /* 0x000fe20003f2f008 */
[----:B------:R-:W-:-:S03]  /*1740*/  UISETP.GT.AND UP0, UPT, UR4, 0xc0, UPT ;  /* 0x000000c00400788c */ /* 0x000fc6000bf04270 */
[----:B------:R-:W-:-:S10]  /*1750*/  DADD R6, R2, R6 ;  /* 0x0000000002067229 */ /* 0x000fd40000000006 */
[----:B------:R-:W-:Y:S02]  /*1760*/  FSEL R2, R6, R2, P1 ;  /* 0x0000000206027208 */ /* 0x000fe40000800000 */
[----:B------:R-:W-:Y:S02]  /*1770*/  FSEL R3, R7, R3, P1 ;  /* 0x0000000307037208 */ /* 0x000fe40000800000 */
[----:B------:R-:W2:Y:S01]  /*1780*/  LDS.128 R4, [UR5+0x50] ;  /* 0x00005005ff047984 */ /* 0x000ea20008000c00 */
[----:B------:R-:W-:Y:S01]  /*1790*/  PLOP3.LUT P1, PT, PT, PT, UP0, 0x80, 0x8 ;  /* 0x000000000008781c */ /* 0x000fe20003f2f008 */
[----:B------:R-:W-:Y:S02]  /*17a0*/  UISETP.GT.AND UP0, UPT, UR4, 0xe0, UPT ;  /* 0x000000e00400788c */ /* 0x000fe4000bf04270 */
[----:B-1----:R-:W-:-:S10]  /*17b0*/  DADD R8, R8, R2 ;  /* 0x0000000008087229 */ /* 0x002fd40000000002 */
        /* <DEDUP_REMOVED lines=40> */
[----:B------:R-:W-:Y:S01]  /*1a40*/  PLOP3.LUT P1, PT, PT, PT, UP0, 0x80, 0x8 ;  /* 0x000000000008781c */ /* 0x000fe20003f2f008 */
[----:B------:R-:W-:-:S03]  /*1a50*/  UISETP.GT.AND UP0, UPT, UR4, 0x1e0, UPT ;  /* 0x000001e00400788c */ /* 0x000fc6000bf04270 */
[----:B-1----:R-:W-:-:S10]  /*1a60*/  DADD R8, R8, R2 ;  /* 0x0000000008087229 */ /* 0x002fd40000000002 */
[----:B------:R-:W-:Y:S02]  /*1a70*/  FSEL R2, R8, R2, P1 ;  /* 0x0000000208027208 */ /* 0x000fe40000800000 */
[----:B------:R-:W-:Y:S02]  /*1a80*/  FSEL R3, R9, R3, P1 ;  /* 0x0000000309037208 */ /* 0x000fe40000800000 */
[----:B------:R-:W-:-:S04]  /*1a90*/  PLOP3.LUT P1, PT, PT, PT, UP0, 0x80, 0x8 ;  /* 0x000000000008781c */ /* 0x000fc80003f2f008 */
[----:B------:R-:W-:-:S10]  /*1aa0*/  DADD R10, R2, R10 ;  /* 0x00000000020a7229 */ /* 0x000fd4000000000a */
[----:B0-----:R-:W-:Y:S02]  /*1ab0*/  FSEL R14, R10, R2, P1 ;  /* 0x000000020a0e7208 */ /* 0x001fe40000800000 */
[----:B------:R-:W-:Y:S01]  /*1ac0*/  FSEL R15, R11, R3, P1 ;  /* 0x000000030b0f7208 */ /* 0x000fe20000800000 */
[----:B------:R-:W-:Y:S06]  /*1ad0*/  BRA `(.L_x_53) ;  /* 0x0000002800b07947 */ /* 0x000fec0003800000 */
.L_x_31:
[----:B------:R-:W0:Y:S01]  /*1ae0*/  S2R R0, SR_TID.X ;  /* 0x0000000000007919 */ /* 0x000e220000002100 */
[----:B------:R-:W1:Y:S01]  /*1af0*/  LDCU.64 UR6, c[0x0][0x380] ;  /* 0x00007000ff0677ac */ /* 0x000e620008000a00 */
[----:B------:R-:W-:Y:S01]  /*1b00*/  BSSY.RECONVERGENT B2, `(.L_x_54) ;  /* 0x000001c000027945 */ /* 0x000fe20003800200 */
[----:B------:R-:W2:Y:S01]  /*1b10*/  LDCU.64 UR12, c[0x0][0x388] ;  /* 0x00007100ff0c77ac */ /* 0x000ea20008000a00 */
[----:B-1----:R-:W-:-:S04]  /*1b20*/  UIADD3 UR8, UP0, UPT, UR14, UR6, URZ ;  /* 0x000000060e087290 */ /* 0x002fc8000ff1e0ff */
[----:B------:R-:W-:Y:S02]  /*1b30*/  UIADD3.X UR7, UPT, UPT, URZ, UR7, URZ, UP0, !UPT ;  /* 0x00000007ff077290 */ /* 0x000fe400087fe4ff */
[----:B0-----:R-:W-:-:S05]  /*1b40*/  IADD3 R2, P0, PT, R0, UR8, RZ ;  /* 0x0000000800027c10 */ /* 0x001fca000ff1e0ff */
[----:B------:R-:W-:-:S04]  /*1b50*/  IMAD.X R3, RZ, RZ, UR7, P0 ;  /* 0x00000007ff037e24 */ /* 0x000fc800080e06ff */
[----:B------:R-:W0:Y:S02]  /*1b60*/  I2F.F64.S64 R4, R2 ;  /* 0x0000000200047312 */ /* 0x000e240000301c00 */
[----:B0-----:R-:W-:-:S08]  /*1b70*/  DADD R4, R4, 0.5 ;  /* 0x3fe0000004047429 */ /* 0x001fd00000000000 */
[----:B--2---:R-:W-:-:S08]  /*1b80*/  DMUL R4, R4, UR12 ;  /* 0x0000000c04047c28 */ /* 0x004fd00008000000 */
        /* <DEDUP_REMOVED lines=19> */
.L_x_55:
[----:B------:R-:W-:Y:S05]  /*1cc0*/  BSYNC.RECONVERGENT B2 ;  /* 0x0000000000027941 */ /* 0x000fea0003800200 */
.L_x_54:
[----:B------:R-:W-:Y:S01]  /*1cd0*/  IADD3 R8, P0, PT, R2, 0x200, RZ ;  /* 0x0000020002087810 */ /* 0x000fe20007f1e0ff */
[----:B------:R-:W0:Y:S01]  /*1ce0*/  LDCU.64 UR12, c[0x0][0x388] ;  /* 0x00007100ff0c77ac */ /* 0x000e220008000a00 */
[----:B------:R-:W-:Y:S03]  /*1cf0*/  BSSY.RECONVERGENT B2, `(.L_x_56) ;  /* 0x0000018000027945 */ /* 0x000fe60003800200 */
[----:B------:R-:W-:-:S04]  /*1d00*/  IMAD.X R9, RZ, RZ, R3, P0 ;  /* 0x000000ffff097224 */ /* 0x000fc800000e0603 */
        /* <DEDUP_REMOVED lines=22> */
.L_x_57:
[----:B------:R-:W-:Y:S05]  /*1e70*/  BSYNC.RECONVERGENT B2 ;  /* 0x0000000000027941 */ /* 0x000fea0003800200 */
.L_x_56:
        /* <DEDUP_REMOVED lines=26> */
.L_x_59:
[----:B------:R-:W-:Y:S05]  /*2020*/  BSYNC.RECONVERGENT B2 ;  /* 0x0000000000027941 */ /* 0x000fea0003800200 */
.L_x_58:
        /* <DEDUP_REMOVED lines=26> */
.L_x_61:
[----:B------:R-:W-:Y:S05]  /*21d0*/  BSYNC.RECONVERGENT B2 ;  /* 0x0000000000027941 */ /* 0x000fea0003800200 */
.L_x_60:
        /* <DEDUP_REMOVED lines=26> */
.L_x_63:
[----:B------:R-:W-:Y:S05]  /*2380*/  BSYNC.RECONVERGENT B2 ;  /* 0x0000000000027941 */ /* 0x000fea0003800200 */
.L_x_62:
        /* <DEDUP_REMOVED lines=26> */
.L_x_65:
[----:B------:R-:W-:Y:S05]  /*2530*/  BSYNC.RECONVERGENT B2 ;  /* 0x0000000000027941 */ /* 0x000fea0003800200 */
.L_x_64:
[----:B------:R-:W-:Y:S01]  /*2540*/  IADD3 R18, P0, PT, R2, 0xc00, RZ ;  /* 0x00000c0002127810 */ /* 0x000fe20007f1e0ff */
[----:B------:R-:W0:Y:S01]  /*2550*/  LDCU.64 UR12, c[0x0][0x388] ;  /* 0x00007100ff0c77ac */ /* 0x000e220008000a00 */
[----:B------:R-:W-:Y:S03]  /*2560*/  BSSY.RECONVERGENT B2, `(.L_x_66) ;  /* 0x0000019000027945 */ /* 0x000fe60003800200 */
[----:B------:R-:W-:Y:S01]  /*2570*/  IMAD.X R19, RZ, RZ, R3, P0 ;  /* 0x000000ffff137224 */ /* 0x000fe200000e0603 */
[----:B------:R-:W1:Y:S03]  /*2580*/  LDCU UR6, c[0x0][0x3c8] ;  /* 0x00007900ff0677ac */ /* 0x000e660008000800 */
[----:B------:R-:W2:Y:S02]  /*2590*/  I2F.F64.S64 R2, R18 ;  /* 0x0000001200027312 */ /* 0x000ea40000301c00 */
[----:B--2---:R-:W-:Y:S01]  /*25a0*/  DADD R2, R2, 0.5 ;  /* 0x3fe0000002027429 */ /* 0x004fe20000000000 */
[----:B-1----:R-:W-:-:S04]  /*25b0*/  UIMAD UR6, UR6, 0xe00, URZ ;  /* 0x00000e00060678a4 */ /* 0x002fc8000f8e02ff */
[----:B------:R-:W-:-:S03]  /*25c0*/  USHF.R.S32.HI UR16, URZ, 0x1f, UR6 ;  /* 0x0000001fff107899 */ /* 0x000fc60008011406 */
        /* <DEDUP_REMOVED lines=18> */
.L_x_67:
[----:B------:R-:W-:Y:S05]  /*26f0*/  BSYNC.RECONVERGENT B2 ;  /* 0x0000000000027941 */ /* 0x000fea0003800200 */
.L_x_66:
[----:B------:R-:W-:Y:S01]  /*2700*/  DADD R12, R12, R20 ;  /* 0x000000000c0c7229 */ /* 0x000fe20000000014 */
[----:B------:R-:W-:-:S04]  /*2710*/  UISETP.GE.U32.AND UP0, UPT, UR10, UR6, UPT ;  /* 0x000000060a00728c */ /* 0x000fc8000bf06070 */
[----:B------:R-:W-:-:S03]  /*2720*/  UISETP.GE.U32.AND.EX UP0, UPT, UR4, UR16, UPT, UP0 ;  /* 0x000000100400728c */ /* 0x000fc6000bf06100 */
[----:B------:R-:W-:-:S08]  /*2730*/  DADD R12, R12, R10 ;  /* 0x000000000c0c7229 */ /* 0x000fd0000000000a */
[----:B------:R-:W-:-:S08]  /*2740*/  DADD R12, R12, R8 ;  /* 0x000000000c0c7229 */ /* 0x000fd00000000008 */
[----:B------:R-:W-:-:S08]  /*2750*/  DADD R12, R12, R6 ;  /* 0x000000000c0c7229 */ /* 0x000fd00000000006 */
[----:B------:R-:W-:-:S08]  /*2760*/  DADD R12, R12, R4 ;  /* 0x000000000c0c7229 */ /* 0x000fd00000000004 */
[----:B------:R-:W-:Y:S01]  /*2770*/  DADD R20, R12, R28 ;  /* 0x000000000c147229 */ /* 0x000fe2000000001c */
[----:B------:R-:W-:Y:S10]  /*2780*/  BRA.U !UP0, `(.L_x_68) ;  /* 0x0000001908707547 */ /* 0x000ff4000b800000 */
[----:B------:R-:W0:Y:S01]  /*2790*/  S2R R2, SR_TID.X ;  /* 0x0000000000027919 */ /* 0x000e220000002100 */
[----:B------:R-:W1:Y:S01]  /*27a0*/  LDCU.64 UR10, c[0x0][0x3c0] ;  /* 0x00007800ff0a77ac */ /* 0x000e620008000a00 */
[----:B------:R-:W-:Y:S02]  /*27b0*/  IMAD.U32 R35, RZ, RZ, UR6 ;  /* 0x00000006ff237e24 */ /* 0x000fe4000f8e00ff */
[----:B------:R-:W-:Y:S01]  /*27c0*/  IMAD.U32 R34, RZ, RZ, UR16 ;  /* 0x00000010ff227e24 */ /* 0x000fe2000f8e00ff */
[----:B------:R-:W-:Y:S01]  /*27d0*/  UIADD3 UR18, UP0, UPT, UR14, UR6, URZ ;  /* 0x000000060e127290 */ /* 0x000fe2000ff1e0ff */
[----:B------:R-:W2:Y:S03]  /*27e0*/  LDCU.64 UR22, c[0x0][0x388] ;  /* 0x00007100ff1677ac */ /* 0x000ea60008000a00 */
[----:B------:R-:W-:Y:S01]  /*27f0*/  UIADD3.X UR19, UPT, UPT, URZ, UR16, URZ, UP0, !UPT ;  /* 0x00000010ff137290 */ /* 0x000fe200087fe4ff */
[----:B------:R-:W3:Y:S01]  /*2800*/  LDCU.64 UR20, c[0x0][0x380] ;  /* 0x00007000ff1477ac */ /* 0x000ee20008000a00 */
[----:B------:R-:W4:Y:S01]  /*2810*/  LDCU.64 UR12, c[0x0][0x3c0] ;  /* 0x00007800ff0c77ac */ /* 0x000f220008000a00 */
[----:B-1----:R-:W-:Y:S01]  /*2820*/  IMAD.U32 R3, RZ, RZ, UR10 ;  /* 0x0000000aff037e24 */ /* 0x002fe2000f8e00ff */
[----:B------:R-:W-:-:S04]  /*2830*/  UIADD3 UR4, UP1, UPT, UR10, -0xe00, URZ ;  /* 0xfffff2000a047890 */ /* 0x000fc8000ff3e0ff */
[----:B------:R-:W-:Y:S02]  /*2840*/  UIADD3.X UR17, UPT, UPT, UR11, -0x1, URZ, UP1, !UPT ;  /* 0xffffffff0b117890 */ /* 0x000fe40008ffe4ff */
[----:B------:R-:W-:-:S03]  /*2850*/  UISETP.GT.U32.AND UP0, UPT, UR18, UR4, UPT ;  /* 0x000000041200728c */ /* 0x000fc6000bf04070 */
[----:B------:R-:W-:Y:S01]  /*2860*/  UMOV UR4, URZ ;  /* 0x000000ff00047c82 */ /* 0x000fe20008000000 */
[----:B------:R-:W-:Y:S01]  /*2870*/  UISETP.GT.U32.AND.EX UP0, UPT, UR19, UR17, UPT, UP0 ;  /* 0x000000111300728c */ /* 0x000fe2000bf04100 */
[----:B0-----:R-:W-:Y:S02]  /*2880*/  LOP3.LUT R0, RZ, R2, RZ, 0x33, !PT ;  /* 0x00000002ff007212 */ /* 0x001fe400078e33ff */
[----:B------:R-:W-:Y:S02]  /*2890*/  IADD3 R35, P0, P1, R2, UR8, R35 ;  /* 0x0000000802237c10 */ /* 0x000fe4000f91e023 */
[----:B------:R-:W-:Y:S02]  /*28a0*/  IADD3 R0, PT, PT, R3, -UR6, R0 ;  /* 0x8000000603007c10 */ /* 0x000fe4000fffe000 */
[----:B------:R-:W-:-:S03]  /*28b0*/  IADD3.X R34, PT, PT, RZ, UR7, R34, P0, P1 ;  /* 0x00000007ff227c10 */ /* 0x000fc600087e2422 */
[----:B------:R-:W-:-:S05]  /*28c0*/  VIADD R0, R0, -UR14 ;  /* 0x8000000e00007c36 */ /* 0x000fca0008000000 */
[----:B------:R0:W-:Y:S01]  /*28d0*/  STL [R1], R0 ;  /* 0x0000000001007387 */ /* 0x0001e20000100800 */
[----:B--234-:R-:W-:Y:S05]  /*28e0*/  BRA.U UP0, `(.L_x_69) ;  /* 0x0000000d00487547 */ /* 0x01cfea000b800000 */
.L_x_84:
[----:B-1----:R-:W1:Y:S01]  /*28f0*/  S2R R2, SR_TID.X ;  /* 0x0000000000027919 */ /* 0x002e620000002100 */
[----:B------:R-:W-:Y:S01]  /*2900*/  IMAD.U32 R24, RZ, RZ, UR20 ;  /* 0x00000014ff187e24 */ /* 0x000fe2000f8e00ff */
[----:B------:R-:W-:Y:S01]  /*2910*/  BSSY.RECONVERGENT B2, `(.L_x_70) ;  /* 0x000001a000027945 */ /* 0x000fe20003800200 */
[----:B0-----:R-:W-:-:S03]  /*2920*/  IMAD.U32 R0, RZ, RZ, UR21 ;  /* 0x00000015ff007e24 */ /* 0x001fc6000f8e00ff */
[----:B-1----:R-:W-:-:S04]  /*2930*/  IADD3 R24, P0, P1, R2, UR18, R24 ;  /* 0x0000001202187c10 */ /* 0x002fc8000f91e018 */
[----:B------:R-:W-:-:S04]  /*2940*/  IADD3.X R25, PT, PT, RZ, UR19, R0, P0, P1 ;  /* 0x00000013ff197c10 */ /* 0x000fc800087e2400 */
        /* <DEDUP_REMOVED lines=22> */
.L_x_71:
[----:B------:R-:W-:Y:S05]  /*2ab0*/  BSYNC.RECONVERGENT B2 ;  /* 0x0000000000027941 */ /* 0x000fea0003800200 */
.L_x_70:
[----:B------:R-:W-:Y:S01]  /*2ac0*/  IADD3 R8, P0, PT, R24, 0x200, RZ ;  /* 0x0000020018087810 */ /* 0x000fe20007f1e0ff */
[----:B------:R-:W-:Y:S04]  /*2ad0*/  BSSY.RECONVERGENT B2, `(.L_x_72) ;  /* 0x0000018000027945 */ /* 0x000fe80003800200 */
[----:B------:R-:W-:-:S04]  /*2ae0*/  IMAD.X R9, RZ, RZ, R25, P0 ;  /* 0x000000ffff097224 */ /* 0x000fc800000e0619 */
        /* <DEDUP_REMOVED lines=22> */
.L_x_73:
[----:B------:R-:W-:Y:S05]  /*2c50*/  BSYNC.RECONVERGENT B2 ;  /* 0x0000000000027941 */ /* 0x000fea0003800200 */
.L_x_72:
        /* <DEDUP_REMOVED lines=25> */
.L_x_75:
[----:B------:R-:W-:Y:S05]  /*2df0*/  BSYNC.RECONVERGENT B2 ;  /* 0x0000000000027941 */ /* 0x000fea0003800200 */
.L_x_74:
        /* <DEDUP_REMOVED lines=25> */
.L_x_77:
[----:B------:R-:W-:Y:S05]  /*2f90*/  BSYNC.RECONVERGENT B2 ;  /* 0x0000000000027941 */ /* 0x000fea0003800200 */
.L_x_76:
        /* <DEDUP_REMOVED lines=25> */
.L_x_79:
[----:B------:R-:W-:Y:S05]  /*3130*/  BSYNC.RECONVERGENT B2 ;  /* 0x0000000000027941 */ /* 0x000fea0003800200 */
.L_x_78:
        /* <DEDUP_REMOVED lines=25> */
.L_x_81:
[----:B------:R-:W-:Y:S05]  /*32d0*/  BSYNC.RECONVERGENT B2 ;  /* 0x0000000000027941 */ /* 0x000fea0003800200 */
.L_x_80:
[----:B------:R-:W-:Y:S01]  /*32e0*/  IADD3 R22, P0, PT, R24, 0xc00, RZ ;  /* 0x00000c0018167810 */ /* 0x000fe20007f1e0ff */
[----:B------:R-:W-:Y:S01]  /*32f0*/  IMAD.MOV.U32 R16, RZ, RZ, 0x1 ;  /* 0x00000001ff107424 */ /* 0x000fe200078e00ff */
[----:B------:R-:W-:Y:S03]  /*3300*/  BSSY.RECONVERGENT B2, `(.L_x_82) ;  /* 0x0000015000027945 */ /* 0x000fe60003800200 */
[----:B------:R-:W-:-:S04]  /*3310*/  IMAD.X R23, RZ, RZ, R25, P0 ;  /* 0x000000ffff177224 */ /* 0x000fc800000e0619 */
[----:B------:R-:W0:Y:S02]  /*3320*/  I2F.F64.S64 R14, R22 ;  /* 0x00000016000e7312 */ /* 0x000e240000301c00 */
[----:B0-----:R-:W-:-:S08]  /*3330*/  DADD R14, R14, 0.5 ;  /* 0x3fe000000e0e7429 */ /* 0x001fd00000000000 */
[----:B------:R-:W-:-:S08]  /*3340*/  DMUL R14, R14, UR22 ;  /* 0x000000160e0e7c28 */ /* 0x000fd00008000000 */
[----:B------:R-:W-:-:S06]  /*3350*/  DFMA R14, R14, R14, 1 ;  /* 0x3ff000000e0e742b */ /* 0x000fcc000000000e */
        /* <DEDUP_REMOVED lines=15> */
.L_x_83:
[----:B------:R-:W-:Y:S05]  /*3450*/  BSYNC.RECONVERGENT B2 ;  /* 0x0000000000027941 */ /* 0x000fea0003800200 */
.L_x_82:
[----:B------:R-:W-:Y:S01]  /*3460*/  DADD R2, R2, R20 ;  /* 0x0000000002027229 */ /* 0x000fe20000000014 */
[----:B------:R-:W-:Y:S01]  /*3470*/  UMOV UR10, UR12 ;  /* 0x0000000c000a7c82 */ /* 0x000fe20008000000 */
[----:B------:R-:W-:Y:S01]  /*3480*/  UMOV UR11, UR13 ;  /* 0x0000000d000b7c82 */ /* 0x000fe20008000000 */
[----:B------:R-:W-:Y:S01]  /*3490*/  UIADD3 UR7, UP0, UPT, -UR18, UR10, URZ ;  /* 0x0000000a12077290 */ /* 0x000fe2000ff1e1ff */
[----:B------:R-:W-:-:S03]  /*34a0*/  IADD3 R35, P0, PT, R35, UR6, RZ ;  /* 0x0000000623237c10 */ /* 0x000fc6000ff1e0ff */
[----:B------:R-:W-:Y:S01]  /*34b0*/  UIADD3.X UR8, UPT, UPT, ~UR19, UR11, URZ, UP0, !UPT ;  /* 0x0000000b13087290 */ /* 0x000fe200087fe5ff */
[----:B------:R-:W-:Y:S01]  /*34c0*/  DADD R2, R2, R4 ;  /* 0x0000000002027229 */ /* 0x000fe20000000004 */
[----:B------:R-:W-:Y:S01]  /*34d0*/  UISETP.GE.U32.AND UP0, UPT, UR7, UR6, UPT ;  /* 0x000000060700728c */ /* 0x000fe2000bf06070 */
[----:B------:R-:W-:-:S03]  /*34e0*/  IADD3.X R34, PT, PT, R34, UR16, RZ, P0, !PT ;  /* 0x0000001022227c10 */ /* 0x000fc600087fe4ff */
[----:B------:R-:W-:-:S03]  /*34f0*/  UISETP.GE.U32.AND.EX UP0, UPT, UR8, UR16, UPT, UP0 ;  /* 0x000000100800728c */ /* 0x000fc6000bf06100 */
[----:B------:R-:W-:-:S08]  /*3500*/  DADD R2, R2, R6 ;  /* 0x0000000002027229 */ /* 0x000fd00000000006 */
[----:B------:R-:W-:-:S08]  /*3510*/  DADD R2, R2, R8 ;  /* 0x0000000002027229 */ /* 0x000fd00000000008 */
[----:B------:R-:W-:-:S08]  /*3520*/  DADD R2, R2, R10 ;  /* 0x0000000002027229 */ /* 0x000fd0000000000a */
[----:B------:R-:W-:-:S08]  /*3530*/  DADD R2, R2, R12 ;  /* 0x0000000002027229 */ /* 0x000fd0000000000c */
[----:B------:R-:W-:Y:S01]  /*3540*/  DADD R20, R2, R28 ;  /* 0x0000000002147229 */ /* 0x000fe2000000001c */
[----:B------:R-:W-:Y:S10]  /*3550*/  BRA.U !UP0, `(.L_x_68) ;  /* 0x0000000908fc7547 */ /* 0x000ff4000b800000 */
[----:B------:R-:W2:Y:S01]  /*3560*/  LDL.LU R0, [R1] ;  /* 0x0000000001007983 */ /* 0x000ea20000300800 */
[----:B------:R-:W-:Y:S02]  /*3570*/  UIADD3 UR18, UP0, UPT, UR6, UR18, URZ ;  /* 0x0000001206127290 */ /* 0x000fe4000ff1e0ff */
[----:B------:R-:W-:Y:S02]  /*3580*/  UIADD3 UR7, UP1, UPT, UR10, -0xe00, URZ ;  /* 0xfffff2000a077890 */ /* 0x000fe4000ff3e0ff */
[----:B------:R-:W-:Y:S02]  /*3590*/  UIADD3.X UR19, UPT, UPT, UR16, UR19, URZ, UP0, !UPT ;  /* 0x0000001310137290 */ /* 0x000fe400087fe4ff */
[----:B------:R-:W-:Y:S02]  /*35a0*/  UIADD3.X UR8, UPT, UPT, UR11, -0x1, URZ, UP1, !UPT ;  /* 0xffffffff0b087890 */ /* 0x000fe40008ffe4ff */
[----:B------:R-:W-:Y:S02]  /*35b0*/  UISETP.GT.U32.AND UP0, UPT, UR18, UR7, UPT ;  /* 0x000000071200728c */ /* 0x000fe4000bf04070 */
[----:B------:R-:W-:-:S02]  /*35c0*/  UIADD3 UR4, UPT, UPT, UR4, 0x1, URZ ;  /* 0x0000000104047890 */ /* 0x000fc4000fffe0ff */
[----:B------:R-:W-:Y:S01]  /*35d0*/  UISETP.GT.U32.AND.EX UP0, UPT, UR19, UR8, UPT, UP0 ;  /* 0x000000081300728c */ /* 0x000fe2000bf04100 */
[----:B--2---:R-:W-:-:S05]  /*35e0*/  VIADD R0, R0, -UR6 ;  /* 0x8000000600007c36 */ /* 0x004fca0008000000 */
[----:B------:R1:W-:Y:S03]  /*35f0*/  STL [R1], R0 ;  /* 0x0000000001007387 */ /* 0x0003e60000100800 */
[----:B------:R-:W-:Y:S05]  /*3600*/  BRA.U !UP0, `(.L_x_84) ;  /* 0xfffffff108b87547 */ /* 0x000fea000b83ffff */
.L_x_69:
[----:B------:R-:W-:-:S04]  /*3610*/  UISETP.GE.U32.AND UP0, UPT, UR18, UR10, UPT ;  /* 0x0000000a1200728c */ /* 0x000fc8000bf06070 */
[----:B------:R-:W-:-:S09]  /*3620*/  UISETP.GE.U32.AND.EX UP0, UPT, UR19, UR11, UPT, UP0 ;  /* 0x0000000b1300728c */ /* 0x000fd2000bf06100 */
[----:B------:R-:W-:Y:S05]  /*3630*/  BRA.U UP0, `(.L_x_68) ;  /* 0x0000000900c47547 */ /* 0x000fea000b800000 */
[----:B------:R-:W2:Y:S01]  /*3640*/  S2R R2, SR_TID.X ;  /* 0x0000000000027919 */ /* 0x000ea20000002100 */
[----:B------:R-:W-:Y:S01]  /*3650*/  UIADD3 UR8, UPT, UPT, -UR18, UR10, URZ ;  /* 0x0000000a12087290 */ /* 0x000fe2000fffe1ff */
[----:B------:R-:W-:Y:S01]  /*3660*/  BSSY.RECONVERGENT B2, `(.L_x_68) ;  /* 0x00000ae000027945 */ /* 0x000fe20003800200 */
[----:B------:R-:W3:Y:S01]  /*3670*/  LDCU.64 UR20, c[0x0][0x388] ;  /* 0x00007100ff1477ac */ /* 0x000ee20008000a00 */
[----:B------:R-:W4:Y:S03]  /*3680*/  LDCU.64 UR16, c[0x0][0x388] ;  /* 0x00007100ff1077ac */ /* 0x000f260008000a00 */
[----:B--2---:R-:W-:-:S13]  /*3690*/  ISETP.GE.AND P0, PT, R2, UR8, PT ;  /* 0x0000000802007c0c */ /* 0x004fda000bf06270 */
[----:B---34-:R-:W-:Y:S05]  /*36a0*/  @P0 BRA `(.L_x_85) ;  /* 0x0000000800a40947 */ /* 0x018fea0003800000 */
[----:B------:R-:W2:Y:S01]  /*36b0*/  LDC R3, c[0x0][0x3c8] ;  /* 0x0000f200ff037b82 */ /* 0x000ea20000000800 */
[----:B------:R-:W-:Y:S01]  /*36c0*/  UIADD3 UR7, UPT, UPT, UR14, UR6, URZ ;  /* 0x000000060e077290 */ /* 0x000fe2000fffe0ff */
[----:B------:R-:W-:Y:S01]  /*36d0*/  IMAD.U32 R5, RZ, RZ, UR10 ;  /* 0x0000000aff057e24 */ /* 0x000fe2000f8e00ff */
[----:B------:R-:W-:Y:S01]  /*36e0*/  LOP3.LUT R6, RZ, R2, RZ, 0x33, !PT ;  /* 0x00000002ff067212 */ /* 0x000fe200078e33ff */
[----:B------:R-:W3:Y:S01]  /*36f0*/  LDCU.64 UR12, c[0x0][0x380] ;  /* 0x00007000ff0c77ac */ /* 0x000ee20008000a00 */
[----:B------:R-:W-:Y:S02]  /*3700*/  BSSY.RECONVERGENT B3, `(.L_x_86) ;  /* 0x0000031000037945 */ /* 0x000fe40003800200 */
[----:B------:R-:W-:Y:S01]  /*3710*/  IADD3 R6, PT, PT, R5, -UR7, R6 ;  /* 0x8000000705067c10 */ /* 0x000fe2000fffe006 */
[----:B------:R-:W-:Y:S02]  /*3720*/  IMAD.MOV.U32 R5, RZ, RZ, R2 ;  /* 0x000000ffff057224 */ /* 0x000fe400078e0002 */
[----:B---3--:R-:W-:-:S02]  /*3730*/  IMAD.U32 R4, RZ, RZ, UR12 ;  /* 0x0000000cff047e24 */ /* 0x008fc4000f8e00ff */
[----:B--2---:R-:W-:-:S03]  /*3740*/  IMAD R3, R3, UR4, RZ ;  /* 0x0000000403037c24 */ /* 0x004fc6000f8e02ff */
[----:B------:R-:W-:Y:S01]  /*3750*/  IADD3 R4, P1, PT, R4, UR18, RZ ;  /* 0x0000001204047c10 */ /* 0x000fe2000ff3e0ff */
[----:B------:R-:W-:Y:S02]  /*3760*/  IMAD R6, R3, -0xe00, R6 ;  /* 0xfffff20003067824 */ /* 0x000fe400078e0206 */
[----:B------:R-:W-:-:S03]  /*3770*/  IMAD.U32 R3, RZ, RZ, UR13 ;  /* 0x0000000dff037e24 */ /* 0x000fc6000f8e00ff */
[----:B01----:R-:W-:Y:S02]  /*3780*/  LOP3.LUT R0, R6, 0x600, RZ, 0xc0, !PT ;  /* 0x0000060006007812 */ /* 0x003fe400078ec0ff */
[----:B------:R-:W-:Y:S02]  /*3790*/  IADD3.X R3, PT, PT, R3, UR19, RZ, P1, !PT ;  /* 0x0000001303037c10 */ /* 0x000fe40008ffe4ff */
[----:B------:R-:W-:-:S13]  /*37a0*/  ISETP.NE.AND P0, PT, R0, 0x600, PT ;  /* 0x000006000000780c */ /* 0x000fda0003f05270 */
[----:B------:R-:W-:Y:S05]  /*37b0*/  @!P0 BRA `(.L_x_87) ;  /* 0x0000000000948947 */ /* 0x000fea0003800000 */
[----:B------:R-:W2:Y:S01]  /*37c0*/  LDL.LU R7, [R1] ;  /* 0x0000000001077983 */ /* 0x000ea20000300800 */
[----:B------:R-:W-:Y:S01]  /*37d0*/  IMAD.MOV.U32 R5, RZ, RZ, R2 ;  /* 0x000000ffff057224 */ /* 0x000fe200078e0002 */
[----:B--2---:R-:W-:-:S04]  /*37e0*/  LOP3.LUT R0, R7, 0xffff, RZ, 0xc0, !PT ;  /* 0x0000ffff07007812 */ /* 0x004fc800078ec0ff */
[----:B------:R-:W-:-:S04]  /*37f0*/  LEA.HI R0, R0, 0x1, RZ, 0x17 ;  /* 0x0000000100007811 */ /* 0x000fc800078fb8ff */
[----:B------:R-:W-:-:S05]  /*3800*/  LOP3.LUT R0, R0, 0x3, RZ, 0xc0, !PT ;  /* 0x0000000300007812 */ /* 0x000fca00078ec0ff */
[----:B------:R-:W-:-:S07]  /*3810*/  IMAD.MOV R2, RZ, RZ, -R0 ;  /* 0x000000ffff027224 */ /* 0x000fce00078e0a00 */
.L_x_90:
[----:B------:R-:W-:Y:S01]  /*3820*/  IMAD.MOV.U32 R12, RZ, RZ, R35 ;  /* 0x000000ffff0c7224 */ /* 0x000fe200078e0023 */
[----:B------:R-:W-:Y:S01]  /*3830*/  BSSY.RECONVERGENT B4, `(.L_x_88) ;  /* 0x0000018000047945 */ /* 0x000fe20003800200 */
[----:B------:R-:W-:Y:S02]  /*3840*/  IMAD.MOV.U32 R13, RZ, RZ, R34 ;  /* 0x000000ffff0d7224 */ /* 0x000fe400078e0022 */
[----:B------:R-:W-:Y:S02]  /*3850*/  VIADD R2, R2, 0x1 ;  /* 0x0000000102027836 */ /* 0x000fe40000000000 */
[----:B------:R-:W0:Y:S03]  /*3860*/  I2F.F64.S64 R8, R12 ;  /* 0x0000000c00087312 */ /* 0x000e260000301c00 */
[----:B------:R-:W-:Y:S01]  /*3870*/  ISETP.NE.AND P1, PT, R2, RZ, PT ;  /* 0x000000ff0200720c */ /* 0x000fe20003f25270 */
        /* <DEDUP_REMOVED lines=19> */
.L_x_89:
[----:B------:R-:W-:Y:S05]  /*39b0*/  BSYNC.RECONVERGENT B4 ;  /* 0x0000000000047941 */ /* 0x000fea0003800200 */
.L_x_88:
[----:B------:R-:W-:Y:S01]  /*39c0*/  IADD3 R35, P0, PT, R35, 0x200, RZ ;  /* 0x0000020023237810 */ /* 0x000fe20007f1e0ff */
[----:B------:R-:W-:Y:S01]  /*39d0*/  DADD R20, R28, R20 ;  /* 0x000000001c147229 */ /* 0x000fe20000000014 */
[----:B------:R-:W-:-:S03]  /*39e0*/  VIADD R5, R5, 0x200 ;  /* 0x0000020005057836 */ /* 0x000fc60000000000 */
[----:B------:R-:W-:Y:S01]  /*39f0*/  IMAD.X R34, RZ, RZ, R34, P0 ;  /* 0x000000ffff227224 */ /* 0x000fe200000e0622 */
[----:B------:R-:W-:Y:S07]  /*3a00*/  @P1 BRA `(.L_x_90) ;  /* 0xfffffffc00841947 */ /* 0x000fee000383ffff */
.L_x_87:
[----:B------:R-:W-:Y:S05]  /*3a10*/  BSYNC.RECONVERGENT B3 ;  /* 0x0000000000037941 */ /* 0x000fea0003800200 */
.L_x_86:
[----:B------:R-:W-:-:S13]  /*3a20*/  ISETP.GE.U32.AND P0, PT, R6, 0x600, PT ;  /* 0x000006000600780c */ /* 0x000fda0003f06070 */
[----:B------:R-:W-:Y:S05]  /*3a30*/  @!P0 BRA `(.L_x_85) ;  /* 0x0000000400c08947 */ /* 0x000fea0003800000 */
[----:B------:R-:W-:-:S07]  /*3a40*/  VIADD R2, R5, 0x400 ;  /* 0x0000040005027836 */ /* 0x000fce0000000000 */
.L_x_99:
[----:B------:R-:W-:Y:S01]  /*3a50*/  VIADD R11, R2, 0xfffffc00 ;  /* 0xfffffc00020b7836 */ /* 0x000fe20000000000 */
[----:B------:R-:W-:Y:S04]  /*3a60*/  BSSY.RECONVERGENT B3, `(.L_x_91) ;  /* 0x0000017000037945 */ /* 0x000fe80003800200 */
[----:B------:R-:W-:-:S05]  /*3a70*/  IADD3 R10, P0, PT, R11, R4, RZ ;  /* 0x000000040b0a7210 */ /* 0x000fca0007f1e0ff */
        /* <DEDUP_REMOVED lines=21> */
.L_x_92:
[----:B------:R-:W-:Y:S05]  /*3bd0*/  BSYNC.RECONVERGENT B3 ;  /* 0x0000000000037941 */ /* 0x000fea0003800200 */
.L_x_91:
[----:B------:R-:W-:Y:S01]  /*3be0*/  VIADD R11, R2, 0xfffffe00 ;  /* 0xfffffe00020b7836 */ /* 0x000fe20000000000 */
[----:B------:R-:W-:Y:S01]  /*3bf0*/  BSSY.RECONVERGENT B3, `(.L_x_93) ;  /* 0x000001a000037945 */ /* 0x000fe20003800200 */
[----:B------:R-:W-:-:S03]  /*3c00*/  DADD R20, R28, R20 ;  /* 0x000000001c147229 */ /* 0x000fc60000000014 */
        /* <DEDUP_REMOVED lines=24> */
.L_x_94:
[----:B------:R-:W-:Y:S05]  /*3d90*/  BSYNC.RECONVERGENT B3 ;  /* 0x0000000000037941 */ /* 0x000fea0003800200 */
.L_x_93:
[C---:B------:R-:W-:Y:S01]  /*3da0*/  IADD3 R12, P0, PT, R2.reuse, R4, RZ ;  /* 0x00000004020c7210 */ /* 0x040fe20007f1e0ff */
[----:B------:R-:W-:Y:S01]  /*3db0*/  BSSY.RECONVERGENT B3, `(.L_x_95) ;  /* 0x0000018000037945 */ /* 0x000fe20003800200 */
[----:B------:R-:W-:Y:S01]  /*3dc0*/  DADD R20, R20, R6 ;  /* 0x0000000014147229 */ /* 0x000fe20000000006 */
[----:B------:R-:W-:Y:S02]  /*3dd0*/  VIADD R5, R2, 0x200 ;  /* 0x0000020002057836 */ /* 0x000fe40000000000 */
        /* <DEDUP_REMOVED lines=21> */
.L_x_96:
[----:B------:R-:W-:Y:S05]  /*3f30*/  BSYNC.RECONVERGENT B3 ;  /* 0x0000000000037941 */ /* 0x000fea0003800200 */
.L_x_95:
[----:B------:R-:W-:Y:S01]  /*3f40*/  IADD3 R10, P0, PT, R5, R4, RZ ;  /* 0x00000004050a7210 */ /* 0x000fe20007f1e0ff */
[----:B------:R-:W-:Y:S01]  /*3f50*/  BSSY.RECONVERGENT B3, `(.L_x_97) ;  /* 0x0000019000037945 */ /* 0x000fe20003800200 */
[----:B------:R-:W-:-:S03]  /*3f60*/  DADD R20, R20, R28 ;  /* 0x0000000014147229 */ /* 0x000fc6000000001c */
        /* <DEDUP_REMOVED lines=23> */
.L_x_98:
[----:B------:R-:W-:Y:S05]  /*40e0*/  BSYNC.RECONVERGENT B3 ;  /* 0x0000000000037941 */ /* 0x000fea0003800200 */
.L_x_97:
[C---:B------:R-:W-:Y:S01]  /*40f0*/  VIADD R0, R2.reuse, 0x400 ;  /* 0x0000040002007836 */ /* 0x040fe20000000000 */
[----:B------:R-:W-:Y:S01]  /*4100*/  DADD R20, R20, R6 ;  /* 0x0000000014147229 */ /* 0x000fe20000000006 */
[----:B------:R-:W-:-:S03]  /*4110*/  VIADD R2, R2, 0x800 ;  /* 0x0000080002027836 */ /* 0x000fc60000000000 */
[----:B------:R-:W-:-:S13]  /*4120*/  ISETP.GE.AND P0, PT, R0, UR8, PT ;  /* 0x0000000800007c0c */ /* 0x000fda000bf06270 */
[----:B------:R-:W-:Y:S05]  /*4130*/  @!P0 BRA `(.L_x_99) ;  /* 0xfffffff800448947 */ /* 0x000fea000383ffff */
.L_x_85:
[----:B------:R-:W-:Y:S05]  /*4140*/  BSYNC.RECONVERGENT B2 ;  /* 0x0000000000027941 */ /* 0x000fea0003800200 */
.L_x_68:
[----:B01----:R-:W0:Y:S01]  /*4150*/  S2R R0, SR_LANEID ;  /* 0x0000000000007919 */ /* 0x003e220000000000 */
[----:B------:R-:W-:Y:S04]  /*4160*/  SHFL.DOWN PT, R2, R20, 0x1, 0x1f ;  /* 0x08201f0014027f89 */ /* 0x000fe800000e0000 */
[----:B------:R-:W1:Y:S01]  /*4170*/  SHFL.DOWN PT, R3, R21, 0x1, 0x1f ;  /* 0x08201f0015037f89 */ /* 0x000e6200000e0000 */
[----:B------:R-:W2:Y:S01]  /*4180*/  S2R R11, SR_TID.X ;  /* 0x00000000000b7919 */ /* 0x000ea20000002100 */
        /* <DEDUP_REMOVED lines=20> */
[----:B------:R-:W-:Y:S02]  /*42d0*/  @!P1 MOV R7, 0x400 ;  /* 0x0000040000079802 */ /* 0x000fe40000000f00 */
[----:B--2---:R-:W-:Y:S01]  /*42e0*/  @!P1 SHF.R.U32.HI R6, RZ, 0x2, R11 ;  /* 0x00000002ff069819 */ /* 0x004fe2000001160b */
[----:B------:R-:W0:Y:S01]  /*42f0*/  SHFL.DOWN PT, R3, R9, 0x8, 0x1f ;  /* 0x09001f0009037f89 */ /* 0x000e2200000e0000 */
[----:B-1----:R-:W-:-:S02]  /*4300*/  @!P1 LEA R7, R10, R7, 0x18 ;  /* 0x000000070a079211 */ /* 0x002fc400078ec0ff */
[----:B------:R-:W-:-:S05]  /*4310*/  @!P1 LOP3.LUT R6, R6, 0xf8, RZ, 0xc0, !PT ;  /* 0x000000f806069812 */ /* 0x000fca00078ec0ff */
[----:B------:R-:W-:Y:S01]  /*4320*/  @!P1 IMAD.IADD R7, R6, 0x1, R7 ;  /* 0x0000000106079824 */ /* 0x000fe200078e0207 */
[----:B0-----:R-:W-:-:S10]  /*4330*/  DADD R2, R2, R8 ;  /* 0x0000000002027229 */ /* 0x001fd40000000008 */
[----:B------:R-:W-:Y:S02]  /*4340*/  FSEL R4, R8, R2, P0 ;  /* 0x0000000208047208 */ /* 0x000fe40000000000 */
[----:B------:R-:W-:Y:S02]  /*4350*/  FSEL R5, R9, R3, P0 ;  /* 0x0000000309057208 */ /* 0x000fe40000000000 */
[----:B------:R-:W-:Y:S01]  /*4360*/  ISETP.NE.AND P0, PT, R11, RZ, PT ;  /* 0x000000ff0b00720c */ /* 0x000fe20003f05270 */
[----:B------:R-:W-:Y:S04]  /*4370*/  SHFL.DOWN PT, R2, R4, 0x10, 0x1f ;  /* 0x0a001f0004027f89 */ /* 0x000fe800000e0000 */
[----:B------:R-:W0:Y:S02]  /*4380*/  SHFL.DOWN PT, R3, R5, 0x10, 0x1f ;  /* 0x0a001f0005037f89 */ /* 0x000e2400000e0000 */
        /* <DEDUP_REMOVED lines=10> */
[----:B--2---:R-:W0:Y:S04]  /*4430*/  LDS.64 R2, [UR4+0x18] ;  /* 0x00001804ff027984 */ /* 0x004e280008000a00 */
        /* <DEDUP_REMOVED lines=21> */
[----:B------:R-:W-:-:S11]  /*4590*/  DADD R14, R2, R14 ;  /* 0x00000000020e7229 */ /* 0x000fd6000000000e */
.L_x_53:
[----:B------:R-:W-:Y:S05]  /*45a0*/  BSYNC.RECONVERGENT B0 ;  /* 0x0000000000007941 */ /* 0x000fea0003800200 */
.L_x_30:
[----:B------:R-:W-:Y:S05]  /*45b0*/  @P0 EXIT ;  /* 0x000000000000094d */ /* 0x000fea0003800000 */
[----:B------:R-:W3:Y:S01]  /*45c0*/  LDCU.64 UR4, c[0x0][0x390] ;  /* 0x00007200ff0477ac */ /* 0x000ee20008000a00 */
[----:B------:R-:W4:Y:S01]  /*45d0*/  LDCU.64 UR6, c[0x0][0x358] ;  /* 0x00006b00ff0677ac */ /* 0x000f220008000a00 */
[----:B---3--:R-:W-:-:S06]  /*45e0*/  UIMAD.WIDE.U32 UR4, UR9, 0x8, UR4 ;  /* 0x00000008090478a5 */ /* 0x008fcc000f8e0004 */
[----:B-12---:R-:W-:Y:S02]  /*45f0*/  IMAD.U32 R2, RZ, RZ, UR4 ;  /* 0x00000004ff027e24 */ /* 0x006fe4000f8e00ff */
[----:B------:R-:W-:-:S05]  /*4600*/  IMAD.U32 R3, RZ, RZ, UR5 ;  /* 0x00000005ff037e24 */ /* 0x000fca000f8e00ff */
[----:B----4-:R-:W-:Y:S01]  /*4610*/  STG.E.64 desc[UR6][R2.64], R14 ;  /* 0x0000000e02007986 */ /* 0x010fe2000c101b06 */
[----:B------:R-:W-:Y:S05]  /*4620*/  EXIT ;  /* 0x000000000000794d */ /* 0x000fea0003800000 */
        .weak           $__internal_0_$__cuda_sm20_div_rn_f64_full
        .type           $__internal_0_$__cuda_sm20_div_rn_f64_full,@function
        .size           $__internal_0_$__cuda_sm20_div_rn_f64_full,(.L_x_379 - $__internal_0_$__cuda_sm20_div_rn_f64_full)
$__internal_0_$__cuda_sm20_div_rn_f64_full:
[C---:B------:R-:W-:Y:S01]  /*4630*/  FSETP.GEU.AND P0, PT, |R17|.reuse, 1.469367938527859385e-39, PT ;  /* 0x001000001100780b */ /* 0x040fe20003f0e200 */
[--C-:B------:R-:W-:Y:S01]  /*4640*/  IMAD.MOV.U32 R16, RZ, RZ, R14.reuse ;  /* 0x000000ffff107224 */ /* 0x100fe200078e000e */
[C---:B------:R-:W-:Y:S01]  /*4650*/  LOP3.LUT R18, R17.reuse, 0x800fffff, RZ, 0xc0, !PT ;  /* 0x800fffff11127812 */ /* 0x040fe200078ec0ff */
[----:B------:R-:W-:Y:S01]  /*4660*/  IMAD.U32 R31, RZ, RZ, UR15 ;  /* 0x0000000fff1f7e24 */ /* 0x000fe2000f8e00ff */
[----:B------:R-:W-:Y:S01]  /*4670*/  LOP3.LUT R36, R17, 0x7ff00000, RZ, 0xc0, !PT ;  /* 0x7ff0000011247812 */ /* 0x000fe200078ec0ff */
[----:B------:R-:W-:Y:S01]  /*4680*/  IMAD.MOV.U32 R28, RZ, RZ, 0x1ca00000 ;  /* 0x1ca00000ff1c7424 */ /* 0x000fe200078e00ff */
[----:B------:R-:W-:Y:S01]  /*4690*/  LOP3.LUT R19, R18, 0x3ff00000, RZ, 0xfc, !PT ;  /* 0x3ff0000012137812 */ /* 0x000fe200078efcff */
[----:B------:R-:W-:Y:S01]  /*46a0*/  IMAD.MOV.U32 R18, RZ, RZ, R14 ;  /* 0x000000ffff127224 */ /* 0x000fe200078e000e */
[----:B------:R-:W-:Y:S01]  /*46b0*/  LOP3.LUT R37, R31, 0x7ff00000, RZ, 0xc0, !PT ;  /* 0x7ff000001f257812 */ /* 0x000fe200078ec0ff */
[----:B------:R-:W-:Y:S02]  /*46c0*/  IMAD.MOV.U32 R14, RZ, RZ, 0x1 ;  /* 0x00000001ff0e7424 */ /* 0x000fe400078e00ff */
[----:B------:R-:W-:Y:S01]  /*46d0*/  IMAD.U32 R30, RZ, RZ, UR5 ;  /* 0x00000005ff1e7e24 */ /* 0x000fe2000f8e00ff */
[----:B------:R-:W-:Y:S01]  /*46e0*/  ISETP.GE.U32.AND P2, PT, R37, R36, PT ;  /* 0x000000242500720c */ /* 0x000fe20003f46070 */
[----:B------:R-:W-:-:S06]  /*46f0*/  @!P0 DMUL R18, R16, 8.98846567431157953865e+307 ;  /* 0x7fe0000010128828 */ /* 0x000fcc0000000000 */
[----:B------:R-:W0:Y:S02]  /*4700*/  MUFU.RCP64H R15, R19 ;  /* 0x00000013000f7308 */ /* 0x000e240000001800 */
[----:B0-----:R-:W-:-:S08]  /*4710*/  DFMA R22, R14, -R18, 1 ;  /* 0x3ff000000e16742b */ /* 0x001fd00000000812 */
[----:B------:R-:W-:-:S08]  /*4720*/  DFMA R22, R22, R22, R22 ;  /* 0x000000161616722b */ /* 0x000fd00000000016 */
[----:B------:R-:W-:Y:S01]  /*4730*/  DFMA R22, R14, R22, R14 ;  /* 0x000000160e16722b */ /* 0x000fe2000000000e */
[----:B------:R-:W-:Y:S02]  /*4740*/  SEL R14, R28, 0x63400000, !P2 ;  /* 0x634000001c0e7807 */ /* 0x000fe40005000000 */
[----:B------:R-:W-:-:S05]  /*4750*/  FSETP.GEU.AND P2, PT, |R31|, 1.469367938527859385e-39, PT ;  /* 0x001000001f00780b */ /* 0x000fca0003f4e200 */
[----:B------:R-:W-:-:S08]  /*4760*/  DFMA R26, R22, -R18, 1 ;  /* 0x3ff00000161a742b */ /* 0x000fd00000000812 */
[----:B------:R-:W-:Y:S01]  /*4770*/  DFMA R26, R22, R26, R22 ;  /* 0x0000001a161a722b */ /* 0x000fe20000000016 */
[----:B------:R-:W-:Y:S01]  /*4780*/  LOP3.LUT R23, R14, 0x800fffff, R31, 0xf8, !PT ;  /* 0x800fffff0e177812 */ /* 0x000fe200078ef81f */
[----:B------:R-:W-:Y:S02]  /*4790*/  IMAD.MOV.U32 R14, RZ, RZ, R37 ;  /* 0x000000ffff0e7224 */ /* 0x000fe400078e0025 */
[----:B------:R-:W-:Y:S01]  /*47a0*/  IMAD.MOV.U32 R22, RZ, RZ, R30 ;  /* 0x000000ffff167224 */ /* 0x000fe200078e001e */
[----:B------:R-:W-:Y:S06]  /*47b0*/  @P2 BRA `(.L_x_100) ;  /* 0x0000000000202947 */ /* 0x000fec0003800000 */
[----:B------:R-:W-:-:S04]  /*47c0*/  LOP3.LUT R14, R17, 0x7ff00000, RZ, 0xc0, !PT ;  /* 0x7ff00000110e7812 */ /* 0x000fc800078ec0ff */
[----:B------:R-:W-:-:S04]  /*47d0*/  ISETP.GE.U32.AND P2, PT, R37, R14, PT ;  /* 0x0000000e2500720c */ /* 0x000fc80003f46070 */
[----:B------:R-:W-:-:S04]  /*47e0*/  SEL R14, R28, 0x63400000, !P2 ;  /* 0x634000001c0e7807 */ /* 0x000fc80005000000 */
[----:B------:R-:W-:-:S04]  /*47f0*/  LOP3.LUT R14, R14, 0x80000000, R31, 0xf8, !PT ;  /* 0x800000000e0e7812 */ /* 0x000fc800078ef81f */
[----:B------:R-:W-:Y:S01]  /*4800*/  LOP3.LUT R15, R14, 0x100000, RZ, 0xfc, !PT ;  /* 0x001000000e0f7812 */ /* 0x000fe200078efcff */
[----:B------:R-:W-:-:S06]  /*4810*/  IMAD.MOV.U32 R14, RZ, RZ, RZ ;  /* 0x000000ffff0e7224 */ /* 0x000fcc00078e00ff */
[----:B------:R-:W-:-:S10]  /*4820*/  DFMA R22, R22, 2, -R14 ;  /* 0x400000001616782b */ /* 0x000fd4000000080e */
[----:B------:R-:W-:-:S07]  /*4830*/  LOP3.LUT R14, R23, 0x7ff00000, RZ, 0xc0, !PT ;  /* 0x7ff00000170e7812 */ /* 0x000fce00078ec0ff */
.L_x_100:
[----:B------:R-:W-:Y:S01]  /*4840*/  DMUL R28, R26, R22 ;  /* 0x000000161a1c7228 */ /* 0x000fe20000000000 */
[----:B------:R-:W-:Y:S01]  /*4850*/  IMAD.MOV.U32 R15, RZ, RZ, R36 ;  /* 0x000000ffff0f7224 */ /* 0x000fe200078e0024 */
[----:B------:R-:W-:Y:S01]  /*4860*/  @!P0 LOP3.LUT R15, R19, 0x7ff00000, RZ, 0xc0, !PT ;  /* 0x7ff00000130f8812 */ /* 0x000fe200078ec0ff */
[----:B------:R-:W-:Y:S05]  /*4870*/  BSSY.RECONVERGENT B1, `(.L_x_101) ;  /* 0x000003e000017945 */ /* 0x000fea0003800200 */
[----:B------:R-:W-:-:S08]  /*4880*/  DFMA R32, R28, -R18, R22 ;  /* 0x800000121c20722b */ /* 0x000fd00000000016 */
[----:B------:R-:W-:Y:S01]  /*4890*/  DFMA R26, R26, R32, R28 ;  /* 0x000000201a1a722b */ /* 0x000fe2000000001c */
[----:B------:R-:W-:-:S05]  /*48a0*/  VIADD R28, R14, 0xffffffff ;  /* 0xffffffff0e1c7836 */ /* 0x000fca0000000000 */
[----:B------:R-:W-:Y:S01]  /*48b0*/  ISETP.GT.U32.AND P0, PT, R28, 0x7feffffe, PT ;  /* 0x7feffffe1c00780c */ /* 0x000fe20003f04070 */
[----:B------:R-:W-:-:S05]  /*48c0*/  VIADD R28, R15, 0xffffffff ;  /* 0xffffffff0f1c7836 */ /* 0x000fca0000000000 */
[----:B------:R-:W-:-:S13]  /*48d0*/  ISETP.GT.U32.OR P0, PT, R28, 0x7feffffe, P0 ;  /* 0x7feffffe1c00780c */ /* 0x000fda0000704470 */
[----:B------:R-:W-:Y:S05]  /*48e0*/  @P0 BRA `(.L_x_102) ;  /* 0x0000000000780947 */ /* 0x000fea0003800000 */
[----:B------:R-:W-:Y:S01]  /*48f0*/  LOP3.LUT R14, R17, 0x7ff00000, RZ, 0xc0, !PT ;  /* 0x7ff00000110e7812 */ /* 0x000fe200078ec0ff */
[----:B------:R-:W-:Y:S02]  /*4900*/  IMAD.MOV.U32 R29, RZ, RZ, 0x1ca00000 ;  /* 0x1ca00000ff1d7424 */ /* 0x000fe400078e00ff */
[----:B------:R-:W-:Y:S01]  /*4910*/  IMAD.MOV.U32 R30, RZ, RZ, RZ ;  /* 0x000000ffff1e7224 */ /* 0x000fe200078e00ff */
[CC--:B------:R-:W-:Y:S02]  /*4920*/  VIADDMNMX R15, R37.reuse, -R14.reuse, 0xb9600000, !PT ;  /* 0xb9600000250f7446 */ /* 0x0c0fe4000780090e */
[----:B------:R-:W-:Y:S02]  /*4930*/  ISETP.GE.U32.AND P0, PT, R37, R14, PT ;  /* 0x0000000e2500720c */ /* 0x000fe40003f06070 */
[----:B------:R-:W-:Y:S02]  /*4940*/  VIMNMX R15, PT, PT, R15, 0x46a00000, PT ;  /* 0x46a000000f0f7848 */ /* 0x000fe40003fe0100 */
[----:B------:R-:W-:-:S05]  /*4950*/  SEL R14, R29, 0x63400000, !P0 ;  /* 0x634000001d0e7807 */ /* 0x000fca0004000000 */
[----:B------:R-:W-:-:S04]  /*4960*/  IMAD.IADD R14, R15, 0x1, -R14 ;  /* 0x000000010f0e7824 */ /* 0x000fc800078e0a0e */
[----:B------:R-:W-:-:S06]  /*4970*/  VIADD R31, R14, 0x7fe00000 ;  /* 0x7fe000000e1f7836 */ /* 0x000fcc0000000000 */
[----:B------:R-:W-:-:S10]  /*4980*/  DMUL R28, R26, R30 ;  /* 0x0000001e1a1c7228 */ /* 0x000fd40000000000 */
[----:B------:R-:W-:-:S13]  /*4990*/  FSETP.GTU.AND P0, PT, |R29|, 1.469367938527859385e-39, PT ;  /* 0x001000001d00780b */ /* 0x000fda0003f0c200 */
[----:B------:R-:W-:Y:S05]  /*49a0*/  @P0 BRA `(.L_x_103) ;  /* 0x0000000000a80947 */ /* 0x000fea0003800000 */
[----:B------:R-:W-:Y:S01]  /*49b0*/  DFMA R18, R26, -R18, R22 ;  /* 0x800000121a12722b */ /* 0x000fe20000000016 */
[----:B------:R-:W-:-:S09]  /*49c0*/  IMAD.MOV.U32 R30, RZ, RZ, RZ ;  /* 0x000000ffff1e7224 */ /* 0x000fd200078e00ff */
[C---:B------:R-:W-:Y:S02]  /*49d0*/  FSETP.NEU.AND P0, PT, R19.reuse, RZ, PT ;  /* 0x000000ff1300720b */ /* 0x040fe40003f0d000 */
[----:B------:R-:W-:-:S04]  /*49e0*/  LOP3.LUT R15, R19, 0x80000000, R17, 0x48, !PT ;  /* 0x80000000130f7812 */ /* 0x000fc800078e4811 */
[----:B------:R-:W-:-:S07]  /*49f0*/  LOP3.LUT R31, R15, R31, RZ, 0xfc, !PT ;  /* 0x0000001f0f1f7212 */ /* 0x000fce00078efcff */
[----:B------:R-:W-:Y:S05]  /*4a00*/  @!P0 BRA `(.L_x_103) ;  /* 0x0000000000908947 */ /* 0x000fea0003800000 */
[----:B------:R-:W-:Y:S01]  /*4a10*/  IMAD.MOV R17, RZ, RZ, -R14 ;  /* 0x000000ffff117224 */ /* 0x000fe200078e0a0e */
[----:B------:R-:W-:Y:S01]  /*4a20*/  IADD3 R14, PT, PT, -R14, -0x43300000, RZ ;  /* 0xbcd000000e0e7810 */ /* 0x000fe20007ffe1ff */
[----:B------:R-:W-:-:S06]  /*4a30*/  IMAD.MOV.U32 R16, RZ, RZ, RZ ;  /* 0x000000ffff107224 */ /* 0x000fcc00078e00ff */
[----:B------:R-:W-:Y:S02]  /*4a40*/  DFMA R16, R28, -R16, R26 ;  /* 0x800000101c10722b */ /* 0x000fe4000000001a */
[----:B------:R-:W-:-:S08]  /*4a50*/  DMUL.RP R26, R26, R30 ;  /* 0x0000001e1a1a7228 */ /* 0x000fd00000008000 */
[----:B------:R-:W-:Y:S02]  /*4a60*/  FSETP.NEU.AND P0, PT, |R17|, R14, PT ;  /* 0x0000000e1100720b */ /* 0x000fe40003f0d200 */
[----:B------:R-:W-:Y:S02]  /*4a70*/  LOP3.LUT R15, R27, R15, RZ, 0x3c, !PT ;  /* 0x0000000f1b0f7212 */ /* 0x000fe400078e3cff */
[----:B------:R-:W-:Y:S02]  /*4a80*/  FSEL R26, R26, R28, !P0 ;  /* 0x0000001c1a1a7208 */ /* 0x000fe40004000000 */
[----:B------:R-:W-:-:S05]  /*4a90*/  FSEL R28, R15, R29, !P0 ;  /* 0x0000001d0f1c7208 */ /* 0x000fca0004000000 */
[----:B------:R-:W-:Y:S02]  /*4aa0*/  IMAD.MOV.U32 R29, RZ, RZ, R28 ;  /* 0x000000ffff1d7224 */ /* 0x000fe400078e001c */
[----:B------:R-:W-:Y:S01]  /*4ab0*/  IMAD.MOV.U32 R28, RZ, RZ, R26 ;  /* 0x000000ffff1c7224 */ /* 0x000fe200078e001a */
[----:B------:R-:W-:Y:S06]  /*4ac0*/  BRA `(.L_x_103) ;  /* 0x0000000000607947 */ /* 0x000fec0003800000 */
.L_x_102:
[----:B------:R-:W-:-:S14]  /*4ad0*/  DSETP.NAN.AND P0, PT, R30, R30, PT ;  /* 0x0000001e1e00722a */ /* 0x000fdc0003f08000 */
[----:B------:R-:W-:Y:S05]  /*4ae0*/  @P0 BRA `(.L_x_104) ;  /* 0x00000000004c0947 */ /* 0x000fea0003800000 */
[----:B------:R-:W-:-:S14]  /*4af0*/  DSETP.NAN.AND P0, PT, R16, R16, PT ;  /* 0x000000101000722a */ /* 0x000fdc0003f08000 */
[----:B------:R-:W-:Y:S05]  /*4b00*/  @P0 BRA `(.L_x_105) ;  /* 0x0000000000340947 */ /* 0x000fea0003800000 */
[----:B------:R-:W-:Y:S01]  /*4b10*/  ISETP.NE.AND P0, PT, R14, R15, PT ;  /* 0x0000000f0e00720c */ /* 0x000fe20003f05270 */
[----:B------:R-:W-:Y:S02]  /*4b20*/  IMAD.MOV.U32 R28, RZ, RZ, 0x0 ;  /* 0x00000000ff1c7424 */ /* 0x000fe400078e00ff */
[----:B------:R-:W-:-:S10]  /*4b30*/  IMAD.MOV.U32 R29, RZ, RZ, -0x80000 ;  /* 0xfff80000ff1d7424 */ /* 0x000fd400078e00ff */
[----:B------:R-:W-:Y:S05]  /*4b40*/  @!P0 BRA `(.L_x_103) ;  /* 0x0000000000408947 */ /* 0x000fea0003800000 */
[----:B------:R-:W-:Y:S02]  /*4b50*/  ISETP.NE.AND P0, PT, R14, 0x7ff00000, PT ;  /* 0x7ff000000e00780c */ /* 0x000fe40003f05270 */
[----:B------:R-:W-:Y:S02]  /*4b60*/  LOP3.LUT R16, R31, 0x80000000, R17, 0x48, !PT ;  /* 0x800000001f107812 */ /* 0x000fe400078e4811 */
[----:B------:R-:W-:-:S13]  /*4b70*/  ISETP.EQ.OR P0, PT, R15, RZ, !P0 ;  /* 0x000000ff0f00720c */ /* 0x000fda0004702670 */
[----:B------:R-:W-:Y:S01]  /*4b80*/  @P0 LOP3.LUT R14, R16, 0x7ff00000, RZ, 0xfc, !PT ;  /* 0x7ff00000100e0812 */ /* 0x000fe200078efcff */
[----:B------:R-:W-:Y:S02]  /*4b90*/  @!P0 IMAD.MOV.U32 R28, RZ, RZ, RZ ;  /* 0x000000ffff1c8224 */ /* 0x000fe400078e00ff */
[----:B------:R-:W-:Y:S02]  /*4ba0*/  @!P0 IMAD.MOV.U32 R29, RZ, RZ, R16 ;  /* 0x000000ffff1d8224 */ /* 0x000fe400078e0010 */
[----:B------:R-:W-:Y:S02]  /*4bb0*/  @P0 IMAD.MOV.U32 R28, RZ, RZ, RZ ;  /* 0x000000ffff1c0224 */ /* 0x000fe400078e00ff */
[----:B------:R-:W-:Y:S01]  /*4bc0*/  @P0 IMAD.MOV.U32 R29, RZ, RZ, R14 ;  /* 0x000000ffff1d0224 */ /* 0x000fe200078e000e */
[----:B------:R-:W-:Y:S06]  /*4bd0*/  BRA `(.L_x_103) ;  /* 0x00000000001c7947 */ /* 0x000fec0003800000 */
.L_x_105:
[----:B------:R-:W-:-:S05]  /*4be0*/  LOP3.LUT R28, R17, 0x80000, RZ, 0xfc, !PT ;  /* 0x00080000111c7812 */ /* 0x000fca00078efcff */
[----:B------:R-:W-:Y:S02]  /*4bf0*/  IMAD.MOV.U32 R29, RZ, RZ, R28 ;  /* 0x000000ffff1d7224 */ /* 0x000fe400078e001c */
[----:B------:R-:W-:Y:S01]  /*4c00*/  IMAD.MOV.U32 R28, RZ, RZ, R16 ;  /* 0x000000ffff1c7224 */ /* 0x000fe200078e0010 */
[----:B------:R-:W-:Y:S06]  /*4c10*/  BRA `(.L_x_103) ;  /* 0x00000000000c7947 */ /* 0x000fec0003800000 */
.L_x_104:
[----:B------:R-:W-:-:S05]  /*4c20*/  LOP3.LUT R28, R31, 0x80000, RZ, 0xfc, !PT ;  /* 0x000800001f1c7812 */ /* 0x000fca00078efcff */
[----:B------:R-:W-:Y:S02]  /*4c30*/  IMAD.MOV.U32 R29, RZ, RZ, R28 ;  /* 0x000000ffff1d7224 */ /* 0x000fe400078e001c */
[----:B------:R-:W-:-:S07]  /*4c40*/  IMAD.MOV.U32 R28, RZ, RZ, R30 ;  /* 0x000000ffff1c7224 */ /* 0x000fce00078e001e */
.L_x_103:
[----:B------:R-:W-:Y:S05]  /*4c50*/  BSYNC.RECONVERGENT B1 ;  /* 0x0000000000017941 */ /* 0x000fea0003800200 */
.L_x_101:
[----:B------:R-:W-:Y:S02]  /*4c60*/  IMAD.MOV.U32 R14, RZ, RZ, R0 ;  /* 0x000000ffff0e7224 */ /* 0x000fe400078e0000 */
[----:B------:R-:W-:-:S04]  /*4c70*/  IMAD.MOV.U32 R15, RZ, RZ, 0x0 ;  /* 0x00000000ff0f7424 */ /* 0x000fc800078e00ff */
[----:B------:R-:W-:Y:S05]  /*4c80*/  RET.REL.NODEC R14 `(_ZN3cub18CUB_300001_SM_10006detail6reduce18DeviceReduceKernelINS2_10policy_hubIdyN4cuda3std3__44plusIdEEE10Policy1000EN6thrust24THRUST_300001_SM_1000_NS18transform_iteratorI10pi_functorNSD_17counting_iteratorIlNSD_11use_defaultESH_SH_EESH_SH_EEyS9_dNS7_10__identityEEEvT0_PT3_T1_NS0_13GridEvenShareISO_EET2_T4_) ;  /* 0xffffffb00edc7950 */ /* 0x000fea0003c3ffff */
.L_x_106:
        /* <DEDUP_REMOVED lines=15> */
.L_x_379:


//--------------------- .text._ZN3cub18CUB_300001_SM_10006detail6reduce28DeviceReduceSingleTileKernelINS2_10policy_hubIdyN4cuda3std3__44plusIdEEE10Policy1000EN6thrust24THRUST_300001_SM_1000_NS18transform_iteratorI10pi_functorNSD_17counting_iteratorIlNSD_11use_defaultESH_SH_EESH_SH_EEPdyS9_ddNS7_10__identityEEEvT0_T1_T2_T3_T4_T6_ --------------------------
	.section	.text._ZN3cub18CUB_300001_SM_10006detail6reduce28DeviceReduceSingleTileKernelINS2_10policy_hubIdyN4cuda3std3__44plusIdEEE10Policy1000EN6thrust24THRUST_300001_SM_1000_NS18transform_iteratorI10pi_functorNSD_17counting_iteratorIlNSD_11use_defaultESH_SH_EESH_SH_EEPdyS9_ddNS7_10__identityEEEvT0_T1_T2_T3_T4_T6_,"ax",@progbits
	.align	128
        .global         _ZN3cub18CUB_300001_SM_10006detail6reduce28DeviceReduceSingleTileKernelINS2_10policy_hubIdyN4cuda3std3__44plusIdEEE10Policy1000EN6thrust24THRUST_300001_SM_1000_NS18transform_iteratorI10pi_functorNSD_17counting_iteratorIlNSD_11use_defaultESH_SH_EESH_SH_EEPdyS9_ddNS7_10__identityEEEvT0_T1_T2_T3_T4_T6_
        .type           _ZN3cub18CUB_300001_SM_10006detail6reduce28DeviceReduceSingleTileKernelINS2_10policy_hubIdyN4cuda3std3__44plusIdEEE10Policy1000EN6thrust24THRUST_300001_SM_1000_NS18transform_iteratorI10pi_functorNSD_17counting_iteratorIlNSD_11use_defaultESH_SH_EESH_SH_EEPdyS9_ddNS7_10__identityEEEvT0_T1_T2_T3_T4_T6_,@function
        .size           _ZN3cub18CUB_300001_SM_10006detail6reduce28DeviceReduceSingleTileKernelINS2_10policy_hubIdyN4cuda3std3__44plusIdEEE10Policy1000EN6thrust24THRUST_300001_SM_1000_NS18transform_iteratorI10pi_functorNSD_17counting_iteratorIlNSD_11use_defaultESH_SH_EESH_SH_EEPdyS9_ddNS7_10__identityEEEvT0_T1_T2_T3_T4_T6_,(.L_x_380 - _ZN3cub18CUB_300001_SM_10006detail6reduce28DeviceReduceSingleTileKernelINS2_10policy_hubIdyN4cuda3std3__44plusIdEEE10Policy1000EN6thrust24THRUST_300001_SM_1000_NS18transform_iteratorI10pi_functorNSD_17counting_iteratorIlNSD_11use_defaultESH_SH_EESH_SH_EEPdyS9_ddNS7_10__identityEEEvT0_T1_T2_T3_T4_T6_)
        .other          _ZN3cub18CUB_300001_SM_10006detail6reduce28DeviceReduceSingleTileKernelINS2_10policy_hubIdyN4cuda3std3__44plusIdEEE10Policy1000EN6thrust24THRUST_300001_SM_1000_NS18transform_iteratorI10pi_functorNSD_17counting_iteratorIlNSD_11use_defaultESH_SH_EESH_SH_EEPdyS9_ddNS7_10__identityEEEvT0_T1_T2_T3_T4_T6_,@"STO_CUDA_ENTRY STV_DEFAULT"
_ZN3cub18CUB_300001_SM_10006detail6reduce28DeviceReduceSingleTileKernelINS2_10policy_hubIdyN4cuda3std3__44plusIdEEE10Policy1000EN6thrust24THRUST_300001_SM_1000_NS18transform_iteratorI10pi_functorNSD_17counting_iteratorIlNSD_11use_defaultESH_SH_EESH_SH_EEPdyS9_ddNS7_10__identityEEEvT0_T1_T2_T3_T4_T6_:
.text._ZN3cub18CUB_300001_SM_10006detail6reduce28DeviceReduceSingleTileKernelINS2_10policy_hubIdyN4cuda3std3__44plusIdEEE10Policy1000EN6thrust24THRUST_300001_SM_1000_NS18transform_iteratorI10pi_functorNSD_17counting_iteratorIlNSD_11use_defaultESH_SH_EESH_SH_EEPdyS9_ddNS7_10__identityEEEvT0_T1_T2_T3_T4_T6_:
[----:B------:R-:W-:Y:S01]  /*0000*/  LDC R1, c[0x0][0x37c] ;  /* 0x0000df00ff017b82 */ /* 0x000fe20000000800 */
[----:B------:R-:W0:Y:S01]  /*0010*/  LDCU.64 UR6, c[0x0][0x398] ;  /* 0x00007300ff0677ac */ /* 0x000e220008000a00 */
[----:B------:R-:W1:Y:S01]  /*0020*/  LDCU.64 UR8, c[0x0][0x358] ;  /* 0x00006b00ff0877ac */ /* 0x000e620008000a00 */
[----:B0-----:R-:W-:-:S04]  /*0030*/  UISETP.NE.U32.AND UP0, UPT, UR6, URZ, UPT ;  /* 0x000000ff0600728c */ /* 0x001fc8000bf05070 */
[----:B------:R-:W-:-:S09]  /*0040*/  UISETP.NE.AND.EX UP0, UPT, UR7, URZ, UPT, UP0 ;  /* 0x000000ff0700728c */ /* 0x000fd2000bf05300 */
[----:B-1----:R-:W-:Y:S05]  /*0050*/  BRA.U UP0, `(.L_x_107) ;  /* 0x00000001001c7547 */ /* 0x002fea000b800000 */
[----:B------:R-:W0:Y:S02]  /*0060*/  S2R R0, SR_TID.X ;  /* 0x0000000000007919 */ /* 0x000e240000002100 */
[----:B0-----:R-:W-:-:S13]  /*0070*/  ISETP.NE.AND P0, PT, R0, RZ, PT ;  /* 0x000000ff0000720c */ /* 0x001fda0003f05270 */
[----:B------:R-:W-:Y:S05]  /*0080*/  @P0 EXIT ;  /* 0x000000000000094d */ /* 0x000fea0003800000 */
[----:B------:R-:W0:Y:S08]  /*0090*/  LDC.64 R2, c[0x0][0x390] ;  /* 0x0000e400ff027b82 */ /* 0x000e300000000a00 */
[----:B------:R-:W0:Y:S02]  /*00a0*/  LDC.64 R4, c[0x0][0x3a8] ;  /* 0x0000ea00ff047b82 */ /* 0x000e240000000a00 */
[----:B0-----:R-:W-:Y:S01]  /*00b0*/  STG.E.64 desc[UR8][R2.64], R4 ;  /* 0x0000000402007986 */ /* 0x001fe2000c101b08 */
[----:B------:R-:W-:Y:S05]  /*00c0*/  EXIT ;  /* 0x000000000000794d */ /* 0x000fea0003800000 */
.L_x_107:
[----:B------:R-:W-:Y:S01]  /*00d0*/  UISETP.GT.U32.AND UP0, UPT, UR6, 0xdff, UPT ;  /* 0x00000dff0600788c */ /* 0x000fe2000bf04070 */
[----:B------:R-:W-:Y:S01]  /*00e0*/  BSSY.RECONVERGENT B0, `(.L_x_108) ;  /* 0x000040b000007945 */ /* 0x000fe20003800200 */
[----:B------:R-:W-:Y:S01]  /*00f0*/  UMOV UR4, URZ ;  /* 0x000000ff00047c82 */ /* 0x000fe20008000000 */
[----:B------:R-:W-:Y:S01]  /*0100*/  UMOV UR5, 0x40100000 ;  /* 0x4010000000057882 */ /* 0x000fe20000000000 */
[----:B------:R-:W-:-:S09]  /*0110*/  UISETP.GT.U32.AND.EX UP0, UPT, UR7, URZ, UPT, UP0 ;  /* 0x000000ff0700728c */ /* 0x000fd2000bf04100 */
[----:B------:R-:W-:Y:S05]  /*0120*/  BRA.U UP0, `(.L_x_109) ;  /* 0x00000019005c7547 */ /* 0x000fea000b800000 */
[----:B------:R-:W0:Y:S01]  /*0130*/  S2R R2, SR_TID.X ;  /* 0x0000000000027919 */ /* 0x000e220000002100 */
[----:B------:R-:W-:Y:S01]  /*0140*/  BSSY.RECONVERGENT B2, `(.L_x_110) ;  /* 0x0000021000027945 */ /* 0x000fe20003800200 */
[----:B------:R-:W-:Y:S02]  /*0150*/  CS2R R8, SRZ ;  /* 0x0000000000087805 */ /* 0x000fe4000001ff00 */
[----:B0-----:R-:W-:Y:S01]  /*0160*/  ISETP.GE.U32.AND P0, PT, R2, UR6, PT ;  /* 0x0000000602007c0c */ /* 0x001fe2000bf06070 */
[----:B------:R-:W-:-:S12]  /*0170*/  IMAD.MOV.U32 R3, RZ, RZ, R2 ;  /* 0x000000ffff037224 */ /* 0x000fd800078e0002 */
[----:B------:R-:W-:Y:S05]  /*0180*/  @P0 BRA `(.L_x_111) ;  /* 0x0000000000700947 */ /* 0x000fea0003800000 */
[----:B------:R-:W0:Y:S01]  /*0190*/  LDCU.64 UR6, c[0x0][0x380] ;  /* 0x00007000ff0677ac */ /* 0x000e220008000a00 */
[----:B------:R-:W-:Y:S01]  /*01a0*/  BSSY.RECONVERGENT B3, `(.L_x_112) ;  /* 0x0000017000037945 */ /* 0x000fe20003800200 */
        /* <DEDUP_REMOVED lines=20> */
[----:B------:R-:W-:-:S07]  /*02f0*/  MOV R0, 0x310 ;  /* 0x0000031000007802 */ /* 0x000fce0000000f00 */
[----:B------:R-:W-:Y:S05]  /*0300*/  CALL.REL.NOINC `($__internal_1_$__cuda_sm20_div_rn_f64_full) ;  /* 0x0000003c00bc7944 */ /* 0x000fea0003c00000 */
.L_x_113:
[----:B------:R-:W-:Y:S05]  /*0310*/  BSYNC.RECONVERGENT B3 ;  /* 0x0000000000037941 */ /* 0x000fea0003800200 */
.L_x_112:
[----:B------:R-:W-:Y:S02]  /*0320*/  IMAD.MOV.U32 R8, RZ, RZ, R30 ;  /* 0x000000ffff087224 */ /* 0x000fe400078e001e */
[----:B------:R-:W-:Y:S02]  /*0330*/  IMAD.MOV.U32 R9, RZ, RZ, R31 ;  /* 0x000000ffff097224 */ /* 0x000fe400078e001f */
[----:B------:R-:W-:-:S07]  /*0340*/  VIADD R3, R2, 0x200 ;  /* 0x0000020002037836 */ /* 0x000fce0000000000 */
.L_x_111:
[----:B------:R-:W-:Y:S05]  /*0350*/  BSYNC.RECONVERGENT B2 ;  /* 0x0000000000027941 */ /* 0x000fea0003800200 */
.L_x_110:
[----:B------:R-:W0:Y:S01]  /*0360*/  LDCU UR6, c[0x0][0x398] ;  /* 0x00007300ff0677ac */ /* 0x000e220008000800 */
[----:B------:R-:W-:Y:S01]  /*0370*/  BSSY.RECONVERGENT B2, `(.L_x_114) ;  /* 0x000009e000027945 */ /* 0x000fe20003800200 */
[----:B------:R-:W1:Y:S01]  /*0380*/  LDCU.64 UR12, c[0x0][0x388] ;  /* 0x00007100ff0c77ac */ /* 0x000e620008000a00 */
[----:B------:R-:W2:Y:S01]  /*0390*/  LDCU.64 UR14, c[0x0][0x388] ;  /* 0x00007100ff0e77ac */ /* 0x000ea20008000a00 */
[----:B------:R-:W3:Y:S01]  /*03a0*/  LDCU UR7, c[0x0][0x398] ;  /* 0x00007300ff0777ac */ /* 0x000ee20008000800 */
[----:B------:R-:W4:Y:S01]  /*03b0*/  LDCU.64 UR16, c[0x0][0x380] ;  /* 0x00007000ff1077ac */ /* 0x000f220008000a00 */
[----:B0-----:R-:W-:-:S13]  /*03c0*/  ISETP.GE.U32.AND P0, PT, R3, UR6, PT ;  /* 0x0000000603007c0c */ /* 0x001fda000bf06070 */
[----:B-1234-:R-:W-:Y:S05]  /*03d0*/  @P0 BRA `(.L_x_115) ;  /* 0x00000008005c0947 */ /* 0x01efea0003800000 */
[----:B------:R-:W-:Y:S01]  /*03e0*/  LOP3.LUT R4, RZ, R3, RZ, 0x33, !PT ;  /* 0x00000003ff047212 */ /* 0x000fe200078e33ff */
[----:B------:R-:W-:Y:S04]  /*03f0*/  BSSY.RECONVERGENT B3, `(.L_x_116) ;  /* 0x0000027000037945 */ /* 0x000fe80003800200 */
[----:B------:R-:W-:-:S05]  /*0400*/  VIADD R4, R4, UR6 ;  /* 0x0000000604047c36 */ /* 0x000fca0008000000 */
[----:B------:R-:W-:-:S04]  /*0410*/  LOP3.LUT R0, R4, 0x600, RZ, 0xc0, !PT ;  /* 0x0000060004007812 */ /* 0x000fc800078ec0ff */
[----:B------:R-:W-:-:S13]  /*0420*/  ISETP.NE.AND P0, PT, R0, 0x600, PT ;  /* 0x000006000000780c */ /* 0x000fda0003f05270 */
[----:B------:R-:W-:Y:S05]  /*0430*/  @!P0 BRA `(.L_x_117) ;  /* 0x0000000000888947 */ /* 0x000fea0003800000 */
[----:B------:R-:W0:Y:S01]  /*0440*/  LDCU.64 UR10, c[0x0][0x380] ;  /* 0x00007000ff0a77ac */ /* 0x000e220008000a00 */
[----:B------:R-:W-:-:S04]  /*0450*/  LEA.HI R0, R4, 0x1, RZ, 0x17 ;  /* 0x0000000104007811 */ /* 0x000fc800078fb8ff */
[----:B------:R-:W-:-:S05]  /*0460*/  LOP3.LUT R0, R0, 0x3, RZ, 0xc0, !PT ;  /* 0x0000000300007812 */ /* 0x000fca00078ec0ff */
[----:B------:R-:W-:Y:S01]  /*0470*/  IMAD.MOV R5, RZ, RZ, -R0 ;  /* 0x000000ffff057224 */ /* 0x000fe200078e0a00 */
[----:B0-----:R-:W-:-:S05]  /*0480*/  IADD3 R6, P0, PT, R3, UR10, RZ ;  /* 0x0000000a03067c10 */ /* 0x001fca000ff1e0ff */
[----:B------:R-:W-:-:S08]  /*0490*/  IMAD.X R7, RZ, RZ, UR11, P0 ;  /* 0x0000000bff077e24 */ /* 0x000fd000080e06ff */
.L_x_120:
[----:B------:R-:W0:Y:S01]  /*04a0*/  I2F.F64.S64 R10, R6 ;  /* 0x00000006000a7312 */ /* 0x000e220000301c00 */
[----:B------:R-:W-:Y:S01]  /*04b0*/  VIADD R5, R5, 0x1 ;  /* 0x0000000105057836 */ /* 0x000fe20000000000 */
[----:B------:R-:W-:Y:S04]  /*04c0*/  BSSY.RECONVERGENT B4, `(.L_x_118) ;  /* 0x0000014000047945 */ /* 0x000fe80003800200 */
        /* <DEDUP_REMOVED lines=19> */
.L_x_119:
[----:B------:R-:W-:Y:S05]  /*0600*/  BSYNC.RECONVERGENT B4 ;  /* 0x0000000000047941 */ /* 0x000fea0003800200 */
.L_x_118:
[----:B------:R-:W-:Y:S01]  /*0610*/  IADD3 R6, P0, PT, R6, 0x200, RZ ;  /* 0x0000020006067810 */ /* 0x000fe20007f1e0ff */
[----:B------:R-:W-:Y:S01]  /*0620*/  DADD R8, R30, R8 ;  /* 0x000000001e087229 */ /* 0x000fe20000000008 */
[----:B------:R-:W-:-:S03]  /*0630*/  VIADD R3, R3, 0x200 ;  /* 0x0000020003037836 */ /* 0x000fc60000000000 */
[----:B------:R-:W-:Y:S01]  /*0640*/  IMAD.X R7, RZ, RZ, R7, P0 ;  /* 0x000000ffff077224 */ /* 0x000fe200000e0607 */
[----:B------:R-:W-:Y:S07]  /*0650*/  @P1 BRA `(.L_x_120) ;  /* 0xfffffffc00901947 */ /* 0x000fee000383ffff */
.L_x_117:
[----:B------:R-:W-:Y:S05]  /*0660*/  BSYNC.RECONVERGENT B3 ;  /* 0x0000000000037941 */ /* 0x000fea0003800200 */
.L_x_116:
[----:B------:R-:W-:-:S13]  /*0670*/  ISETP.GE.U32.AND P0, PT, R4, 0x600, PT ;  /* 0x000006000400780c */ /* 0x000fda0003f06070 */
[----:B------:R-:W-:Y:S05]  /*0680*/  @!P0 BRA `(.L_x_115) ;  /* 0x0000000400b08947 */ /* 0x000fea0003800000 */
[----:B------:R-:W-:-:S07]  /*0690*/  VIADD R3, R3, 0x400 ;  /* 0x0000040003037836 */ /* 0x000fce0000000000 */
.L_x_129:
[----:B------:R-:W-:Y:S01]  /*06a0*/  VIADD R0, R3, 0xfffffc00 ;  /* 0xfffffc0003007836 */ /* 0x000fe20000000000 */
[----:B------:R-:W-:Y:S04]  /*06b0*/  BSSY.RECONVERGENT B3, `(.L_x_121) ;  /* 0x0000016000037945 */ /* 0x000fe80003800200 */
[----:B------:R-:W-:-:S04]  /*06c0*/  IADD3 R10, P0, PT, R0, UR16, RZ ;  /* 0x00000010000a7c10 */ /* 0x000fc8000ff1e0ff */
[----:B------:R-:W-:-:S04]  /*06d0*/  LEA.HI.X.SX32 R11, R0, UR17, 0x1, P0 ;  /* 0x00000011000b7c11 */ /* 0x000fc800080f0eff */
        /* <DEDUP_REMOVED lines=19> */
.L_x_122:
[----:B------:R-:W-:Y:S05]  /*0810*/  BSYNC.RECONVERGENT B3 ;  /* 0x0000000000037941 */ /* 0x000fea0003800200 */
.L_x_121:
        /* <DEDUP_REMOVED lines=17> */
[----:B------:R-:W-:Y:S02]  /*0930*/  DFMA R4, R4, R10, R6 ;  /* 0x0000000a0404722b */ /* 0x000fe40000000006 */
[----:B------:R-:W-:-:S08]  /*0940*/  DADD R6, R30, R8 ;  /* 0x000000001e067229 */ /* 0x000fd00000000008 */
[----:B------:R-:W-:-:S05]  /*0950*/  FFMA R0, RZ, R25, R5 ;  /* 0x00000019ff007223 */ /* 0x000fca0000000005 */
[----:B------:R-:W-:-:S13]  /*0960*/  FSETP.GT.AND P0, PT, |R0|, 1.469367938527859385e-39, PT ;  /* 0x001000000000780b */ /* 0x000fda0003f04200 */
[----:B------:R-:W-:Y:S05]  /*0970*/  @P0 BRA `(.L_x_124) ;  /* 0x0000000000100947 */ /* 0x000fea0003800000 */
[----:B------:R-:W-:-:S07]  /*0980*/  MOV R0, 0x9a0 ;  /* 0x000009a000007802 */ /* 0x000fce0000000f00 */
[----:B------:R-:W-:Y:S05]  /*0990*/  CALL.REL.NOINC `($__internal_1_$__cuda_sm20_div_rn_f64_full) ;  /* 0x0000003800187944 */ /* 0x000fea0003c00000 */
[----:B------:R-:W-:Y:S02]  /*09a0*/  IMAD.MOV.U32 R4, RZ, RZ, R30 ;  /* 0x000000ffff047224 */ /* 0x000fe400078e001e */
[----:B------:R-:W-:-:S07]  /*09b0*/  IMAD.MOV.U32 R5, RZ, RZ, R31 ;  /* 0x000000ffff057224 */ /* 0x000fce00078e001f */
.L_x_124:
[----:B------:R-:W-:Y:S05]  /*09c0*/  BSYNC.RECONVERGENT B3 ;  /* 0x0000000000037941 */ /* 0x000fea0003800200 */
.L_x_123:
[C---:B------:R-:W-:Y:S01]  /*09d0*/  IADD3 R12, P0, PT, R3.reuse, UR16, RZ ;  /* 0x00000010030c7c10 */ /* 0x040fe2000ff1e0ff */
[----:B------:R-:W-:Y:S01]  /*09e0*/  BSSY.RECONVERGENT B3, `(.L_x_125) ;  /* 0x0000017000037945 */ /* 0x000fe20003800200 */
[----:B------:R-:W-:Y:S02]  /*09f0*/  DADD R6, R6, R4 ;  /* 0x0000000006067229 */ /* 0x000fe40000000004 */
[C---:B------:R-:W-:Y:S01]  /*0a00*/  LEA.HI.X.SX32 R13, R3.reuse, UR17, 0x1, P0 ;  /* 0x00000011030d7c11 */ /* 0x040fe200080f0eff */
[----:B------:R-:W-:-:S03]  /*0a10*/  VIADD R4, R3, 0x200 ;  /* 0x0000020003047836 */ /* 0x000fc60000000000 */
        /* <DEDUP_REMOVED lines=19> */
.L_x_126:
[----:B------:R-:W-:Y:S05]  /*0b50*/  BSYNC.RECONVERGENT B3 ;  /* 0x0000000000037941 */ /* 0x000fea0003800200 */
.L_x_125:
[C---:B------:R-:W-:Y:S01]  /*0b60*/  IADD3 R10, P0, PT, R4.reuse, UR16, RZ ;  /* 0x00000010040a7c10 */ /* 0x040fe2000ff1e0ff */
[----:B------:R-:W-:Y:S01]  /*0b70*/  BSSY.RECONVERGENT B3, `(.L_x_127) ;  /* 0x0000018000037945 */ /* 0x000fe20003800200 */
[----:B------:R-:W-:Y:S02]  /*0b80*/  DADD R6, R6, R30 ;  /* 0x0000000006067229 */ /* 0x000fe4000000001e */
        /* <DEDUP_REMOVED lines=20> */
[----:B------:R-:W-:Y:S02]  /*0cd0*/  IMAD.MOV.U32 R8, RZ, RZ, R30 ;  /* 0x000000ffff087224 */ /* 0x000fe400078e001e */
[----:B------:R-:W-:-:S07]  /*0ce0*/  IMAD.MOV.U32 R9, RZ, RZ, R31 ;  /* 0x000000ffff097224 */ /* 0x000fce00078e001f */
.L_x_128:
[----:B------:R-:W-:Y:S05]  /*0cf0*/  BSYNC.RECONVERGENT B3 ;  /* 0x0000000000037941 */ /* 0x000fea0003800200 */
.L_x_127:
[C---:B------:R-:W-:Y:S01]  /*0d00*/  VIADD R0, R3.reuse, 0x400 ;  /* 0x0000040003007836 */ /* 0x040fe20000000000 */
[----:B------:R-:W-:Y:S01]  /*0d10*/  DADD R8, R6, R8 ;  /* 0x0000000006087229 */ /* 0x000fe20000000008 */
[----:B------:R-:W-:-:S03]  /*0d20*/  VIADD R3, R3, 0x800 ;  /* 0x0000080003037836 */ /* 0x000fc60000000000 */
[----:B------:R-:W-:-:S13]  /*0d30*/  ISETP.GE.AND P0, PT, R0, UR7, PT ;  /* 0x0000000700007c0c */ /* 0x000fda000bf06270 */
[----:B------:R-:W-:Y:S05]  /*0d40*/  @!P0 BRA `(.L_x_129) ;  /* 0xfffffff800548947 */ /* 0x000fea000383ffff */
.L_x_115:
[----:B------:R-:W-:Y:S05]  /*0d50*/  BSYNC.RECONVERGENT B2 ;  /* 0x0000000000027941 */ /* 0x000fea0003800200 */
.L_x_114:
[----:B------:R-:W0:Y:S02]  /*0d60*/  LDC.64 R4, c[0x0][0x398] ;  /* 0x0000e600ff047b82 */ /* 0x000e240000000a00 */
[----:B0-----:R-:W-:-:S04]  /*0d70*/  ISETP.GE.U32.AND P0, PT, R4, 0x200, PT ;  /* 0x000002000400780c */ /* 0x001fc80003f06070 */
[----:B------:R-:W-:-:S13]  /*0d80*/  ISETP.GE.U32.AND.EX P0, PT, R5, RZ, PT, P0 ;  /* 0x000000ff0500720c */ /* 0x000fda0003f06100 */
[----:B------:R-:W-:Y:S05]  /*0d90*/  @!P0 BRA `(.L_x_130) ;  /* 0x0000000400148947 */ /* 0x000fea0003800000 */
        /* <DEDUP_REMOVED lines=14> */
[----:B------:R-:W1:Y:S01]  /*0e80*/  @!P1 S2R R12, SR_CgaCtaId ;  /* 0x00000000000c9919 */ /* 0x000e620000008800 */
[----:B0-----:R-:W-:-:S10]  /*0e90*/  DADD R4, R4, R6 ;  /* 0x0000000004047229 */ /* 0x001fd40000000006 */
[----:B------:R-:W-:Y:S02]  /*0ea0*/  FSEL R10, R6, R4, P0 ;  /* 0x00000004060a7208 */ /* 0x000fe40000000000 */
[----:B------:R-:W-:Y:S02]  /*0eb0*/  FSEL R11, R7, R5, P0 ;  /* 0x00000005070b7208 */ /* 0x000fe40000000000 */
[----:B------:R-:W-:Y:S01]  /*0ec0*/  ISETP.GT.AND P0, PT, R13, 0x1b, PT ;  /* 0x0000001b0d00780c */ /* 0x000fe20003f04270 */
[----:B------:R-:W-:Y:S01]  /*0ed0*/  SHFL.DOWN PT, R4, R10, 0x4, 0x1f ;  /* 0x08801f000a047f89 */ /* 0x000fe200000e0000 */
[----:B-1----:R-:W-:-:S03]  /*0ee0*/  @!P1 LEA R3, R12, R3, 0x18 ;  /* 0x000000030c039211 */ /* 0x002fc600078ec0ff */
[----:B------:R-:W0:Y:S02]  /*0ef0*/  SHFL.DOWN PT, R5, R11, 0x4, 0x1f ;  /* 0x08801f000b057f89 */ /* 0x000e2400000e0000 */
[----:B------:R-:W-:Y:S01]  /*0f00*/  @!P1 IMAD.IADD R3, R0, 0x1, R3 ;  /* 0x0000000100039824 */ /* 0x000fe200078e0203 */
        /* <DEDUP_REMOVED lines=10> */
[----:B------:R-:W-:Y:S04]  /*0fb0*/  SHFL.DOWN PT, R4, R6, 0x10, 0x1f ;  /* 0x0a001f0006047f89 */ /* 0x000fe800000e0000 */
[----:B------:R-:W0:Y:S02]  /*0fc0*/  SHFL.DOWN PT, R5, R7, 0x10, 0x1f ;  /* 0x0a001f0007057f89 */ /* 0x000e2400000e0000 */
[----:B0-----:R-:W-:-:S07]  /*0fd0*/  DADD R4, R4, R6 ;  /* 0x0000000004047229 */ /* 0x001fce0000000006 */
[----:B------:R0:W-:Y:S01]  /*0fe0*/  @!P1 STS.64 [R3+0x10], R4 ;  /* 0x0000100403009388 */ /* 0x0001e20000000a00 */
[----:B------:R-:W-:Y:S01]  /*0ff0*/  BAR.SYNC.DEFER_BLOCKING 0x0 ;  /* 0x0000000000007b1d */ /* 0x000fe20000010000 */
[----:B------:R-:W-:Y:S02]  /*1000*/  ISETP.NE.AND P1, PT, R2, RZ, PT ;  /* 0x000000ff0200720c */ /* 0x000fe40003f25270 */
[----:B------:R-:W-:Y:S02]  /*1010*/  FSEL R6, R6, R4, P0 ;  /* 0x0000000406067208 */ /* 0x000fe40000000000 */
[----:B------:R-:W-:-:S09]  /*1020*/  FSEL R7, R7, R5, P0 ;  /* 0x0000000507077208 */ /* 0x000fd20000000000 */
[----:B0-----:R-:W-:Y:S05]  /*1030*/  @P1 BRA `(.L_x_131) ;  /* 0x0000003000541947 */ /* 0x001fea0003800000 */
        /* <DEDUP_REMOVED lines=27> */
.L_x_130:
[----:B------:R-:W-:Y:S01]  /*11f0*/  LOP3.LUT R0, R2, 0x3e0, RZ, 0xc0, !PT ;  /* 0x000003e002007812 */ /* 0x000fe200078ec0ff */
[----:B------:R-:W0:Y:S03]  /*1200*/  S2R R14, SR_LANEID ;  /* 0x00000000000e7919 */ /* 0x000e260000000000 */
[----:B------:R-:W-:Y:S01]  /*1210*/  LOP3.LUT R7, RZ, R0, RZ, 0x33, !PT ;  /* 0x00000000ff077212 */ /* 0x000fe200078e33ff */
[----:B------:R-:W-:-:S04]  /*1220*/  VIADD R3, R0, 0x20 ;  /* 0x0000002000037836 */ /* 0x000fc80000000000 */
[----:B------:R-:W-:Y:S01]  /*1230*/  IMAD.IADD R7, R7, 0x1, R4 ;  /* 0x0000000107077824 */ /* 0x000fe200078e0204 */
[----:B------:R-:W-:-:S04]  /*1240*/  ISETP.GT.U32.AND P0, PT, R3, R4, PT ;  /* 0x000000040300720c */ /* 0x000fc80003f04070 */
        /* <DEDUP_REMOVED lines=8> */
[----:B------:R-:W-:Y:S02]  /*12d0*/  FSEL R11, R7, R9, !P0 ;  /* 0x00000009070b7208 */ /* 0x000fe40004000000 */
[----:B------:R-:W-:Y:S01]  /*12e0*/  ISETP.GT.AND P0, PT, R0, R3, PT ;  /* 0x000000030000720c */ /* 0x000fe20003f04270 */
[----:B------:R-:W-:Y:S01]  /*12f0*/  SHFL.DOWN PT, R6, R10, 0x2, R3 ;  /* 0x084000000a067989 */ /* 0x000fe200000e0003 */
[----:B------:R-:W-:-:S03]  /*1300*/  VIADD R0, R14, 0x4 ;  /* 0x000000040e007836 */ /* 0x000fc60000000000 */
[----:B------:R-:W0:Y:S02]  /*1310*/  SHFL.DOWN PT, R7, R11, 0x2, R3 ;  /* 0x084000000b077989 */ /* 0x000e2400000e0003 */
[----:B0-----:R-:W-:-:S10]  /*1320*/  DADD R6, R6, R10 ;  /* 0x0000000006067229 */ /* 0x001fd4000000000a */
[----:B------:R-:W-:Y:S02]  /*1330*/  FSEL R12, R10, R6, P0 ;  /* 0x000000060a0c7208 */ /* 0x000fe40000000000 */
[----:B------:R-:W-:Y:S02]  /*1340*/  FSEL R13, R11, R7, P0 ;  /* 0x000000070b0d7208 */ /* 0x000fe40000000000 */
[----:B------:R-:W-:Y:S01]  /*1350*/  ISETP.GT.AND P0, PT, R0, R3, PT ;  /* 0x000000030000720c */ /* 0x000fe20003f04270 */
[----:B------:R-:W-:Y:S01]  /*1360*/  SHFL.DOWN PT, R6, R12, 0x4, R3 ;  /* 0x088000000c067989 */ /* 0x000fe200000e0003 */
[----:B------:R-:W-:-:S03]  /*1370*/  VIADD R0, R14, 0x8 ;  /* 0x000000080e007836 */ /* 0x000fc60000000000 */
[----:B------:R-:W0:Y:S02]  /*1380*/  SHFL.DOWN PT, R7, R13, 0x4, R3 ;  /* 0x088000000d077989 */ /* 0x000e2400000e0003 */
[----:B0-----:R-:W-:-:S10]  /*1390*/  DADD R6, R6, R12 ;  /* 0x0000000006067229 */ /* 0x001fd4000000000c */
[----:B------:R-:W-:Y:S02]  /*13a0*/  FSEL R8, R12, R6, P0 ;  /* 0x000000060c087208 */ /* 0x000fe40000000000 */
[----:B------:R-:W-:Y:S01]  /*13b0*/  FSEL R9, R13, R7, P0 ;  /* 0x000000070d097208 */ /* 0x000fe20000000000 */
[----:B------:R-:W0:Y:S01]  /*13c0*/  @!P1 S2R R12, SR_CgaCtaId ;  /* 0x00000000000c9919 */ /* 0x000e220000008800 */
[----:B------:R-:W-:Y:S01]  /*13d0*/  ISETP.GT.AND P0, PT, R0, R3, PT ;  /* 0x000000030000720c */ /* 0x000fe20003f04270 */
[----:B------:R-:W-:Y:S01]  /*13e0*/  VIADD R0, R14, 0x10 ;  /* 0x000000100e007836 */ /* 0x000fe20000000000 */
[----:B------:R-:W-:Y:S04]  /*13f0*/  SHFL.DOWN PT, R6, R8, 0x8, R3 ;  /* 0x0900000008067989 */ /* 0x000fe800000e0003 */
[----:B------:R-:W1:Y:S02]  /*1400*/  SHFL.DOWN PT, R7, R9, 0x8, R3 ;  /* 0x0900000009077989 */ /* 0x000e6400000e0003 */
[----:B-1----:R-:W-:-:S10]  /*1410*/  DADD R6, R6, R8 ;  /* 0x0000000006067229 */ /* 0x002fd40000000008 */
[----:B------:R-:W-:Y:S02]  /*1420*/  FSEL R10, R8, R6, P0 ;  /* 0x00000006080a7208 */ /* 0x000fe40000000000 */
[----:B------:R-:W-:Y:S02]  /*1430*/  FSEL R11, R9, R7, P0 ;  /* 0x00000007090b7208 */ /* 0x000fe40000000000 */
[----:B------:R-:W-:Y:S01]  /*1440*/  @!P1 MOV R9, 0x400 ;  /* 0x0000040000099802 */ /* 0x000fe20000000f00 */
[----:B------:R-:W-:Y:S01]  /*1450*/  SHFL.DOWN PT, R6, R10, 0x10, R3 ;  /* 0x0a0000000a067989 */ /* 0x000fe200000e0003 */
[----:B------:R-:W-:Y:S02]  /*1460*/  @!P1 SHF.R.U32.HI R8, RZ, 0x2, R2 ;  /* 0x00000002ff089819 */ /* 0x000fe40000011602 */
[----:B0-----:R-:W-:Y:S01]  /*1470*/  @!P1 LEA R9, R12, R9, 0x18 ;  /* 0x000000090c099211 */ /* 0x001fe200078ec0ff */
[----:B------:R-:W0:Y:S01]  /*1480*/  SHFL.DOWN PT, R7, R11, 0x10, R3 ;  /* 0x0a0000000b077989 */ /* 0x000e2200000e0003 */
[----:B------:R-:W-:-:S02]  /*1490*/  @!P1 LOP3.LUT R8, R8, 0xf8, RZ, 0xc0, !PT ;  /* 0x000000f808089812 */ /* 0x000fc400078ec0ff */
[----:B------:R-:W-:-:S03]  /*14a0*/  ISETP.GT.AND P0, PT, R0, R3, PT ;  /* 0x000000030000720c */ /* 0x000fc60003f04270 */
[----:B------:R-:W-:Y:S01]  /*14b0*/  @!P1 IMAD.IADD R9, R8, 0x1, R9 ;  /* 0x0000000108099824 */ /* 0x000fe200078e0209 */
[----:B0-----:R-:W-:-:S10]  /*14c0*/  DADD R6, R6, R10 ;  /* 0x0000000006067229 */ /* 0x001fd4000000000a */
[----:B------:R-:W-:Y:S02]  /*14d0*/  FSEL R6, R10, R6, P0 ;  /* 0x000000060a067208 */ /* 0x000fe40000000000 */
[----:B------:R-:W-:-:S05]  /*14e0*/  FSEL R7, R11, R7, P0 ;  /* 0x000000070b077208 */ /* 0x000fca0000000000 */
[----:B------:R0:W-:Y:S01]  /*14f0*/  @!P1 STS.64 [R9+0x10], R6 ;  /* 0x0000100609009388 */ /* 0x0001e20000000a00 */
[----:B------:R-:W-:Y:S01]  /*1500*/  BAR.SYNC.DEFER_BLOCKING 0x0 ;  /* 0x0000000000007b1d */ /* 0x000fe20000010000 */
[----:B------:R-:W-:-:S13]  /*1510*/  ISETP.NE.AND P1, PT, R2, RZ, PT ;  /* 0x000000ff0200720c */ /* 0x000fda0003f25270 */
[----:B0-----:R-:W-:Y:S05]  /*1520*/  @P1 BRA `(.L_x_131) ;  /* 0x0000002c00181947 */ /* 0x001fea0003800000 */
[----:B------:R-:W0:Y:S01]  /*1530*/  S2UR UR5, SR_CgaCtaId ;  /* 0x00000000000579c3 */ /* 0x000e220000008800 */
[----:B------:R-:W-:Y:S01]  /*1540*/  UMOV UR4, 0x400 ;  /* 0x0000040000047882 */ /* 0x000fe20000000000 */
[----:B------:R-:W-:-:S04]  /*1550*/  ISETP.GT.U32.AND P0, PT, R4, 0x20, PT ;  /* 0x000000200400780c */ /* 0x000fc80003f04070 */
[----:B------:R-:W-:Y:S01]  /*1560*/  ISETP.GT.U32.AND.EX P0, PT, R5, RZ, PT, P0 ;  /* 0x000000ff0500720c */ /* 0x000fe20003f04100 */
[----:B0-----:R-:W-:-:S09]  /*1570*/  ULEA UR4, UR5, UR4, 0x18 ;  /* 0x0000000405047291 */ /* 0x001fd2000f8ec0ff */
[----:B------:R-:W0:Y:S04]  /*1580*/  LDS.64 R2, [UR4+0x18] ;  /* 0x00001804ff027984 */ /* 0x000e280008000a00 */
[----:B------:R-:W1:Y:S04]  /*1590*/  LDS.128 R12, [UR4+0x20] ;  /* 0x00002004ff0c7984 */ /* 0x000e680008000c00 */
[----:B------:R-:W2:Y:S01]  /*15a0*/  LDS.128 R8, [UR4+0x30] ;  /* 0x00003004ff087984 */ /* 0x000ea20008000c00 */
[----:B0-----:R-:W-:-:S10]  /*15b0*/  DADD R2, R6, R2 ;  /* 0x0000000006027229 */ /* 0x001fd40000000002 */
[----:B------:R-:W-:Y:S02]  /*15c0*/  FSEL R2, R2, R6, P0 ;  /* 0x0000000602027208 */ /* 0x000fe40000000000 */
[----:B------:R-:W-:Y:S02]  /*15d0*/  FSEL R3, R3, R7, P0 ;  /* 0x0000000703037208 */ /* 0x000fe40000000000 */
[----:B------:R-:W-:-:S04]  /*15e0*/  ISETP.GT.U32.AND P0, PT, R4, 0x40, PT ;  /* 0x000000400400780c */ /* 0x000fc80003f04070 */
[----:B-1----:R-:W-:Y:S01]  /*15f0*/  DADD R12, R12, R2 ;  /* 0x000000000c0c7229 */ /* 0x002fe20000000002 */
[----:B------:R-:W-:-:S09]  /*1600*/  ISETP.GT.U32.AND.EX P0, PT, R5, RZ, PT, P0 ;  /* 0x000000ff0500720c */ /* 0x000fd20003f04100 */
[----:B------:R-:W-:Y:S02]  /*1610*/  FSEL R2, R12, R2, P0 ;  /* 0x000000020c027208 */ /* 0x000fe40000000000 */
[----:B------:R-:W-:Y:S02]  /*1620*/  FSEL R3, R13, R3, P0 ;  /* 0x000000030d037208 */ /* 0x000fe40000000000 */
[----:B------:R-:W-:-:S04]  /*1630*/  ISETP.GT.U32.AND P0, PT, R4, 0x60, PT ;  /* 0x000000600400780c */ /* 0x000fc80003f04070 */
[----:B------:R-:W-:Y:S01]  /*1640*/  DADD R14, R2, R14 ;  /* 0x00000000020e7229 */ /* 0x000fe2000000000e */
[----:B------:R-:W-:-:S09]  /*1650*/  ISETP.GT.U32.AND.EX P0, PT, R5, RZ, PT, P0 ;  /* 0x000000ff0500720c */ /* 0x000fd20003f04100 */
[----:B------:R-:W-:Y:S02]  /*1660*/  FSEL R2, R14, R2, P0 ;  /* 0x000000020e027208 */ /* 0x000fe40000000000 */
[----:B------:R-:W-:Y:S02]  /*1670*/  FSEL R3, R15, R3, P0 ;  /* 0x000000030f037208 */ /* 0x000fe40000000000 */
[----:B------:R-:W0:Y:S01]  /*1680*/  LDS.128 R12, [UR4+0x40] ;  /* 0x00004004ff0c7984 */ /* 0x000e220008000c00 */
[----:B------:R-:W-:-:S03]  /*1690*/  ISETP.GT.U32.AND P0, PT, R4, 0x80, PT ;  /* 0x000000800400780c */ /* 0x000fc60003f04070 */
[----:B--2---:R-:W-:Y:S01]  /*16a0*/  DADD R8, R8, R2 ;  /* 0x0000000008087229 */ /* 0x004fe20000000002 */
        /* <DEDUP_REMOVED lines=8> */
[----:B------:R-:W1:Y:S01]  /*1730*/  LDS.128 R8, [UR4+0x50] ;  /* 0x00005004ff087984 */ /* 0x000e620008000c00 */
[----:B------:R-:W-:-:S03]  /*1740*/  ISETP.GT.U32.AND P0, PT, R4, 0xc0, PT ;  /* 0x000000c00400780c */ /* 0x000fc60003f04070 */
[----:B0-----:R-:W-:Y:S01]  /*1750*/  DADD R12, R12, R2 ;  /* 0x000000000c0c7229 */ /* 0x001fe20000000002 */
        /* <DEDUP_REMOVED lines=41> */
[----:B------:R-:W-:-:S04]  /*19f0*/  ISETP.GT.U32.AND P0, PT, R4, 0x1c0, PT ;  /* 0x000001c00400780c */ /* 0x000fc80003f04070 */
        /* <DEDUP_REMOVED lines=8> */
[----:B------:R-:W-:Y:S01]  /*1a80*/  FSEL R7, R15, R3, P0 ;  /* 0x000000030f077208 */ /* 0x000fe20000000000 */
[----:B------:R-:W-:Y:S06]  /*1a90*/  BRA `(.L_x_131) ;  /* 0x0000002400bc7947 */ /* 0x000fec0003800000 */
.L_x_109:
[----:B------:R-:W0:Y:S01]  /*1aa0*/  S2R R14, SR_TID.X ;  /* 0x00000000000e7919 */ /* 0x000e220000002100 */
        /* <DEDUP_REMOVED lines=26> */
.L_x_133:
[----:B------:R-:W-:Y:S05]  /*1c50*/  BSYNC.RECONVERGENT B2 ;  /* 0x0000000000027941 */ /* 0x000fea0003800200 */
.L_x_132:
        /* <DEDUP_REMOVED lines=25> */
.L_x_135:
[----:B------:R-:W-:Y:S05]  /*1df0*/  BSYNC.RECONVERGENT B2 ;  /* 0x0000000000027941 */ /* 0x000fea0003800200 */
.L_x_134:
        /* <DEDUP_REMOVED lines=25> */
.L_x_137:
[----:B------:R-:W-:Y:S05]  /*1f90*/  BSYNC.RECONVERGENT B2 ;  /* 0x0000000000027941 */ /* 0x000fea0003800200 */
.L_x_136:
        /* <DEDUP_REMOVED lines=25> */
.L_x_139:
[----:B------:R-:W-:Y:S05]  /*2130*/  BSYNC.RECONVERGENT B2 ;  /* 0x0000000000027941 */ /* 0x000fea0003800200 */
.L_x_138:
        /* <DEDUP_REMOVED lines=25> */
.L_x_141:
[----:B------:R-:W-:Y:S05]  /*22d0*/  BSYNC.RECONVERGENT B2 ;  /* 0x0000000000027941 */ /* 0x000fea0003800200 */
.L_x_140:
        /* <DEDUP_REMOVED lines=25> */
.L_x_143:
[----:B------:R-:W-:Y:S05]  /*2470*/  BSYNC.RECONVERGENT B2 ;  /* 0x0000000000027941 */ /* 0x000fea0003800200 */
.L_x_142:
        /* <DEDUP_REMOVED lines=23> */
.L_x_145:
[----:B------:R-:W-:Y:S05]  /*25f0*/  BSYNC.RECONVERGENT B2 ;  /* 0x0000000000027941 */ /* 0x000fea0003800200 */
.L_x_144:
[----:B------:R-:W-:Y:S01]  /*2600*/  DADD R10, R10, R12 ;  /* 0x000000000a0a7229 */ /* 0x000fe2000000000c */
[----:B------:R-:W0:Y:S01]  /*2610*/  LDCU.64 UR6, c[0x0][0x398] ;  /* 0x00007300ff0677ac */ /* 0x000e220008000a00 */
[----:B------:R-:W-:Y:S02]  /*2620*/  IMAD.MOV.U32 R19, RZ, RZ, 0xe00 ;  /* 0x00000e00ff137424 */ /* 0x000fe400078e00ff */
[----:B------:R-:W-:-:S04]  /*2630*/  IMAD.MOV.U32 R41, RZ, RZ, RZ ;  /* 0x000000ffff297224 */ /* 0x000fc800078e00ff */
[----:B------:R-:W-:-:S08]  /*2640*/  DADD R10, R10, R8 ;  /* 0x000000000a0a7229 */ /* 0x000fd00000000008 */
[----:B------:R-:W-:Y:S01]  /*2650*/  DADD R10, R10, R6 ;  /* 0x000000000a0a7229 */ /* 0x000fe20000000006 */
[----:B0-----:R-:W-:-:S04]  /*2660*/  UIADD3 UR10, UP0, UPT, UR6, -0xe00, URZ ;  /* 0xfffff200060a7890 */ /* 0x001fc8000ff1e0ff */
[----:B------:R-:W-:-:S03]  /*2670*/  UIADD3.X UR11, UPT, UPT, UR7, -0x1, URZ, UP0, !UPT ;  /* 0xffffffff070b7890 */ /* 0x000fc600087fe4ff */
[----:B------:R-:W-:Y:S01]  /*2680*/  DADD R10, R10, R4 ;  /* 0x000000000a0a7229 */ /* 0x000fe20000000004 */
[----:B------:R-:W-:-:S04]  /*2690*/  UISETP.GE.U32.AND UP0, UPT, UR10, 0xe00, UPT ;  /* 0x00000e000a00788c */ /* 0x000fc8000bf06070 */
[----:B------:R-:W-:-:S03]  /*26a0*/  UISETP.GE.U32.AND.EX UP0, UPT, UR11, URZ, UPT, UP0 ;  /* 0x000000ff0b00728c */ /* 0x000fc6000bf06100 */
[----:B------:R-:W-:-:S08]  /*26b0*/  DADD R10, R10, R2 ;  /* 0x000000000a0a7229 */ /* 0x000fd00000000002 */
[----:B------:R-:W-:Y:S01]  /*26c0*/  DADD R36, R10, R30 ;  /* 0x000000000a247229 */ /* 0x000fe2000000001e */
[----:B------:R-:W-:Y:S10]  /*26d0*/  BRA.U !UP0, `(.L_x_146) ;  /* 0x0000000d08087547 */ /* 0x000ff4000b800000 */
[----:B------:R-:W-:Y:S01]  /*26e0*/  IMAD.MOV.U32 R19, RZ, RZ, 0xe00 ;  /* 0x00000e00ff137424 */ /* 0x000fe200078e00ff */
[----:B------:R-:W0:Y:S01]  /*26f0*/  LDCU.64 UR12, c[0x0][0x388] ;  /* 0x00007100ff0c77ac */ /* 0x000e220008000a00 */
[----:B------:R-:W-:Y:S01]  /*2700*/  IMAD.MOV.U32 R41, RZ, RZ, RZ ;  /* 0x000000ffff297224 */ /* 0x000fe200078e00ff */
[----:B------:R-:W1:Y:S06]  /*2710*/  LDCU.64 UR6, c[0x0][0x398] ;  /* 0x00007300ff0677ac */ /* 0x000e6c0008000a00 */
.L_x_162:
[----:B------:R-:W-:Y:S01]  /*2720*/  IADD3 R38, P0, PT, R19, R20, RZ ;  /* 0x0000001413267210 */ /* 0x000fe20007f1e0ff */
[----:B------:R-:W-:Y:S04]  /*2730*/  BSSY.RECONVERGENT B2, `(.L_x_147) ;  /* 0x0000017000027945 */ /* 0x000fe80003800200 */
[----:B------:R-:W-:-:S04]  /*2740*/  IMAD.X R39, R41, 0x1, R21, P0 ;  /* 0x0000000129277824 */ /* 0x000fc800000e0615 */
[----:B------:R-:W2:Y:S02]  /*2750*/  I2F.F64.S64 R2, R38 ;  /* 0x0000002600027312 */ /* 0x000ea40000301c00 */
        /* <DEDUP_REMOVED lines=17> */
[----:B-1----:R-:W-:Y:S05]  /*2870*/  CALL.REL.NOINC `($__internal_1_$__cuda_sm20_div_rn_f64_full) ;  /* 0x0000001800607944 */ /* 0x002fea0003c00000 */
[----:B------:R-:W-:Y:S02]  /*2880*/  IMAD.MOV.U32 R2, RZ, RZ, R30 ;  /* 0x000000ffff027224 */ /* 0x000fe400078e001e */
[----:B------:R-:W-:-:S07]  /*2890*/  IMAD.MOV.U32 R3, RZ, RZ, R31 ;  /* 0x000000ffff037224 */ /* 0x000fce00078e001f */
.L_x_148:
[----:B-1----:R-:W-:Y:S05]  /*28a0*/  BSYNC.RECONVERGENT B2 ;  /* 0x0000000000027941 */ /* 0x002fea0003800200 */
.L_x_147:
        /* <DEDUP_REMOVED lines=24> */
.L_x_150:
[----:B------:R-:W-:Y:S05]  /*2a30*/  BSYNC.RECONVERGENT B2 ;  /* 0x0000000000027941 */ /* 0x000fea0003800200 */
.L_x_149:
        /* <DEDUP_REMOVED lines=24> */
.L_x_152:
[----:B------:R-:W-:Y:S05]  /*2bc0*/  BSYNC.RECONVERGENT B2 ;  /* 0x0000000000027941 */ /* 0x000fea0003800200 */
.L_x_151:
        /* <DEDUP_REMOVED lines=24> */
.L_x_154:
[----:B------:R-:W-:Y:S05]  /*2d50*/  BSYNC.RECONVERGENT B2 ;  /* 0x0000000000027941 */ /* 0x000fea0003800200 */
.L_x_153:
        /* <DEDUP_REMOVED lines=24> */
.L_x_156:
[----:B------:R-:W-:Y:S05]  /*2ee0*/  BSYNC.RECONVERGENT B2 ;  /* 0x0000000000027941 */ /* 0x000fea0003800200 */
.L_x_155:
        /* <DEDUP_REMOVED lines=24> */
.L_x_158:
[----:B------:R-:W-:Y:S05]  /*3070*/  BSYNC.RECONVERGENT B2 ;  /* 0x0000000000027941 */ /* 0x000fea0003800200 */
.L_x_157:
        /* <DEDUP_REMOVED lines=22> */
.L_x_160:
[----:B------:R-:W-:Y:S05]  /*31e0*/  BSYNC.RECONVERGENT B2 ;  /* 0x0000000000027941 */ /* 0x000fea0003800200 */
.L_x_159:
[----:B------:R-:W-:Y:S01]  /*31f0*/  DADD R2, R2, R36 ;  /* 0x0000000002027229 */ /* 0x000fe20000000024 */
[----:B------:R-:W-:-:S04]  /*3200*/  IADD3 R0, P1, PT, -R19, UR6, RZ ;  /* 0x0000000613007c10 */ /* 0x000fc8000ff3e1ff */
[----:B------:R-:W-:Y:S02]  /*3210*/  ISETP.GE.U32.AND P0, PT, R0, 0xe00, PT ;  /* 0x00000e000000780c */ /* 0x000fe40003f06070 */
[----:B------:R-:W-:Y:S01]  /*3220*/  IADD3.X R0, PT, PT, ~R41, UR7, RZ, P1, !PT ;  /* 0x0000000729007c10 */ /* 0x000fe20008ffe5ff */
[----:B------:R-:W-:-:S03]  /*3230*/  DADD R2, R2, R4 ;  /* 0x0000000002027229 */ /* 0x000fc60000000004 */
[----:B------:R-:W-:-:S05]  /*3240*/  ISETP.GE.U32.AND.EX P0, PT, R0, RZ, PT, P0 ;  /* 0x000000ff0000720c */ /* 0x000fca0003f06100 */
[----:B------:R-:W-:-:S08]  /*3250*/  DADD R2, R2, R6 ;  /* 0x0000000002027229 */ /* 0x000fd00000000006 */
[----:B------:R-:W-:-:S08]  /*3260*/  DADD R2, R2, R8 ;  /* 0x0000000002027229 */ /* 0x000fd00000000008 */
[----:B------:R-:W-:-:S08]  /*3270*/  DADD R2, R2, R10 ;  /* 0x0000000002027229 */ /* 0x000fd0000000000a */
[----:B------:R-:W-:-:S08]  /*3280*/  DADD R2, R2, R12 ;  /* 0x0000000002027229 */ /* 0x000fd0000000000c */
[----:B------:R-:W-:Y:S01]  /*3290*/  DADD R36, R2, R30 ;  /* 0x0000000002247229 */ /* 0x000fe2000000001e */
[----:B------:R-:W-:Y:S10]  /*32a0*/  @!P0 BRA `(.L_x_161) ;  /* 0x0000000800a88947 */ /* 0x000ff40003800000 */
[----:B------:R-:W-:-:S05]  /*32b0*/  IADD3 R19, P0, PT, R19, 0xe00, RZ ;  /* 0x00000e0013137810 */ /* 0x000fca0007f1e0ff */
[----:B------:R-:W-:Y:S01]  /*32c0*/  IMAD.X R41, RZ, RZ, R41, P0 ;  /* 0x000000ffff297224 */ /* 0x000fe200000e0629 */
[----:B------:R-:W-:-:S04]  /*32d0*/  ISETP.GT.U32.AND P0, PT, R19, UR10, PT ;  /* 0x0000000a13007c0c */ /* 0x000fc8000bf04070 */
[----:B------:R-:W-:-:S13]  /*32e0*/  ISETP.GT.U32.AND.EX P0, PT, R41, UR11, PT, P0 ;  /* 0x0000000b29007c0c */ /* 0x000fda000bf04100 */
[----:B------:R-:W-:Y:S05]  /*32f0*/  @!P0 BRA `(.L_x_162) ;  /* 0xfffffff400088947 */ /* 0x000fea000383ffff */
.L_x_146:
[----:B------:R-:W-:-:S04]  /*3300*/  ISETP.GE.U32.AND P0, PT, R19, UR6, PT ;  /* 0x0000000613007c0c */ /* 0x000fc8000bf06070 */
[----:B------:R-:W-:-:S13]  /*3310*/  ISETP.GE.U32.AND.EX P0, PT, R41, UR7, PT, P0 ;  /* 0x0000000729007c0c */ /* 0x000fda000bf06100 */
[----:B------:R-:W-:Y:S05]  /*3320*/  @P0 BRA `(.L_x_161) ;  /* 0x0000000800880947 */ /* 0x000fea0003800000 */
[----:B------:R-:W-:Y:S01]  /*3330*/  IADD3 R3, PT, PT, -R19, UR6, RZ ;  /* 0x0000000613037c10 */ /* 0x000fe2000fffe1ff */
[----:B------:R-:W0:Y:S01]  /*3340*/  LDCU.64 UR14, c[0x0][0x388] ;  /* 0x00007100ff0e77ac */ /* 0x000e220008000a00 */
[----:B------:R-:W-:Y:S02]  /*3350*/  BSSY.RECONVERGENT B2, `(.L_x_161) ;  /* 0x000009f000027945 */ /* 0x000fe40003800200 */
[----:B------:R-:W-:Y:S01]  /*3360*/  ISETP.GE.AND P0, PT, R14, R3, PT ;  /* 0x000000030e00720c */ /* 0x000fe20003f06270 */
[----:B------:R-:W1:-:S12]  /*3370*/  LDCU.64 UR12, c[0x0][0x388] ;  /* 0x00007100ff0c77ac */ /* 0x000e580008000a00 */
[----:B------:R-:W-:Y:S05]  /*3380*/  @P0 BRA `(.L_x_163) ;  /* 0x00000008006c0947 */ /* 0x000fea0003800000 */
[----:B------:R-:W-:Y:S01]  /*3390*/  LOP3.LUT R2, RZ, R14, RZ, 0x33, !PT ;  /* 0x0000000eff027212 */ /* 0x000fe200078e33ff */
[----:B------:R-:W2:Y:S01]  /*33a0*/  LDCU.64 UR10, c[0x0][0x380] ;  /* 0x00007000ff0a77ac */ /* 0x000ea20008000a00 */
[----:B------:R-:W-:Y:S01]  /*33b0*/  BSSY.RECONVERGENT B3, `(.L_x_164) ;  /* 0x000002a000037945 */ /* 0x000fe20003800200 */
[----:B------:R-:W-:Y:S01]  /*33c0*/  IMAD.MOV.U32 R4, RZ, RZ, R14 ;  /* 0x000000ffff047224 */ /* 0x000fe200078e000e */
[----:B------:R-:W-:-:S04]  /*33d0*/  IADD3 R2, PT, PT, -R19, UR6, R2 ;  /* 0x0000000613027c10 */ /* 0x000fc8000fffe102 */
[----:B------:R-:W-:-:S04]  /*33e0*/  LOP3.LUT R0, R2, 0x600, RZ, 0xc0, !PT ;  /* 0x0000060002007812 */ /* 0x000fc800078ec0ff */
[----:B------:R-:W-:Y:S02]  /*33f0*/  ISETP.NE.AND P0, PT, R0, 0x600, PT ;  /* 0x000006000000780c */ /* 0x000fe40003f05270 */
[----:B--2---:R-:W-:-:S04]  /*3400*/  IADD3 R19, P1, PT, R19, UR10, RZ ;  /* 0x0000000a13137c10 */ /* 0x004fc8000ff3e0ff */
[----:B------:R-:W-:-:S07]  /*3410*/  IADD3.X R41, PT, PT, R41, UR11, RZ, P1, !PT ;  /* 0x0000000b29297c10 */ /* 0x000fce0008ffe4ff */
[----:B------:R-:W-:Y:S05]  /*3420*/  @!P0 BRA `(.L_x_165) ;  /* 0x0000000000888947 */ /* 0x000fea0003800000 */
[----:B------:R-:W-:Y:S01]  /*3430*/  LEA.HI R0, R2, 0x1, RZ, 0x17 ;  /* 0x0000000102007811 */ /* 0x000fe200078fb8ff */
[----:B------:R-:W-:Y:S01]  /*3440*/  IMAD.MOV.U32 R4, RZ, RZ, R14 ;  /* 0x000000ffff047224 */ /* 0x000fe200078e000e */
[----:B------:R-:W-:Y:S02]  /*3450*/  IADD3 R6, P0, PT, R14, R19, RZ ;  /* 0x000000130e067210 */ /* 0x000fe40007f1e0ff */
[----:B------:R-:W-:-:S03]  /*3460*/  LOP3.LUT R0, R0, 0x3, RZ, 0xc0, !PT ;  /* 0x0000000300007812 */ /* 0x000fc600078ec0ff */
[----:B------:R-:W-:Y:S02]  /*3470*/  IMAD.X R7, RZ, RZ, R41, P0 ;  /* 0x000000ffff077224 */ /* 0x000fe400000e0629 */
[----:B------:R-:W-:-:S07]  /*3480*/  IMAD.MOV R5, RZ, RZ, -R0 ;  /* 0x000000ffff057224 */ /* 0x000fce00078e0a00 */
.L_x_168:
[----:B------:R-:W2:Y:S01]  /*3490*/  I2F.F64.S64 R8, R6 ;  /* 0x0000000600087312 */ /* 0x000ea20000301c00 */
[----:B------:R-:W-:Y:S01]  /*34a0*/  VIADD R5, R5, 0x1 ;  /* 0x0000000105057836 */ /* 0x000fe20000000000 */
[----:B------:R-:W-:Y:S04]  /*34b0*/  BSSY.RECONVERGENT B4, `(.L_x_166) ;  /* 0x0000014000047945 */ /* 0x000fe80003800200 */
[----:B------:R-:W-:Y:S01]  /*34c0*/  ISETP.NE.AND P1, PT, R5, RZ, PT ;  /* 0x000000ff0500720c */ /* 0x000fe20003f25270 */
[----:B--2---:R-:W-:-:S08]  /*34d0*/  DADD R8, R8, 0.5 ;  /* 0x3fe0000008087429 */ /* 0x004fd00000000000 */
[----:B-1----:R-:W-:-:S08]  /*34e0*/  DMUL R8, R8, UR12 ;  /* 0x0000000c08087c28 */ /* 0x002fd00008000000 */
[----:B------:R-:W-:Y:S01]  /*34f0*/  DFMA R24, R8, R8, 1 ;  /* 0x3ff000000818742b */ /* 0x000fe20000000008 */
[----:B------:R-:W-:-:S05]  /*3500*/  IMAD.MOV.U32 R8, RZ, RZ, 0x1 ;  /* 0x00000001ff087424 */ /* 0x000fca00078e00ff */
[----:B------:R-:W1:Y:S02]  /*3510*/  MUFU.RCP64H R9, R25 ;  /* 0x0000001900097308 */ /* 0x000e640000001800 */
[----:B-1----:R-:W-:-:S08]  /*3520*/  DFMA R10, -R24, R8, 1 ;  /* 0x3ff00000180a742b */ /* 0x002fd00000000108 */
        /* <DEDUP_REMOVED lines=11> */
[----:B0-----:R-:W-:Y:S05]  /*35e0*/  CALL.REL.NOINC `($__internal_1_$__cuda_sm20_div_rn_f64_full) ;  /* 0x0000000c00047944 */ /* 0x001fea0003c00000 */
.L_x_167:
[----:B0-----:R-:W-:Y:S05]  /*35f0*/  BSYNC.RECONVERGENT B4 ;  /* 0x0000000000047941 */ /* 0x001fea0003800200 */
.L_x_166:
[----:B------:R-:W-:Y:S01]  /*3600*/  IADD3 R6, P0, PT, R6, 0x200, RZ ;  /* 0x0000020006067810 */ /* 0x000fe20007f1e0ff */
[----:B------:R-:W-:Y:S01]  /*3610*/  DADD R36, R30, R36 ;  /* 0x000000001e247229 */ /* 0x000fe20000000024 */
[----:B------:R-:W-:-:S03]  /*3620*/  VIADD R4, R4, 0x200 ;  /* 0x0000020004047836 */ /* 0x000fc60000000000 */
[----:B------:R-:W-:Y:S01]  /*3630*/  IMAD.X R7, RZ, RZ, R7, P0 ;  /* 0x000000ffff077224 */ /* 0x000fe200000e0607 */
[----:B------:R-:W-:Y:S07]  /*3640*/  @P1 BRA `(.L_x_168) ;  /* 0xfffffffc00901947 */ /* 0x000fee000383ffff */
.L_x_165:
[----:B01----:R-:W-:Y:S05]  /*3650*/  BSYNC.RECONVERGENT B3 ;  /* 0x0000000000037941 */ /* 0x003fea0003800200 */
.L_x_164:
[----:B------:R-:W-:-:S13]  /*3660*/  ISETP.GE.U32.AND P0, PT, R2, 0x600, PT ;  /* 0x000006000200780c */ /* 0x000fda0003f06070 */
[----:B------:R-:W-:Y:S05]  /*3670*/  @!P0 BRA `(.L_x_163) ;  /* 0x0000000400b08947 */ /* 0x000fea0003800000 */
[----:B------:R-:W-:-:S07]  /*3680*/  VIADD R2, R4, 0x400 ;  /* 0x0000040004027836 */ /* 0x000fce0000000000 */
.L_x_177:
        /* <DEDUP_REMOVED lines=23> */
.L_x_170:
[----:B------:R-:W-:Y:S05]  /*3800*/  BSYNC.RECONVERGENT B3 ;  /* 0x0000000000037941 */ /* 0x000fea0003800200 */
.L_x_169:
        /* <DEDUP_REMOVED lines=26> */
.L_x_172:
[----:B------:R-:W-:Y:S05]  /*39b0*/  BSYNC.RECONVERGENT B3 ;  /* 0x0000000000037941 */ /* 0x000fea0003800200 */
.L_x_171:
        /* <DEDUP_REMOVED lines=24> */
.L_x_174:
[----:B------:R-:W-:Y:S05]  /*3b40*/  BSYNC.RECONVERGENT B3 ;  /* 0x0000000000037941 */ /* 0x000fea0003800200 */
.L_x_173:
        /* <DEDUP_REMOVED lines=25> */
.L_x_176:
[----:B------:R-:W-:Y:S05]  /*3ce0*/  BSYNC.RECONVERGENT B3 ;  /* 0x0000000000037941 */ /* 0x000fea0003800200 */
.L_x_175:
[C---:B------:R-:W-:Y:S01]  /*3cf0*/  VIADD R0, R2.reuse, 0x400 ;  /* 0x0000040002007836 */ /* 0x040fe20000000000 */
[----:B------:R-:W-:Y:S01]  /*3d00*/  DADD R36, R6, R36 ;  /* 0x0000000006247229 */ /* 0x000fe20000000024 */
[----:B------:R-:W-:-:S03]  /*3d10*/  VIADD R2, R2, 0x800 ;  /* 0x0000080002027836 */ /* 0x000fc60000000000 */
[----:B------:R-:W-:-:S13]  /*3d20*/  ISETP.GE.AND P0, PT, R0, R3, PT ;  /* 0x000000030000720c */ /* 0x000fda0003f06270 */
[----:B------:R-:W-:Y:S05]  /*3d30*/  @!P0 BRA `(.L_x_177) ;  /* 0xfffffff800548947 */ /* 0x000fea000383ffff */
.L_x_163:
[----:B01----:R-:W-:Y:S05]  /*3d40*/  BSYNC.RECONVERGENT B2 ;  /* 0x0000000000027941 */ /* 0x003fea0003800200 */
.L_x_161:
        /* <DEDUP_REMOVED lines=24> */
[----:B------:R-:W-:Y:S01]  /*3ed0*/  @!P1 SHF.R.U32.HI R6, RZ, 0x2, R14 ;  /* 0x00000002ff069819 */ /* 0x000fe2000001160e */
[----:B------:R-:W0:Y:S01]  /*3ee0*/  SHFL.DOWN PT, R3, R9, 0x8, 0x1f ;  /* 0x09001f0009037f89 */ /* 0x000e2200000e0000 */
[----:B-1----:R-:W-:-:S02]  /*3ef0*/  @!P1 LEA R7, R10, R7, 0x18 ;  /* 0x000000070a079211 */ /* 0x002fc400078ec0ff */
[----:B------:R-:W-:Y:S01]  /*3f00*/  @!P1 LOP3.LUT R6, R6, 0xf8, RZ, 0xc0, !PT ;  /* 0x000000f806069812 */ /* 0x000fe200078ec0ff */
[----:B0-----:R-:W-:-:S10]  /*3f10*/  DADD R2, R2, R8 ;  /* 0x0000000002027229 */ /* 0x001fd40000000008 */
[----:B------:R-:W-:Y:S02]  /*3f20*/  FSEL R4, R8, R2, P0 ;  /* 0x0000000208047208 */ /* 0x000fe40000000000 */
[----:B------:R-:W-:Y:S01]  /*3f30*/  FSEL R5, R9, R3, P0 ;  /* 0x0000000309057208 */ /* 0x000fe20000000000 */
[----:B------:R-:W-:Y:S01]  /*3f40*/  @!P1 IMAD.IADD R9, R6, 0x1, R7 ;  /* 0x0000000106099824 */ /* 0x000fe200078e0207 */
        /* <DEDUP_REMOVED lines=36> */
.L_x_131:
[----:B------:R-:W-:Y:S05]  /*4190*/  BSYNC.RECONVERGENT B0 ;  /* 0x0000000000007941 */ /* 0x000fea0003800200 */
.L_x_108:
[----:B------:R-:W-:Y:S05]  /*41a0*/  @P1 EXIT ;  /* 0x000000000000194d */ /* 0x000fea0003800000 */
[----:B------:R-:W0:Y:S01]  /*41b0*/  LDCU.64 UR4, c[0x0][0x3a8] ;  /* 0x00007500ff0477ac */ /* 0x000e220008000a00 */
[----:B------:R-:W1:Y:S01]  /*41c0*/  LDC.64 R2, c[0x0][0x390] ;  /* 0x0000e400ff027b82 */ /* 0x000e620000000a00 */
[----:B0-----:R-:W-:-:S07]  /*41d0*/  DADD R6, R6, UR4 ;  /* 0x0000000406067e29 */ /* 0x001fce0008000000 */
[----:B-1----:R-:W-:Y:S01]  /*41e0*/  STG.E.64 desc[UR8][R2.64], R6 ;  /* 0x0000000602007986 */ /* 0x002fe2000c101b08 */
[----:B------:R-:W-:Y:S05]  /*41f0*/  EXIT ;  /* 0x000000000000794d */ /* 0x000fea0003800000 */
        .weak           $__internal_1_$__cuda_sm20_div_rn_f64_full
        .type           $__internal_1_$__cuda_sm20_div_rn_f64_full,@function
        .size           $__internal_1_$__cuda_sm20_div_rn_f64_full,(.L_x_380 - $__internal_1_$__cuda_sm20_div_rn_f64_full)
$__internal_1_$__cuda_sm20_div_rn_f64_full:
[C---:B------:R-:W-:Y:S01]  /*4200*/  FSETP.GEU.AND P0, PT, |R25|.reuse, 1.469367938527859385e-39, PT ;  /* 0x001000001900780b */ /* 0x040fe20003f0e200 */
[----:B------:R-:W-:Y:S01]  /*4210*/  IMAD.MOV.U32 R16, RZ, RZ, 0x1 ;  /* 0x00000001ff107424 */ /* 0x000fe200078e00ff */
[C---:B------:R-:W-:Y:S01]  /*4220*/  LOP3.LUT R22, R25.reuse, 0x800fffff, RZ, 0xc0, !PT ;  /* 0x800fffff19167812 */ /* 0x040fe200078ec0ff */
[----:B------:R-:W-:Y:S01]  /*4230*/  IMAD.U32 R27, RZ, RZ, UR5 ;  /* 0x00000005ff1b7e24 */ /* 0x000fe2000f8e00ff */
[----:B------:R-:W-:Y:S01]  /*4240*/  LOP3.LUT R18, R25, 0x7ff00000, RZ, 0xc0, !PT ;  /* 0x7ff0000019127812 */ /* 0x000fe200078ec0ff */
[----:B------:R-:W-:Y:S01]  /*4250*/  IMAD.U32 R26, RZ, RZ, UR4 ;  /* 0x00000004ff1a7e24 */ /* 0x000fe2000f8e00ff */
[----:B------:R-:W-:Y:S01]  /*4260*/  LOP3.LUT R23, R22, 0x3ff00000, RZ, 0xfc, !PT ;  /* 0x3ff0000016177812 */ /* 0x000fe200078efcff */
[----:B------:R-:W-:Y:S01]  /*4270*/  IMAD.MOV.U32 R22, RZ, RZ, R24 ;  /* 0x000000ffff167224 */ /* 0x000fe200078e0018 */
[----:B------:R-:W-:Y:S01]  /*4280*/  LOP3.LUT R15, R27, 0x7ff00000, RZ, 0xc0, !PT ;  /* 0x7ff000001b0f7812 */ /* 0x000fe200078ec0ff */
[----:B------:R-:W-:-:S03]  /*4290*/  IMAD.MOV.U32 R28, RZ, RZ, R26 ;  /* 0x000000ffff1c7224 */ /* 0x000fc600078e001a */
[----:B------:R-:W-:Y:S01]  /*42a0*/  ISETP.GE.U32.AND P2, PT, R15, R18, PT ;  /* 0x000000120f00720c */ /* 0x000fe20003f46070 */
[----:B------:R-:W-:-:S06]  /*42b0*/  @!P0 DMUL R22, R24, 8.98846567431157953865e+307 ;  /* 0x7fe0000018168828 */ /* 0x000fcc0000000000 */
[----:B------:R-:W0:Y:S02]  /*42c0*/  MUFU.RCP64H R17, R23 ;  /* 0x0000001700117308 */ /* 0x000e240000001800 */
[----:B0-----:R-:W-:-:S08]  /*42d0*/  DFMA R30, R16, -R22, 1 ;  /* 0x3ff00000101e742b */ /* 0x001fd00000000816 */
[----:B------:R-:W-:-:S08]  /*42e0*/  DFMA R30, R30, R30, R30 ;  /* 0x0000001e1e1e722b */ /* 0x000fd0000000001e */
[----:B------:R-:W-:Y:S01]  /*42f0*/  DFMA R30, R16, R30, R16 ;  /* 0x0000001e101e722b */ /* 0x000fe20000000010 */
[----:B------:R-:W-:Y:S02]  /*4300*/  IMAD.MOV.U32 R16, RZ, RZ, 0x1ca00000 ;  /* 0x1ca00000ff107424 */ /* 0x000fe400078e00ff */
[----:B------:R-:W-:-:S03]  /*4310*/  IMAD.MOV.U32 R17, RZ, RZ, R15 ;  /* 0x000000ffff117224 */ /* 0x000fc600078e000f */
[----:B------:R-:W-:Y:S02]  /*4320*/  SEL R29, R16, 0x63400000, !P2 ;  /* 0x63400000101d7807 */ /* 0x000fe40005000000 */
[----:B------:R-:W-:Y:S01]  /*4330*/  DFMA R32, R30, -R22, 1 ;  /* 0x3ff000001e20742b */ /* 0x000fe20000000816 */
[----:B------:R-:W-:Y:S02]  /*4340*/  FSETP.GEU.AND P2, PT, |R27|, 1.469367938527859385e-39, PT ;  /* 0x001000001b00780b */ /* 0x000fe40003f4e200 */
[----:B------:R-:W-:-:S05]  /*4350*/  LOP3.LUT R29, R29, 0x800fffff, R27, 0xf8, !PT ;  /* 0x800fffff1d1d7812 */ /* 0x000fca00078ef81b */
[----:B------:R-:W-:-:S06]  /*4360*/  DFMA R30, R30, R32, R30 ;  /* 0x000000201e1e722b */ /* 0x000fcc000000001e */
[----:B------:R-:W-:Y:S05]  /*4370*/  @P2 BRA `(.L_x_178) ;  /* 0x0000000000202947 */ /* 0x000fea0003800000 */
[----:B------:R-:W-:-:S04]  /*4380*/  LOP3.LUT R32, R25, 0x7ff00000, RZ, 0xc0, !PT ;  /* 0x7ff0000019207812 */ /* 0x000fc800078ec0ff */
[----:B------:R-:W-:Y:S01]  /*4390*/  ISETP.GE.U32.AND P2, PT, R15, R32, PT ;  /* 0x000000200f00720c */ /* 0x000fe20003f46070 */
[----:B------:R-:W-:-:S03]  /*43a0*/  IMAD.MOV.U32 R32, RZ, RZ, RZ ;  /* 0x000000ffff207224 */ /* 0x000fc600078e00ff */
[----:B------:R-:W-:-:S04]  /*43b0*/  SEL R17, R16, 0x63400000, !P2 ;  /* 0x6340000010117807 */ /* 0x000fc80005000000 */
[----:B------:R-:W-:-:S04]  /*43c0*/  LOP3.LUT R17, R17, 0x80000000, R27, 0xf8, !PT ;  /* 0x8000000011117812 */ /* 0x000fc800078ef81b */
[----:B------:R-:W-:-:S06]  /*43d0*/  LOP3.LUT R33, R17, 0x100000, RZ, 0xfc, !PT ;  /* 0x0010000011217812 */ /* 0x000fcc00078efcff */
[----:B------:R-:W-:-:S10]  /*43e0*/  DFMA R28, R28, 2, -R32 ;  /* 0x400000001c1c782b */ /* 0x000fd40000000820 */
[----:B------:R-:W-:-:S07]  /*43f0*/  LOP3.LUT R17, R29, 0x7ff00000, RZ, 0xc0, !PT ;  /* 0x7ff000001d117812 */ /* 0x000fce00078ec0ff */
.L_x_178:
[----:B------:R-:W-:Y:S01]  /*4400*/  @!P0 LOP3.LUT R18, R23, 0x7ff00000, RZ, 0xc0, !PT ;  /* 0x7ff0000017128812 */ /* 0x000fe200078ec0ff */
[----:B------:R-:W-:Y:S01]  /*4410*/  VIADD R40, R17, 0xffffffff ;  /* 0xffffffff11287836 */ /* 0x000fe20000000000 */
[----:B------:R-:W-:Y:S01]  /*4420*/  DMUL R32, R30, R28 ;  /* 0x0000001c1e207228 */ /* 0x000fe20000000000 */
[----:B------:R-:W-:Y:S02]  /*4430*/  BSSY.RECONVERGENT B1, `(.L_x_179) ;  /* 0x0000037000017945 */ /* 0x000fe40003800200 */
[----:B------:R-:W-:Y:S01]  /*4440*/  VIADD R42, R18, 0xffffffff ;  /* 0xffffffff122a7836 */ /* 0x000fe20000000000 */
[----:B------:R-:W-:-:S04]  /*4450*/  ISETP.GT.U32.AND P0, PT, R40, 0x7feffffe, PT ;  /* 0x7feffffe2800780c */ /* 0x000fc80003f04070 */
[----:B------:R-:W-:Y:S01]  /*4460*/  ISETP.GT.U32.OR P0, PT, R42, 0x7feffffe, P0 ;  /* 0x7feffffe2a00780c */ /* 0x000fe20000704470 */
[----:B------:R-:W-:-:S08]  /*4470*/  DFMA R34, R32, -R22, R28 ;  /* 0x800000162022722b */ /* 0x000fd0000000001c */
[----:B------:R-:W-:-:S04]  /*4480*/  DFMA R34, R30, R34, R32 ;  /* 0x000000221e22722b */ /* 0x000fc80000000020 */
[----:B------:R-:W-:Y:S07]  /*4490*/  @P0 BRA `(.L_x_180) ;  /* 0x00000000006c0947 */ /* 0x000fee0003800000 */
[----:B------:R-:W-:-:S04]  /*44a0*/  LOP3.LUT R18, R25, 0x7ff00000, RZ, 0xc0, !PT ;  /* 0x7ff0000019127812 */ /* 0x000fc800078ec0ff */
[CC--:B------:R-:W-:Y:S02]  /*44b0*/  VIADDMNMX R17, R15.reuse, -R18.reuse, 0xb9600000, !PT ;  /* 0xb96000000f117446 */ /* 0x0c0fe40007800912 */
[----:B------:R-:W-:Y:S02]  /*44c0*/  ISETP.GE.U32.AND P0, PT, R15, R18, PT ;  /* 0x000000120f00720c */ /* 0x000fe40003f06070 */
[----:B------:R-:W-:Y:S02]  /*44d0*/  VIMNMX R15, PT, PT, R17, 0x46a00000, PT ;  /* 0x46a00000110f7848 */ /* 0x000fe40003fe0100 */
[----:B------:R-:W-:-:S05]  /*44e0*/  SEL R16, R16, 0x63400000, !P0 ;  /* 0x6340000010107807 */ /* 0x000fca0004000000 */
[----:B------:R-:W-:Y:S02]  /*44f0*/  IMAD.IADD R15, R15, 0x1, -R16 ;  /* 0x000000010f0f7824 */ /* 0x000fe400078e0a10 */
[----:B------:R-:W-:Y:S02]  /*4500*/  IMAD.MOV.U32 R16, RZ, RZ, RZ ;  /* 0x000000ffff107224 */ /* 0x000fe400078e00ff */
[----:B------:R-:W-:-:S06]  /*4510*/  VIADD R17, R15, 0x7fe00000 ;  /* 0x7fe000000f117836 */ /* 0x000fcc0000000000 */
[----:B------:R-:W-:-:S10]  /*4520*/  DMUL R30, R34, R16 ;  /* 0x00000010221e7228 */ /* 0x000fd40000000000 */
[----:B------:R-:W-:-:S13]  /*4530*/  FSETP.GTU.AND P0, PT, |R31|, 1.469367938527859385e-39, PT ;  /* 0x001000001f00780b */ /* 0x000fda0003f0c200 */
[----:B------:R-:W-:Y:S05]  /*4540*/  @P0 BRA `(.L_x_181) ;  /* 0x0000000000940947 */ /* 0x000fea0003800000 */
[----:B------:R-:W-:-:S06]  /*4550*/  DFMA R22, R34, -R22, R28 ;  /* 0x800000162216722b */ /* 0x000fcc000000001c */
[----:B------:R-:W-:-:S04]  /*4560*/  IMAD.MOV.U32 R22, RZ, RZ, RZ ;  /* 0x000000ffff167224 */ /* 0x000fc800078e00ff */
        /* <DEDUP_REMOVED lines=12> */
[----:B------:R-:W-:Y:S01]  /*4630*/  FSEL R31, R15, R31, !P0 ;  /* 0x0000001f0f1f7208 */ /* 0x000fe20004000000 */
[----:B------:R-:W-:Y:S06]  /*4640*/  BRA `(.L_x_181) ;  /* 0x0000000000547947 */ /* 0x000fec0003800000 */
.L_x_180:
        /* <DEDUP_REMOVED lines=13> */
[----:B------:R-:W-:Y:S02]  /*4720*/  @P0 IMAD.MOV.U32 R30, RZ, RZ, RZ ;  /* 0x000000ffff1e0224 */ /* 0x000fe400078e00ff */
[----:B------:R-:W-:Y:S01]  /*4730*/  @P0 IMAD.MOV.U32 R31, RZ, RZ, R15 ;  /* 0x000000ffff1f0224 */ /* 0x000fe200078e000f */
[----:B------:R-:W-:Y:S06]  /*4740*/  BRA `(.L_x_181) ;  /* 0x0000000000147947 */ /* 0x000fec0003800000 */
.L_x_183:
[----:B------:R-:W-:Y:S01]  /*4750*/  LOP3.LUT R31, R25, 0x80000, RZ, 0xfc, !PT ;  /* 0x00080000191f7812 */ /* 0x000fe200078efcff */
[----:B------:R-:W-:Y:S01]  /*4760*/  IMAD.MOV.U32 R30, RZ, RZ, R24 ;  /* 0x000000ffff1e7224 */ /* 0x000fe200078e0018 */
[----:B------:R-:W-:Y:S06]  /*4770*/  BRA `(.L_x_181) ;  /* 0x0000000000087947 */ /* 0x000fec0003800000 */
.L_x_182:
[----:B------:R-:W-:Y:S01]  /*4780*/  LOP3.LUT R31, R27, 0x80000, RZ, 0xfc, !PT ;  /* 0x000800001b1f7812 */ /* 0x000fe200078efcff */
[----:B------:R-:W-:-:S07]  /*4790*/  IMAD.MOV.U32 R30, RZ, RZ, R26 ;  /* 0x000000ffff1e7224 */ /* 0x000fce00078e001a */
.L_x_181:
[----:B------:R-:W-:Y:S05]  /*47a0*/  BSYNC.RECONVERGENT B1 ;  /* 0x0000000000017941 */ /* 0x000fea0003800200 */
.L_x_179:
[----:B------:R-:W-:Y:S02]  /*47b0*/  IMAD.MOV.U32 R16, RZ, RZ, R0 ;  /* 0x000000ffff107224 */ /* 0x000fe400078e0000 */
[----:B------:R-:W-:-:S04]  /*47c0*/  IMAD.MOV.U32 R17, RZ, RZ, 0x0 ;  /* 0x00000000ff117424 */ /* 0x000fc800078e00ff */
[----:B------:R-:W-:Y:S05]  /*47d0*/  RET.REL.NODEC R16 `(_ZN3cub18CUB_300001_SM_10006detail6reduce28DeviceReduceSingleTileKernelINS2_10policy_hubIdyN4cuda3std3__44plusIdEEE10Policy1000EN6thrust24THRUST_300001_SM_1000_NS18transform_iteratorI10pi_functorNSD_17counting_iteratorIlNSD_11use_defaultESH_SH_EESH_SH_EEPdyS9_ddNS7_10__identityEEEvT0_T1_T2_T3_T4_T6_) ;  /* 0xffffffb810087950 */ /* 0x000fea0003c3ffff */
.L_x_184:
        /* <DEDUP_REMOVED lines=10> */
.L_x_380:


//--------------------- .text._ZN3cub18CUB_300001_SM_10006detail6reduce28DeviceReduceSingleTileKernelINS2_10policy_hubIdjN4cuda3std3__44plusIdEEE10Policy1000EPdSC_iS9_ddNS7_10__identityEEEvT0_T1_T2_T3_T4_T6_ --------------------------
	.section	.text._ZN3cub18CUB_300001_SM_10006detail6reduce28DeviceReduceSingleTileKernelINS2_10policy_hubIdjN4cuda3std3__44plusIdEEE10Policy1000EPdSC_iS9_ddNS7_10__identityEEEvT0_T1_T2_T3_T4_T6_,"ax",@progbits
	.align	128
        .global         _ZN3cub18CUB_300001_SM_10006detail6reduce28DeviceReduceSingleTileKernelINS2_10policy_hubIdjN4cuda3std3__44plusIdEEE10Policy1000EPdSC_iS9_ddNS7_10__identityEEEvT0_T1_T2_T3_T4_T6_
        .type           _ZN3cub18CUB_300001_SM_10006detail6reduce28DeviceReduceSingleTileKernelINS2_10policy_hubIdjN4cuda3std3__44plusIdEEE10Policy1000EPdSC_iS9_ddNS7_10__identityEEEvT0_T1_T2_T3_T4_T6_,@function
        .size           _ZN3cub18CUB_300001_SM_10006detail6reduce28DeviceReduceSingleTileKernelINS2_10policy_hubIdjN4cuda3std3__44plusIdEEE10Policy1000EPdSC_iS9_ddNS7_10__identityEEEvT0_T1_T2_T3_T4_T6_,(.L_x_386 - _ZN3cub18CUB_300001_SM_10006detail6reduce28DeviceReduceSingleTileKernelINS2_10policy_hubIdjN4cuda3std3__44plusIdEEE10Policy1000EPdSC_iS9_ddNS7_10__identityEEEvT0_T1_T2_T3_T4_T6_)
        .other          _ZN3cub18CUB_300001_SM_10006detail6reduce28DeviceReduceSingleTileKernelINS2_10policy_hubIdjN4cuda3std3__44plusIdEEE10Policy1000EPdSC_iS9_ddNS7_10__identityEEEvT0_T1_T2_T3_T4_T6_,@"STO_CUDA_ENTRY STV_DEFAULT"
_ZN3cub18CUB_300001_SM_10006detail6reduce28DeviceReduceSingleTileKernelINS2_10policy_hubIdjN4cuda3std3__44plusIdEEE10Policy1000EPdSC_iS9_ddNS7_10__identityEEEvT0_T1_T2_T3_T4_T6_:
.text._ZN3cub18CUB_300001_SM_10006detail6reduce28DeviceReduceSingleTileKernelINS2_10policy_hubIdjN4cuda3std3__44plusIdEEE10Policy1000EPdSC_iS9_ddNS7_10__identityEEEvT0_T1_T2_T3_T4_T6_:
        /* <DEDUP_REMOVED lines=13> */
.L_x_185:
        /* <DEDUP_REMOVED lines=13> */
.L_x_189:
[----:B------:R-:W-:Y:S05]  /*01a0*/  BSYNC.RECONVERGENT B1 ;  /* 0x0000000000017941 */ /* 0x000fea0003800200 */
.L_x_188:
[----:B------:R-:W-:Y:S01]  /*01b0*/  ISETP.GE.AND P0, PT, R5, R4, PT ;  /* 0x000000040500720c */ /* 0x000fe20003f06270 */
[----:B------:R-:W-:-:S12]  /*01c0*/  BSSY.RECONVERGENT B1, `(.L_x_190) ;  /* 0x0000078000017945 */ /* 0x000fd80003800200 */
[----:B------:R-:W-:Y:S05]  /*01d0*/  @P0 BRA `(.L_x_191) ;  /* 0x0000000400d80947 */ /* 0x000fea0003800000 */
[----:B------:R-:W-:Y:S01]  /*01e0*/  LOP3.LUT R9, RZ, R5, RZ, 0x33, !PT ;  /* 0x00000005ff097212 */ /* 0x000fe200078e33ff */
[----:B------:R-:W-:Y:S04]  /*01f0*/  BSSY.RECONVERGENT B2, `(.L_x_192) ;  /* 0x0000019000027945 */ /* 0x000fe80003800200 */
[----:B------:R-:W-:-:S04]  /*0200*/  IMAD.IADD R9, R9, 0x1, R4 ;  /* 0x0000000109097824 */ /* 0x000fc800078e0204 */
[C---:B------:R-:W-:Y:S01]  /*0210*/  IMAD.HI.U32 R0, R9.reuse, -0x33333333, RZ ;  /* 0xcccccccd09007827 */ /* 0x040fe200078e00ff */
[----:B------:R-:W-:-:S04]  /*0220*/  ISETP.GE.U32.AND P0, PT, R9, 0x780, PT ;  /* 0x000007800900780c */ /* 0x000fc80003f06070 */
[----:B------:R-:W-:-:S04]  /*0230*/  SHF.R.U32.HI R0, RZ, 0x9, R0 ;  /* 0x00000009ff007819 */ /* 0x000fc80000011600 */
[----:B------:R-:W-:-:S04]  /*0240*/  LOP3.LUT R2, R0, 0x3, RZ, 0xc0, !PT ;  /* 0x0000000300027812 */ /* 0x000fc800078ec0ff */
[----:B------:R-:W-:-:S13]  /*0250*/  ISETP.NE.AND P1, PT, R2, 0x3, PT ;  /* 0x000000030200780c */ /* 0x000fda0003f25270 */
[----:B------:R-:W-:Y:S05]  /*0260*/  @!P1 BRA `(.L_x_193) ;  /* 0x0000000000449947 */ /* 0x000fea0003800000 */
[----:B------:R-:W0:Y:S01]  /*0270*/  LDC.64 R8, c[0x0][0x380] ;  /* 0x0000e000ff087b82 */ /* 0x000e220000000a00 */
[----:B------:R-:W-:-:S05]  /*0280*/  VIADD R0, R0, 0x1 ;  /* 0x0000000100007836 */ /* 0x000fca0000000000 */
[----:B------:R-:W-:-:S05]  /*0290*/  LOP3.LUT R0, R0, 0x3, RZ, 0xc0, !PT ;  /* 0x0000000300007812 */ /* 0x000fca00078ec0ff */
[----:B------:R-:W-:Y:S02]  /*02a0*/  IMAD.MOV R0, RZ, RZ, -R0 ;  /* 0x000000ffff007224 */ /* 0x000fe400078e0a00 */
[----:B0-----:R-:W-:-:S04]  /*02b0*/  IMAD.WIDE.U32 R8, R5, 0x8, R8 ;  /* 0x0000000805087825 */ /* 0x001fc800078e0008 */
[----:B------:R-:W-:Y:S02]  /*02c0*/  IMAD.MOV.U32 R2, RZ, RZ, R8 ;  /* 0x000000ffff027224 */ /* 0x000fe400078e0008 */
[----:B------:R-:W-:-:S07]  /*02d0*/  IMAD.MOV.U32 R11, RZ, RZ, R9 ;  /* 0x000000ffff0b7224 */ /* 0x000fce00078e0009 */
.L_x_194:
        /* <DEDUP_REMOVED lines=10> */
.L_x_193:
[----:B------:R-:W-:Y:S05]  /*0380*/  BSYNC.RECONVERGENT B2 ;  /* 0x0000000000027941 */ /* 0x000fea0003800200 */
.L_x_192:
        /* <DEDUP_REMOVED lines=8> */
.L_x_197:
        /* <DEDUP_REMOVED lines=43> */
.L_x_196:
[----:B------:R-:W-:Y:S05]  /*06c0*/  BSYNC.RECONVERGENT B2 ;  /* 0x0000000000027941 */ /* 0x000fea0003800200 */
.L_x_195:
        /* <DEDUP_REMOVED lines=26> */
.L_x_199:
[----:B------:R-:W-:Y:S05]  /*0870*/  BSYNC.RECONVERGENT B2 ;  /* 0x0000000000027941 */ /* 0x000fea0003800200 */
.L_x_198:
        /* <DEDUP_REMOVED lines=12> */
.L_x_191:
[----:B------:R-:W-:Y:S05]  /*0940*/  BSYNC.RECONVERGENT B1 ;  /* 0x0000000000017941 */ /* 0x000fea0003800200 */
.L_x_190:
        /* <DEDUP_REMOVED lines=47> */
[----:B------:R-:W0:Y:S04]  /*0c40*/  LDS.128 R8, [UR4+0x20] ;  /* 0x00002004ff087984 */ /* 0x000e280008000c00 */
[----:B------:R-:W1:Y:S04]  /*0c50*/  LDS.128 R16, [UR4+0x30] ;  /* 0x00003004ff107984 */ /* 0x000e680008000c00 */
[----:B--2---:R-:W2:Y:S01]  /*0c60*/  LDS.128 R4, [UR4+0x40] ;  /* 0x00004004ff047984 */ /* 0x004ea20008000c00 */
[----:B0-----:R-:W-:-:S03]  /*0c70*/  DADD R8, R12, R8 ;  /* 0x000000000c087229 */ /* 0x001fc60000000008 */
[----:B------:R-:W-:Y:S05]  /*0c80*/  LDS.128 R12, [UR4+0x60] ;  /* 0x00006004ff0c7984 */ /* 0x000fea0008000c00 */
[----:B------:R-:W-:Y:S02]  /*0c90*/  DADD R2, R8, R10 ;  /* 0x0000000008027229 */ /* 0x000fe4000000000a */
[----:B------:R-:W0:Y:S06]  /*0ca0*/  LDS.128 R8, [UR4+0x50] ;  /* 0x00005004ff087984 */ /* 0x000e2c0008000c00 */
[----:B-1----:R-:W-:-:S08]  /*0cb0*/  DADD R2, R2, R16 ;  /* 0x0000000002027229 */ /* 0x002fd00000000010 */
[----:B------:R-:W-:-:S08]  /*0cc0*/  DADD R2, R2, R18 ;  /* 0x0000000002027229 */ /* 0x000fd00000000012 */
[----:B--2---:R-:W-:-:S08]  /*0cd0*/  DADD R2, R2, R4 ;  /* 0x0000000002027229 */ /* 0x004fd00000000004 */
[----:B------:R-:W-:Y:S01]  /*0ce0*/  DADD R2, R2, R6 ;  /* 0x0000000002027229 */ /* 0x000fe20000000006 */
[----:B------:R-:W1:Y:S07]  /*0cf0*/  LDS.128 R4, [UR4+0x70] ;  /* 0x00007004ff047984 */ /* 0x000e6e0008000c00 */
[----:B0-----:R-:W-:-:S08]  /*0d00*/  DADD R2, R2, R8 ;  /* 0x0000000002027229 */ /* 0x001fd00000000008 */
[----:B------:R-:W-:Y:S01]  /*0d10*/  DADD R2, R2, R10 ;  /* 0x0000000002027229 */ /* 0x000fe2000000000a */
[----:B------:R-:W0:Y:S07]  /*0d20*/  LDS.128 R8, [UR4+0x80] ;  /* 0x00008004ff087984 */ /* 0x000e2e0008000c00 */
[----:B------:R-:W-:-:S08]  /*0d30*/  DADD R2, R2, R12 ;  /* 0x0000000002027229 */ /* 0x000fd0000000000c */
[----:B------:R-:W-:Y:S01]  /*0d40*/  DADD R2, R2, R14 ;  /* 0x0000000002027229 */ /* 0x000fe2000000000e */
[----:B------:R-:W2:Y:S07]  /*0d50*/  LDS.128 R12, [UR4+0x90] ;  /* 0x00009004ff0c7984 */ /* 0x000eae0008000c00 */
[----:B-1----:R-:W-:-:S08]  /*0d60*/  DADD R2, R2, R4 ;  /* 0x0000000002027229 */ /* 0x002fd00000000004 */
[----:B------:R-:W-:Y:S01]  /*0d70*/  DADD R2, R2, R6 ;  /* 0x0000000002027229 */ /* 0x000fe20000000006 */
[----:B------:R-:W1:Y:S07]  /*0d80*/  LDS.128 R4, [UR4+0xa0] ;  /* 0x0000a004ff047984 */ /* 0x000e6e0008000c00 */
[----:B0-----:R-:W-:Y:S01]  /*0d90*/  DADD R2, R2, R8 ;  /* 0x0000000002027229 */ /* 0x001fe20000000008 */
[----:B------:R-:W0:Y:S07]  /*0da0*/  LDS.64 R8, [UR4+0xb0] ;  /* 0x0000b004ff087984 */ /* 0x000e2e0008000a00 */
[----:B------:R-:W-:-:S08]  /*0db0*/  DADD R2, R2, R10 ;  /* 0x0000000002027229 */ /* 0x000fd0000000000a */
[----:B--2---:R-:W-:-:S08]  /*0dc0*/  DADD R2, R2, R12 ;  /* 0x0000000002027229 */ /* 0x004fd0000000000c */
[----:B------:R-:W-:-:S08]  /*0dd0*/  DADD R2, R2, R14 ;  /* 0x0000000002027229 */ /* 0x000fd0000000000e */
[----:B-1----:R-:W-:-:S08]  /*0de0*/  DADD R2, R2, R4 ;  /* 0x0000000002027229 */ /* 0x002fd00000000004 */
[----:B------:R-:W-:-:S08]  /*0df0*/  DADD R2, R2, R6 ;  /* 0x0000000002027229 */ /* 0x000fd00000000006 */
[----:B0-----:R-:W-:Y:S01]  /*0e00*/  DADD R12, R2, R8 ;  /* 0x00000000020c7229 */ /* 0x001fe20000000008 */
[----:B------:R-:W-:Y:S10]  /*0e10*/  BRA `(.L_x_201) ;  /* 0x0000001800487947 */ /* 0x000ff40003800000 */
.L_x_200:
        /* <DEDUP_REMOVED lines=39> */
[----:B------:R-:W-:Y:S01]  /*1090*/  @!P1 MOV R10, 0x400 ;  /* 0x00000400000a9802 */ /* 0x000fe20000000f00 */
[----:B------:R-:W-:Y:S01]  /*10a0*/  SHFL.DOWN PT, R6, R8, 0x10, R5 ;  /* 0x0a00000008067989 */ /* 0x000fe200000e0005 */
[----:B------:R-:W-:Y:S02]  /*10b0*/  ISETP.GT.AND P0, PT, R0, R5, PT ;  /* 0x000000050000720c */ /* 0x000fe40003f04270 */
[----:B0-----:R-:W-:Y:S01]  /*10c0*/  @!P1 LEA R11, R13, R10, 0x18 ;  /* 0x0000000a0d0b9211 */ /* 0x001fe200078ec0ff */
[----:B------:R-:W0:Y:S04]  /*10d0*/  SHFL.DOWN PT, R7, R9, 0x10, R5 ;  /* 0x0a00000009077989 */ /* 0x000e2800000e0005 */
[----:B------:R-:W-:Y:S01]  /*10e0*/  @!P1 IMAD.IADD R11, R2, 0x1, R11 ;  /* 0x00000001020b9824 */ /* 0x000fe200078e020b */
[----:B0-----:R-:W-:-:S10]  /*10f0*/  DADD R6, R6, R8 ;  /* 0x0000000006067229 */ /* 0x001fd40000000008 */
[----:B------:R-:W-:Y:S02]  /*1100*/  FSEL R12, R8, R6, P0 ;  /* 0x00000006080c7208 */ /* 0x000fe40000000000 */
[----:B------:R-:W-:Y:S02]  /*1110*/  FSEL R13, R9, R7, P0 ;  /* 0x00000007090d7208 */ /* 0x000fe40000000000 */
[----:B------:R-:W-:-:S03]  /*1120*/  ISETP.NE.AND P0, PT, R3, RZ, PT ;  /* 0x000000ff0300720c */ /* 0x000fc60003f05270 */
[----:B------:R1:W-:Y:S01]  /*1130*/  @!P1 STS.64 [R11+0x18], R12 ;  /* 0x0000180c0b009388 */ /* 0x0003e20000000a00 */
[----:B------:R-:W-:Y:S09]  /*1140*/  BAR.SYNC.DEFER_BLOCKING 0x0 ;  /* 0x0000000000007b1d */ /* 0x000ff20000010000 */
[----:B------:R-:W-:Y:S05]  /*1150*/  @P0 BRA `(.L_x_201) ;  /* 0x0000001400780947 */ /* 0x000fea0003800000 */
[----:B------:R-:W0:Y:S01]  /*1160*/  S2UR UR5, SR_CgaCtaId ;  /* 0x00000000000579c3 */ /* 0x000e220000008800 */
[----:B------:R-:W-:Y:S01]  /*1170*/  UMOV UR4, 0x400 ;  /* 0x0000040000047882 */ /* 0x000fe20000000000 */
[----:B------:R-:W-:Y:S01]  /*1180*/  ISETP.GT.AND P1, PT, R4, 0x20, PT ;  /* 0x000000200400780c */ /* 0x000fe20003f24270 */
[----:B0-----:R-:W-:-:S09]  /*1190*/  ULEA UR4, UR5, UR4, 0x18 ;  /* 0x0000000405047291 */ /* 0x001fd2000f8ec0ff */
[----:B------:R-:W0:Y:S04]  /*11a0*/  LDS.128 R16, [UR4+0x20] ;  /* 0x00002004ff107984 */ /* 0x000e280008000c00 */
[----:B-1----:R-:W1:Y:S01]  /*11b0*/  LDS.128 R8, [UR4+0x30] ;  /* 0x00003004ff087984 */ /* 0x002e620008000c00 */
[----:B0-----:R-:W-:-:S10]  /*11c0*/  DADD R16, R12, R16 ;  /* 0x000000000c107229 */ /* 0x001fd40000000010 */
[----:B------:R-:W-:Y:S02]  /*11d0*/  FSEL R2, R16, R12, P1 ;  /* 0x0000000c10027208 */ /* 0x000fe40000800000 */
[----:B------:R-:W-:Y:S02]  /*11e0*/  FSEL R3, R17, R13, P1 ;  /* 0x0000000d11037208 */ /* 0x000fe40000800000 */
[----:B------:R-:W-:Y:S01]  /*11f0*/  ISETP.GT.AND P1, PT, R4, 0x40, PT ;  /* 0x000000400400780c */ /* 0x000fe20003f24270 */
[----:B------:R-:W0:Y:S03]  /*1200*/  LDS.128 R12, [UR4+0x40] ;  /* 0x00004004ff0c7984 */ /* 0x000e260008000c00 */
        /* <DEDUP_REMOVED lines=65> */
[----:B------:R-:W1:Y:S01]  /*1620*/  LDS.64 R2, [UR4+0xb0] ;  /* 0x0000b004ff027984 */ /* 0x000e620008000a00 */
        /* <DEDUP_REMOVED lines=11> */
[----:B------:R-:W-:Y:S01]  /*16e0*/  FSEL R13, R3, R7, P1 ;  /* 0x00000007030d7208 */ /* 0x000fe20000800000 */
[----:B------:R-:W-:Y:S06]  /*16f0*/  BRA `(.L_x_201) ;  /* 0x0000001000107947 */ /* 0x000fec0003800000 */
.L_x_187:
[----:B------:R-:W0:Y:S01]  /*1700*/  S2R R0, SR_TID.X ;  /* 0x0000000000007919 */ /* 0x000e220000002100 */
[----:B------:R-:W0:Y:S02]  /*1710*/  LDC.64 R6, c[0x0][0x380] ;  /* 0x0000e000ff067b82 */ /* 0x000e240000000a00 */
[----:B0-----:R-:W-:-:S05]  /*1720*/  IMAD.WIDE.U32 R6, R0, 0x8, R6 ;  /* 0x0000000800067825 */ /* 0x001fca00078e0006 */
[----:B------:R-:W2:Y:S04]  /*1730*/  LDG.E.64.CONSTANT R20, desc[UR6][R6.64] ;  /* 0x0000000606147981 */ /* 0x000ea8000c1e9b00 */
[----:B------:R-:W2:Y:S04]  /*1740*/  LDG.E.64.CONSTANT R2, desc[UR6][R6.64+0x1400] ;  /* 0x0014000606027981 */ /* 0x000ea8000c1e9b00 */
[----:B------:R-:W3:Y:S04]  /*1750*/  LDG.E.64.CONSTANT R8, desc[UR6][R6.64+0x2800] ;  /* 0x0028000606087981 */ /* 0x000ee8000c1e9b00 */
[----:B------:R-:W4:Y:S04]  /*1760*/  LDG.E.64.CONSTANT R10, desc[UR6][R6.64+0x3c00] ;  /* 0x003c0006060a7981 */ /* 0x000f28000c1e9b00 */
[----:B------:R-:W5:Y:S04]  /*1770*/  LDG.E.64.CONSTANT R12, desc[UR6][R6.64+0x5000] ;  /* 0x00500006060c7981 */ /* 0x000f68000c1e9b00 */
[----:B------:R-:W5:Y:S04]  /*1780*/  LDG.E.64.CONSTANT R14, desc[UR6][R6.64+0x6400] ;  /* 0x00640006060e7981 */ /* 0x000f68000c1e9b00 */
[----:B------:R-:W5:Y:S04]  /*1790*/  LDG.E.64.CONSTANT R16, desc[UR6][R6.64+0x7800] ;  /* 0x0078000606107981 */ /* 0x000f68000c1e9b00 */
[----:B------:R-:W5:Y:S01]  /*17a0*/  LDG.E.64.CONSTANT R18, desc[UR6][R6.64+0x8c00] ;  /* 0x008c000606127981 */ /* 0x000f62000c1e9b00 */
[----:B------:R-:W-:Y:S01]  /*17b0*/  ISETP.GE.U32.AND P0, PT, R4, 0x2800, PT ;  /* 0x000028000400780c */ /* 0x000fe20003f06070 */
[----:B--2---:R-:W-:-:S08]  /*17c0*/  DADD R2, R20, R2 ;  /* 0x0000000014027229 */ /* 0x004fd00000000002 */
[----:B---3--:R-:W-:Y:S01]  /*17d0*/  DADD R2, R8, R2 ;  /* 0x0000000008027229 */ /* 0x008fe20000000002 */
[----:B------:R-:W-:-:S07]  /*17e0*/  IMAD.MOV.U32 R9, RZ, RZ, 0x1400 ;  /* 0x00001400ff097424 */ /* 0x000fce00078e00ff */
[----:B----4-:R-:W-:-:S08]  /*17f0*/  DADD R2, R10, R2 ;  /* 0x000000000a027229 */ /* 0x010fd00000000002 */
[----:B-----5:R-:W-:-:S08]  /*1800*/  DADD R2, R12, R2 ;  /* 0x000000000c027229 */ /* 0x020fd00000000002 */
[----:B------:R-:W-:-:S08]  /*1810*/  DADD R2, R14, R2 ;  /* 0x000000000e027229 */ /* 0x000fd00000000002 */
[----:B------:R-:W-:-:S08]  /*1820*/  DADD R2, R16, R2 ;  /* 0x0000000010027229 */ /* 0x000fd00000000002 */
[----:B------:R-:W-:Y:S01]  /*1830*/  DADD R2, R18, R2 ;  /* 0x0000000012027229 */ /* 0x000fe20000000002 */
[----:B------:R-:W-:Y:S10]  /*1840*/  @!P0 BRA `(.L_x_202) ;  /* 0x00000000006c8947 */ /* 0x000ff40003800000 */
[----:B------:R-:W0:Y:S01]  /*1850*/  LDC R26, c[0x0][0x390] ;  /* 0x0000e400ff1a7b82 */ /* 0x000e220000000800 */
[----:B------:R-:W-:Y:S02]  /*1860*/  VIADD R8, R4, 0xffffec00 ;  /* 0xffffec0004087836 */ /* 0x000fe40000000000 */
[----:B------:R-:W-:-:S07]  /*1870*/  IMAD.MOV.U32 R9, RZ, RZ, 0x1400 ;  /* 0x00001400ff097424 */ /* 0x000fce00078e00ff */
.L_x_204:
[----:B------:R-:W-:-:S05]  /*1880*/  IMAD.WIDE R12, R9, 0x8, R6 ;  /* 0x00000008090c7825 */ /* 0x000fca00078e0206 */
[----:B------:R-:W2:Y:S04]  /*1890*/  LDG.E.64.CONSTANT R4, desc[UR6][R12.64] ;  /* 0x000000060c047981 */ /* 0x000ea8000c1e9b00 */
[----:B------:R-:W3:Y:S04]  /*18a0*/  LDG.E.64.CONSTANT R14, desc[UR6][R12.64+0x1400] ;  /* 0x001400060c0e7981 */ /* 0x000ee8000c1e9b00 */
[----:B------:R-:W4:Y:S04]  /*18b0*/  LDG.E.64.CONSTANT R16, desc[UR6][R12.64+0x2800] ;  /* 0x002800060c107981 */ /* 0x000f28000c1e9b00 */
[----:B------:R-:W5:Y:S04]  /*18c0*/  LDG.E.64.CONSTANT R18, desc[UR6][R12.64+0x3c00] ;  /* 0x003c00060c127981 */ /* 0x000f68000c1e9b00 */
        /* <DEDUP_REMOVED lines=8> */
[----:B------:R-:W-:-:S08]  /*1950*/  DADD R4, R20, R4 ;  /* 0x0000000014047229 */ /* 0x000fd00000000004 */
[----:B------:R-:W-:Y:S01]  /*1960*/  DADD R22, R22, R4 ;  /* 0x0000000016167229 */ /* 0x000fe20000000004 */
[----:B0-----:R-:W-:-:S04]  /*1970*/  IMAD.MOV.U32 R4, RZ, RZ, R26 ;  /* 0x000000ffff047224 */ /* 0x001fc800078e001a */
[----:B------:R-:W-:-:S03]  /*1980*/  IMAD.IADD R2, R4, 0x1, -R9 ;  /* 0x0000000104027824 */ /* 0x000fc600078e0a09 */
[----:B------:R-:W-:Y:S02]  /*1990*/  DADD R22, R24, R22 ;  /* 0x0000000018167229 */ /* 0x000fe40000000016 */
[----:B------:R-:W-:-:S06]  /*19a0*/  ISETP.GE.AND P0, PT, R2, 0x1400, PT ;  /* 0x000014000200780c */ /* 0x000fcc0003f06270 */
[----:B------:R-:W-:-:S07]  /*19b0*/  DADD R2, R10, R22 ;  /* 0x000000000a027229 */ /* 0x000fce0000000016 */
[----:B------:R-:W-:Y:S05]  /*19c0*/  @!P0 BRA `(.L_x_203) ;  /* 0x0000000800348947 */ /* 0x000fea0003800000 */
[----:B------:R-:W-:-:S05]  /*19d0*/  VIADD R9, R9, 0x1400 ;  /* 0x0000140009097836 */ /* 0x000fca0000000000 */
[----:B------:R-:W-:-:S13]  /*19e0*/  ISETP.GT.AND P0, PT, R9, R8, PT ;  /* 0x000000080900720c */ /* 0x000fda0003f04270 */
[----:B------:R-:W-:Y:S05]  /*19f0*/  @!P0 BRA `(.L_x_204) ;  /* 0xfffffffc00a08947 */ /* 0x000fea000383ffff */
.L_x_202:
[----:B------:R-:W-:-:S13]  /*1a00*/  ISETP.GE.AND P0, PT, R9, R4, PT ;  /* 0x000000040900720c */ /* 0x000fda0003f06270 */
[----:B------:R-:W-:Y:S05]  /*1a10*/  @P0 BRA `(.L_x_203) ;  /* 0x0000000800200947 */ /* 0x000fea0003800000 */
[----:B------:R-:W-:Y:S01]  /*1a20*/  IMAD.IADD R39, R4, 0x1, -R9 ;  /* 0x0000000104277824 */ /* 0x000fe200078e0a09 */
[----:B------:R-:W-:Y:S04]  /*1a30*/  BSSY.RECONVERGENT B1, `(.L_x_203) ;  /* 0x0000086000017945 */ /* 0x000fe80003800200 */
[----:B------:R-:W-:-:S13]  /*1a40*/  ISETP.GE.AND P0, PT, R0, R39, PT ;  /* 0x000000270000720c */ /* 0x000fda0003f06270 */
[----:B------:R-:W-:Y:S05]  /*1a50*/  @P0 BRA `(.L_x_205) ;  /* 0x00000008000c0947 */ /* 0x000fea0003800000 */
[----:B------:R-:W-:Y:S01]  /*1a60*/  LOP3.LUT R5, RZ, R0, RZ, 0x33, !PT ;  /* 0x00000000ff057212 */ /* 0x000fe200078e33ff */
[----:B------:R-:W-:Y:S01]  /*1a70*/  BSSY.RECONVERGENT B2, `(.L_x_206) ;  /* 0x0000017000027945 */ /* 0x000fe20003800200 */
[----:B------:R-:W-:Y:S02]  /*1a80*/  IMAD.MOV.U32 R38, RZ, RZ, R0 ;  /* 0x000000ffff267224 */ /* 0x000fe400078e0000 */
[----:B------:R-:W-:-:S04]  /*1a90*/  IADD3 R5, PT, PT, -R9, R4, R5 ;  /* 0x0000000409057210 */ /* 0x000fc80007ffe105 */
[C---:B------:R-:W-:Y:S01]  /*1aa0*/  ISETP.GE.U32.AND P1, PT, R5.reuse, 0x780, PT ;  /* 0x000007800500780c */ /* 0x040fe20003f26070 */
[----:B------:R-:W-:-:S05]  /*1ab0*/  IMAD.HI.U32 R4, R5, -0x33333333, RZ ;  /* 0xcccccccd05047827 */ /* 0x000fca00078e00ff */
[----:B------:R-:W-:-:S04]  /*1ac0*/  SHF.R.U32.HI R4, RZ, 0x9, R4 ;  /* 0x00000009ff047819 */ /* 0x000fc80000011604 */
[----:B------:R-:W-:-:S04]  /*1ad0*/  LOP3.LUT R6, R4, 0x3, RZ, 0xc0, !PT ;  /* 0x0000000304067812 */ /* 0x000fc800078ec0ff */
[----:B------:R-:W-:-:S13]  /*1ae0*/  ISETP.NE.AND P0, PT, R6, 0x3, PT ;  /* 0x000000030600780c */ /* 0x000fda0003f05270 */
[----:B------:R-:W-:Y:S05]  /*1af0*/  @!P0 BRA `(.L_x_207) ;  /* 0x0000000000388947 */ /* 0x000fea0003800000 */
[----:B------:R-:W0:Y:S01]  /*1b00*/  LDC.64 R6, c[0x0][0x380] ;  /* 0x0000e000ff067b82 */ /* 0x000e220000000a00 */
[----:B------:R-:W-:Y:S02]  /*1b10*/  VIADD R4, R4, 0x1 ;  /* 0x0000000104047836 */ /* 0x000fe40000000000 */
[----:B------:R-:W-:Y:S02]  /*1b20*/  IMAD.IADD R11, R0, 0x1, R9 ;  /* 0x00000001000b7824 */ /* 0x000fe400078e0209 */
[----:B------:R-:W-:Y:S01]  /*1b30*/  IMAD.MOV.U32 R38, RZ, RZ, R0 ;  /* 0x000000ffff267224 */ /* 0x000fe200078e0000 */
[----:B------:R-:W-:-:S05]  /*1b40*/  LOP3.LUT R4, R4, 0x3, RZ, 0xc0, !PT ;  /* 0x0000000304047812 */ /* 0x000fca00078ec0ff */
[----:B------:R-:W-:-:S07]  /*1b50*/  IMAD.MOV R8, RZ, RZ, -R4 ;  /* 0x000000ffff087224 */ /* 0x000fce00078e0a04 */
.L_x_208:
[----:B0-----:R-:W-:-:S06]  /*1b60*/  IMAD.WIDE.U32 R4, R11, 0x8, R6 ;  /* 0x000000080b047825 */ /* 0x001fcc00078e0006 */
[----:B------:R-:W2:Y:S01]  /*1b70*/  LDG.E.64.CONSTANT R4, desc[UR6][R4.64] ;  /* 0x0000000604047981 */ /* 0x000ea2000c1e9b00 */
[----:B------:R-:W-:Y:S02]  /*1b80*/  VIADD R8, R8, 0x1 ;  /* 0x0000000108087836 */ /* 0x000fe40000000000 */
[----:B------:R-:W-:Y:S02]  /*1b90*/  VIADD R38, R38, 0x280 ;  /* 0x0000028026267836 */ /* 0x000fe40000000000 */
[----:B------:R-:W-:Y:S01]  /*1ba0*/  VIADD R11, R11, 0x280 ;  /* 0x000002800b0b7836 */ /* 0x000fe20000000000 */
[----:B------:R-:W-:Y:S01]  /*1bb0*/  ISETP.NE.AND P0, PT, R8, RZ, PT ;  /* 0x000000ff0800720c */ /* 0x000fe20003f05270 */
[----:B--2---:R-:W-:-:S12]  /*1bc0*/  DADD R2, R4, R2 ;  /* 0x0000000004027229 */ /* 0x004fd80000000002 */
[----:B------:R-:W-:Y:S05]  /*1bd0*/  @P0 BRA `(.L_x_208) ;  /* 0xfffffffc00e00947 */ /* 0x000fea000383ffff */
.L_x_207:
[----:B------:R-:W-:Y:S05]  /*1be0*/  BSYNC.RECONVERGENT B2 ;  /* 0x0000000000027941 */ /* 0x000fea0003800200 */
.L_x_206:
[----:B------:R-:W-:Y:S05]  /*1bf0*/  @!P1 BRA `(.L_x_205) ;  /* 0x0000000400a49947 */ /* 0x000fea0003800000 */
[----:B------:R-:W0:Y:S01]  /*1c00*/  LDCU.64 UR4, c[0x0][0x380] ;  /* 0x00007000ff0477ac */ /* 0x000e220008000a00 */
[----:B------:R-:W-:Y:S01]  /*1c10*/  IMAD.IADD R7, R39, 0x1, -R38 ;  /* 0x0000000127077824 */ /* 0x000fe200078e0a26 */
[C---:B------:R-:W-:Y:S01]  /*1c20*/  IADD3 R5, P0, PT, R38.reuse, R9, RZ ;  /* 0x0000000926057210 */ /* 0x040fe20007f1e0ff */
[----:B------:R-:W-:Y:S01]  /*1c30*/  BSSY.RECONVERGENT B2, `(.L_x_209) ;  /* 0x000003a000027945 */ /* 0x000fe20003800200 */
[----:B------:R-:W-:Y:S02]  /*1c40*/  IMAD.IADD R40, R38, 0x1, R9 ;  /* 0x0000000126287824 */ /* 0x000fe400078e0209 */
        /* <DEDUP_REMOVED lines=10> */
.L_x_211:
[----:B------:R-:W0:Y:S01]  /*1cf0*/  LDC.64 R30, c[0x0][0x380] ;  /* 0x0000e000ff1e7b82 */ /* 0x000e220000000a00 */
[----:B------:R-:W2:Y:S04]  /*1d00*/  LDG.E.64.CONSTANT R8, desc[UR6][R4.64+-0x1400] ;  /* 0xffec000604087981 */ /* 0x000ea8000c1e9b00 */
[----:B------:R-:W3:Y:S01]  /*1d10*/  LDG.E.64.CONSTANT R10, desc[UR6][R4.64] ;  /* 0x00000006040a7981 */ /* 0x000ee2000c1e9b00 */
[----:B------:R-:W-:-:S03]  /*1d20*/  VIADD R15, R40, 0xa00 ;  /* 0x00000a00280f7836 */ /* 0x000fc60000000000 */
[----:B------:R-:W4:Y:S04]  /*1d30*/  LDG.E.64.CONSTANT R12, desc[UR6][R4.64+0x1400] ;  /* 0x00140006040c7981 */ /* 0x000f28000c1e9b00 */
[----:B------:R-:W5:Y:S04]  /*1d40*/  LDG.E.64.CONSTANT R16, desc[UR6][R4.64+0x3c00] ;  /* 0x003c000604107981 */ /* 0x000f68000c1e9b00 */
[----:B------:R-:W5:Y:S01]  /*1d50*/  LDG.E.64.CONSTANT R18, desc[UR6][R4.64+0x5000] ;  /* 0x0050000604127981 */ /* 0x000f62000c1e9b00 */
[----:B------:R-:W-:-:S03]  /*1d60*/  VIADD R23, R40, 0x1400 ;  /* 0x0000140028177836 */ /* 0x000fc60000000000 */
[----:B------:R-:W5:Y:S01]  /*1d70*/  LDG.E.64.CONSTANT R20, desc[UR6][R4.64+0x6400] ;  /* 0x0064000604147981 */ /* 0x000f62000c1e9b00 */
[----:B0-----:R-:W-:-:S03]  /*1d80*/  IMAD.WIDE.U32 R6, R40, 0x8, R30 ;  /* 0x0000000828067825 */ /* 0x001fc600078e001e */
[----:B------:R-:W5:Y:S04]  /*1d90*/  LDG.E.64.CONSTANT R24, desc[UR6][R4.64+0x8c00] ;  /* 0x008c000604187981 */ /* 0x000f68000c1e9b00 */
[----:B------:R-:W5:Y:S04]  /*1da0*/  LDG.E.64.CONSTANT R26, desc[UR6][R4.64+0xa000] ;  /* 0x00a00006041a7981 */ /* 0x000f68000c1e9b00 */
[----:B------:R-:W2:Y:S01]  /*1db0*/  LDG.E.64.CONSTANT R6, desc[UR6][R6.64] ;  /* 0x0000000606067981 */ /* 0x000ea2000c1e9b00 */
[----:B------:R-:W-:-:S03]  /*1dc0*/  IMAD.WIDE.U32 R14, R15, 0x8, R30 ;  /* 0x000000080f0e7825 */ /* 0x000fc600078e001e */
[----:B------:R-:W5:Y:S04]  /*1dd0*/  LDG.E.64.CONSTANT R28, desc[UR6][R4.64+0xb400] ;  /* 0x00b40006041c7981 */ /* 0x000f68000c1e9b00 */
[----:B------:R-:W5:Y:S01]  /*1de0*/  LDG.E.64.CONSTANT R14, desc[UR6][R14.64] ;  /* 0x000000060e0e7981 */ /* 0x000f62000c1e9b00 */
[----:B------:R-:W-:-:S03]  /*1df0*/  IMAD.WIDE.U32 R22, R23, 0x8, R30 ;  /* 0x0000000817167825 */ /* 0x000fc600078e001e */
[----:B------:R-:W5:Y:S04]  /*1e00*/  LDG.E.64.CONSTANT R34, desc[UR6][R4.64+0xf000] ;  /* 0x00f0000604227981 */ /* 0x000f68000c1e9b00 */
[----:B------:R-:W5:Y:S01]  /*1e10*/  LDG.E.64.CONSTANT R22, desc[UR6][R22.64] ;  /* 0x0000000616167981 */ /* 0x000f62000c1e9b00 */
[----:B------:R-:W-:-:S03]  /*1e20*/  VIADD R33, R40, 0x1e00 ;  /* 0x00001e0028217836 */ /* 0x000fc60000000000 */
[----:B------:R-:W5:Y:S01]  /*1e30*/  LDG.E.64.CONSTANT R36, desc[UR6][R4.64+0x10400] ;  /* 0x0104000604247981 */ /* 0x000f62000c1e9b00 */
[----:B------:R-:W-:-:S03]  /*1e40*/  IMAD.WIDE.U32 R30, R33, 0x8, R30 ;  /* 0x00000008211e7825 */ /* 0x000fc600078e001e */
[----:B------:R0:W5:Y:S04]  /*1e50*/  LDG.E.64.CONSTANT R32, desc[UR6][R4.64+0xdc00] ;  /* 0x00dc000604207981 */ /* 0x000168000c1e9b00 */
[----:B------:R-:W5:Y:S01]  /*1e60*/  LDG.E.64.CONSTANT R30, desc[UR6][R30.64] ;  /* 0x000000061e1e7981 */ /* 0x000f62000c1e9b00 */
[----:B------:R-:W-:-:S05]  /*1e70*/  VIADD R38, R38, 0x2800 ;  /* 0x0000280026267836 */ /* 0x000fca0000000000 */
[----:B------:R-:W-:Y:S02]  /*1e80*/  ISETP.GE.AND P1, PT, R38, R41, PT ;  /* 0x000000292600720c */ /* 0x000fe40003f26270 */
[----:B0-----:R-:W-:Y:S01]  /*1e90*/  IADD3 R4, P2, PT, R4, 0x14000, RZ ;  /* 0x0001400004047810 */ /* 0x001fe20007f5e0ff */
[----:B------:R-:W-:-:S04]  /*1ea0*/  VIADD R40, R40, 0x2800 ;  /* 0x0000280028287836 */ /* 0x000fc80000000000 */
[----:B------:R-:W-:Y:S01]  /*1eb0*/  IMAD.X R5, RZ, RZ, R5, P2 ;  /* 0x000000ffff057224 */ /* 0x000fe200010e0605 */
[----:B--2---:R-:W-:-:S08]  /*1ec0*/  DADD R6, R6, R2 ;  /* 0x0000000006067229 */ /* 0x004fd00000000002 */
[----:B------:R-:W-:-:S08]  /*1ed0*/  DADD R6, R6, R8 ;  /* 0x0000000006067229 */ /* 0x000fd00000000008 */
[----:B---3--:R-:W-:-:S08]  /*1ee0*/  DADD R6, R6, R10 ;  /* 0x0000000006067229 */ /* 0x008fd0000000000a */
[----:B----4-:R-:W-:-:S08]  /*1ef0*/  DADD R6, R6, R12 ;  /* 0x0000000006067229 */ /* 0x010fd0000000000c */
        /* <DEDUP_REMOVED lines=13> */
.L_x_210:
[----:B------:R-:W-:Y:S05]  /*1fd0*/  BSYNC.RECONVERGENT B2 ;  /* 0x0000000000027941 */ /* 0x000fea0003800200 */
.L_x_209:
[----:B------:R-:W-:Y:S01]  /*1fe0*/  IMAD.IADD R6, R39, 0x1, -R38 ;  /* 0x0000000127067824 */ /* 0x000fe200078e0a26 */
[----:B------:R-:W-:Y:S04]  /*1ff0*/  BSSY.RECONVERGENT B2, `(.L_x_212) ;  /* 0x000001d000027945 */ /* 0x000fe80003800200 */
[----:B------:R-:W-:-:S13]  /*2000*/  ISETP.GT.AND P1, PT, R6, 0xa00, PT ;  /* 0x00000a000600780c */ /* 0x000fda0003f24270 */
[----:B------:R-:W-:Y:S05]  /*2010*/  @!P1 BRA `(.L_x_213) ;  /* 0x0000000000689947 */ /* 0x000fea0003800000 */
[----:B------:R-:W0:Y:S01]  /*2020*/  LDC.64 R14, c[0x0][0x380] ;  /* 0x0000e000ff0e7b82 */ /* 0x000e220000000a00 */
[----:B------:R-:W2:Y:S04]  /*2030*/  LDG.E.64.CONSTANT R8, desc[UR6][R4.64+-0x1400] ;  /* 0xffec000604087981 */ /* 0x000ea8000c1e9b00 */
[----:B------:R-:W3:Y:S01]  /*2040*/  LDG.E.64.CONSTANT R10, desc[UR6][R4.64] ;  /* 0x00000006040a7981 */ /* 0x000ee2000c1e9b00 */
[----:B------:R-:W-:-:S03]  /*2050*/  VIADD R17, R40, 0xa00 ;  /* 0x00000a0028117836 */ /* 0x000fc60000000000 */
[----:B------:R-:W4:Y:S04]  /*2060*/  LDG.E.64.CONSTANT R12, desc[UR6][R4.64+0x1400] ;  /* 0x00140006040c7981 */ /* 0x000f28000c1e9b00 */
[----:B------:R-:W5:Y:S04]  /*2070*/  LDG.E.64.CONSTANT R18, desc[UR6][R4.64+0x5000] ;  /* 0x0050000604127981 */ /* 0x000f68000c1e9b00 */
[----:B------:R1:W5:Y:S01]  /*2080*/  LDG.E.64.CONSTANT R20, desc[UR6][R4.64+0x6400] ;  /* 0x0064000604147981 */ /* 0x000362000c1e9b00 */
[----:B0-----:R-:W-:-:S06]  /*2090*/  IMAD.WIDE.U32 R6, R40, 0x8, R14 ;  /* 0x0000000828067825 */ /* 0x001fcc00078e000e */
[----:B------:R-:W2:Y:S01]  /*20a0*/  LDG.E.64.CONSTANT R6, desc[UR6][R6.64] ;  /* 0x0000000606067981 */ /* 0x000ea2000c1e9b00 */
[----:B------:R-:W-:-:S03]  /*20b0*/  IMAD.WIDE.U32 R14, R17, 0x8, R14 ;  /* 0x00000008110e7825 */ /* 0x000fc600078e000e */
[----:B------:R-:W5:Y:S04]  /*20c0*/  LDG.E.64.CONSTANT R16, desc[UR6][R4.64+0x3c00] ;  /* 0x003c000604107981 */ /* 0x000f68000c1e9b00 */
[----:B------:R-:W5:Y:S01]  /*20d0*/  LDG.E.64.CONSTANT R14, desc[UR6][R14.64] ;  /* 0x000000060e0e7981 */ /* 0x000f62000c1e9b00 */
[----:B------:R-:W-:Y:S01]  /*20e0*/  PLOP3.LUT P0, PT, PT, PT, PT, 0x8, 0x80 ;  /* 0x000000000080781c */ /* 0x000fe20003f0e170 */
[----:B------:R-:W-:Y:S02]  /*20f0*/  VIADD R38, R38, 0x1400 ;  /* 0x0000140026267836 */ /* 0x000fe40000000000 */
[----:B------:R-:W-:Y:S01]  /*2100*/  VIADD R40, R40, 0x1400 ;  /* 0x0000140028287836 */ /* 0x000fe20000000000 */
[----:B--2---:R-:W-:-:S08]  /*2110*/  DADD R2, R2, R6 ;  /* 0x0000000002027229 */ /* 0x004fd00000000006 */
[----:B------:R-:W-:-:S08]  /*2120*/  DADD R2, R2, R8 ;  /* 0x0000000002027229 */ /* 0x000fd00000000008 */
[----:B---3--:R-:W-:-:S08]  /*2130*/  DADD R2, R2, R10 ;  /* 0x0000000002027229 */ /* 0x008fd0000000000a */
[----:B----4-:R-:W-:-:S08]  /*2140*/  DADD R2, R2, R12 ;  /* 0x0000000002027229 */ /* 0x010fd0000000000c */
[----:B-----5:R-:W-:-:S08]  /*2150*/  DADD R2, R2, R14 ;  /* 0x0000000002027229 */ /* 0x020fd0000000000e */
[----:B------:R-:W-:Y:S01]  /*2160*/  DADD R2, R2, R16 ;  /* 0x0000000002027229 */ /* 0x000fe20000000010 */
[----:B------:R-:W-:-:S07]  /*2170*/  IADD3 R6, P1, PT, R4, 0xa000, RZ ;  /* 0x0000a00004067810 */ /* 0x000fce0007f3e0ff */
[----:B------:R-:W-:Y:S01]  /*2180*/  DADD R2, R2, R18 ;  /* 0x0000000002027229 */ /* 0x000fe20000000012 */
[----:B-1----:R-:W-:Y:S02]  /*2190*/  IMAD.X R5, RZ, RZ, R5, P1 ;  /* 0x000000ffff057224 */ /* 0x002fe400008e0605 */
[----:B------:R-:W-:-:S05]  /*21a0*/  IMAD.MOV.U32 R4, RZ, RZ, R6 ;  /* 0x000000ffff047224 */ /* 0x000fca00078e0006 */
[----:B------:R-:W-:-:S11]  /*21b0*/  DADD R2, R2, R20 ;  /* 0x0000000002027229 */ /* 0x000fd60000000014 */
.L_x_213:
[----:B------:R-:W-:Y:S05]  /*21c0*/  BSYNC.RECONVERGENT B2 ;  /* 0x0000000000027941 */ /* 0x000fea0003800200 */
.L_x_212:
[----:B------:R-:W-:-:S13]  /*21d0*/  ISETP.LT.OR P0, PT, R38, R39, P0 ;  /* 0x000000272600720c */ /* 0x000fda0000701670 */
[----:B------:R-:W-:Y:S05]  /*21e0*/  @!P0 BRA `(.L_x_205) ;  /* 0x0000000000288947 */ /* 0x000fea0003800000 */
[----:B------:R-:W0:Y:S01]  /*21f0*/  LDC.64 R6, c[0x0][0x380] ;  /* 0x0000e000ff067b82 */ /* 0x000e220000000a00 */
[----:B------:R-:W2:Y:S04]  /*2200*/  LDG.E.64.CONSTANT R8, desc[UR6][R4.64] ;  /* 0x0000000604087981 */ /* 0x000ea8000c1e9b00 */
[----:B------:R-:W3:Y:S01]  /*2210*/  LDG.E.64.CONSTANT R10, desc[UR6][R4.64+0x1400] ;  /* 0x00140006040a7981 */ /* 0x000ee2000c1e9b00 */
[----:B0-----:R-:W-:-:S03]  /*2220*/  IMAD.WIDE.U32 R40, R40, 0x8, R6 ;  /* 0x0000000828287825 */ /* 0x001fc600078e0006 */
[----:B------:R-:W4:Y:S04]  /*2230*/  LDG.E.64.CONSTANT R6, desc[UR6][R4.64+-0x1400] ;  /* 0xffec000604067981 */ /* 0x000f28000c1e9b00 */
[----:B------:R-:W5:Y:S02]  /*2240*/  LDG.E.64.CONSTANT R40, desc[UR6][R40.64] ;  /* 0x0000000628287981 */ /* 0x000f64000c1e9b00 */
[----:B-----5:R-:W-:-:S08]  /*2250*/  DADD R2, R2, R40 ;  /* 0x0000000002027229 */ /* 0x020fd00000000028 */
[----:B----4-:R-:W-:-:S08]  /*2260*/  DADD R2, R2, R6 ;  /* 0x0000000002027229 */ /* 0x010fd00000000006 */
[----:B--2---:R-:W-:-:S08]  /*2270*/  DADD R2, R2, R8 ;  /* 0x0000000002027229 */ /* 0x004fd00000000008 */
[----:B---3--:R-:W-:-:S11]  /*2280*/  DADD R2, R2, R10 ;  /* 0x0000000002027229 */ /* 0x008fd6000000000a */
.L_x_205:
[----:B------:R-:W-:Y:S05]  /*2290*/  BSYNC.RECONVERGENT B1 ;  /* 0x0000000000017941 */ /* 0x000fea0003800200 */
.L_x_203:
        /* <DEDUP_REMOVED lines=21> */
[----:B------:R-:W-:-:S05]  /*23f0*/  @!P1 LOP3.LUT R6, R6, 0xf8, RZ, 0xc0, !PT ;  /* 0x000000f806069812 */ /* 0x000fca00078ec0ff */
        /* <DEDUP_REMOVED lines=20> */
[----:B------:R-:W1:Y:S01]  /*2540*/  S2UR UR5, SR_CgaCtaId ;  /* 0x00000000000579c3 */ /* 0x000e620000008800 */
[----:B------:R-:W-:Y:S02]  /*2550*/  UMOV UR4, 0x400 ;  /* 0x0000040000047882 */ /* 0x000fe40000000000 */
[----:B-1----:R-:W-:-:S09]  /*2560*/  ULEA UR4, UR5, UR4, 0x18 ;  /* 0x0000000405047291 */ /* 0x002fd2000f8ec0ff */
[----:B------:R-:W1:Y:S04]  /*2570*/  LDS.128 R8, [UR4+0x20] ;  /* 0x00002004ff087984 */ /* 0x000e680008000c00 */
[----:B------:R-:W2:Y:S04]  /*2580*/  LDS.128 R16, [UR4+0x30] ;  /* 0x00003004ff107984 */ /* 0x000ea80008000c00 */
[----:B0-----:R-:W0:Y:S01]  /*2590*/  LDS.128 R4, [UR4+0x40] ;  /* 0x00004004ff047984 */ /* 0x001e220008000c00 */
[----:B-1----:R-:W-:-:S03]  /*25a0*/  DADD R8, R12, R8 ;  /* 0x000000000c087229 */ /* 0x002fc60000000008 */
[----:B------:R-:W-:Y:S05]  /*25b0*/  LDS.128 R12, [UR4+0x60] ;  /* 0x00006004ff0c7984 */ /* 0x000fea0008000c00 */
[----:B------:R-:W-:Y:S02]  /*25c0*/  DADD R2, R8, R10 ;  /* 0x0000000008027229 */ /* 0x000fe4000000000a */
[----:B------:R-:W1:Y:S06]  /*25d0*/  LDS.128 R8, [UR4+0x50] ;  /* 0x00005004ff087984 */ /* 0x000e6c0008000c00 */
[----:B--2---:R-:W-:-:S08]  /*25e0*/  DADD R2, R2, R16 ;  /* 0x0000000002027229 */ /* 0x004fd00000000010 */
[----:B------:R-:W-:-:S08]  /*25f0*/  DADD R2, R2, R18 ;  /* 0x0000000002027229 */ /* 0x000fd00000000012 */
[----:B0-----:R-:W-:-:S08]  /*2600*/  DADD R2, R2, R4 ;  /* 0x0000000002027229 */ /* 0x001fd00000000004 */
[----:B------:R-:W-:Y:S01]  /*2610*/  DADD R2, R2, R6 ;  /* 0x0000000002027229 */ /* 0x000fe20000000006 */
[----:B------:R-:W0:Y:S07]  /*2620*/  LDS.128 R4, [UR4+0x70] ;  /* 0x00007004ff047984 */ /* 0x000e2e0008000c00 */
[----:B-1----:R-:W-:-:S08]  /*2630*/  DADD R2, R2, R8 ;  /* 0x0000000002027229 */ /* 0x002fd00000000008 */
[----:B------:R-:W-:Y:S01]  /*2640*/  DADD R2, R2, R10 ;  /* 0x0000000002027229 */ /* 0x000fe2000000000a */
[----:B------:R-:W1:Y:S07]  /*2650*/  LDS.128 R8, [UR4+0x80] ;  /* 0x00008004ff087984 */ /* 0x000e6e0008000c00 */
[----:B------:R-:W-:-:S08]  /*2660*/  DADD R2, R2, R12 ;  /* 0x0000000002027229 */ /* 0x000fd0000000000c */
[----:B------:R-:W-:Y:S01]  /*2670*/  DADD R2, R2, R14 ;  /* 0x0000000002027229 */ /* 0x000fe2000000000e */
[----:B------:R-:W2:Y:S07]  /*2680*/  LDS.128 R12, [UR4+0x90] ;  /* 0x00009004ff0c7984 */ /* 0x000eae0008000c00 */
[----:B0-----:R-:W-:-:S08]  /*2690*/  DADD R2, R2, R4 ;  /* 0x0000000002027229 */ /* 0x001fd00000000004 */
[----:B------:R-:W-:Y:S01]  /*26a0*/  DADD R2, R2, R6 ;  /* 0x0000000002027229 */ /* 0x000fe20000000006 */
[----:B------:R-:W0:Y:S07]  /*26b0*/  LDS.128 R4, [UR4+0xa0] ;  /* 0x0000a004ff047984 */ /* 0x000e2e0008000c00 */
[----:B-1----:R-:W-:Y:S01]  /*26c0*/  DADD R2, R2, R8 ;  /* 0x0000000002027229 */ /* 0x002fe20000000008 */
[----:B------:R-:W1:Y:S07]  /*26d0*/  LDS.64 R8, [UR4+0xb0] ;  /* 0x0000b004ff087984 */ /* 0x000e6e0008000a00 */
[----:B------:R-:W-:-:S08]  /*26e0*/  DADD R2, R2, R10 ;  /* 0x0000000002027229 */ /* 0x000fd0000000000a */
[----:B--2---:R-:W-:-:S08]  /*26f0*/  DADD R2, R2, R12 ;  /* 0x0000000002027229 */ /* 0x004fd0000000000c */
[----:B------:R-:W-:-:S08]  /*2700*/  DADD R2, R2, R14 ;  /* 0x0000000002027229 */ /* 0x000fd0000000000e */
[----:B0-----:R-:W-:-:S08]  /*2710*/  DADD R2, R2, R4 ;  /* 0x0000000002027229 */ /* 0x001fd00000000004 */
[----:B------:R-:W-:-:S08]  /*2720*/  DADD R2, R2, R6 ;  /* 0x0000000002027229 */ /* 0x000fd00000000006 */
[----:B-1----:R-:W-:-:S11]  /*2730*/  DADD R12, R2, R8 ;  /* 0x00000000020c7229 */ /* 0x002fd60000000008 */
.L_x_201:
[----:B------:R-:W-:Y:S05]  /*2740*/  BSYNC.RECONVERGENT B0 ;  /* 0x0000000000007941 */ /* 0x000fea0003800200 */
.L_x_186:
[----:B------:R-:W-:Y:S05]  /*2750*/  @P0 EXIT ;  /* 0x000000000000094d */ /* 0x000fea0003800000 */
[----:B------:R-:W1:Y:S01]  /*2760*/  LDCU.64 UR4, c[0x0][0x398] ;  /* 0x00007300ff0477ac */ /* 0x000e620008000a00 */
[----:B0-----:R-:W0:Y:S01]  /*2770*/  LDC.64 R2, c[0x0][0x388] ;  /* 0x0000e200ff027b82 */ /* 0x001e220000000a00 */
[----:B-1----:R-:W-:-:S07]  /*2780*/  DADD R12, R12, UR4 ;  /* 0x000000040c0c7e29 */ /* 0x002fce0008000000 */
[----:B0-----:R-:W-:Y:S01]  /*2790*/  STG.E.64 desc[UR6][R2.64], R12 ;  /* 0x0000000c02007986 */ /* 0x001fe2000c101b06 */
[----:B------:R-:W-:Y:S05]  /*27a0*/  EXIT ;  /* 0x000000000000794d */ /* 0x000fea0003800000 */
.L_x_214:
        /* <DEDUP_REMOVED lines=13> */
.L_x_386:


//--------------------- .text._ZN3cub18CUB_300001_SM_10006detail6reduce18DeviceReduceKernelINS2_10policy_hubIdjN4cuda3std3__44plusIdEEE10Policy1000EN6thrust24THRUST_300001_SM_1000_NS18transform_iteratorI10pi_functorNSD_17counting_iteratorIlNSD_11use_defaultESH_SH_EESH_SH_EEjS9_dNS7_10__identityEEEvT0_PT3_T1_NS0_13GridEvenShareISO_EET2_T4_ --------------------------
	.section	.text._ZN3cub18CUB_300001_SM_10006detail6reduce18DeviceReduceKernelINS2_10policy_hubIdjN4cuda3std3__44plusIdEEE10Policy1000EN6thrust24THRUST_300001_SM_1000_NS18transform_iteratorI10pi_functorNSD_17counting_iteratorIlNSD_11use_defaultESH_SH_EESH_SH_EEjS9_dNS7_10__identityEEEvT0_PT3_T1_NS0_13GridEvenShareISO_EET2_T4_,"ax",@progbits
	.align	128
        .global         _ZN3cub18CUB_300001_SM_10006detail6reduce18DeviceReduceKernelINS2_10policy_hubIdjN4cuda3std3__44plusIdEEE10Policy1000EN6thrust24THRUST_300001_SM_1000_NS18transform_iteratorI10pi_functorNSD_17counting_iteratorIlNSD_11use_defaultESH_SH_EESH_SH_EEjS9_dNS7_10__identityEEEvT0_PT3_T1_NS0_13GridEvenShareISO_EET2_T4_
        .type           _ZN3cub18CUB_300001_SM_10006detail6reduce18DeviceReduceKernelINS2_10policy_hubIdjN4cuda3std3__44plusIdEEE10Policy1000EN6thrust24THRUST_300001_SM_1000_NS18transform_iteratorI10pi_functorNSD_17counting_iteratorIlNSD_11use_defaultESH_SH_EESH_SH_EEjS9_dNS7_10__identityEEEvT0_PT3_T1_NS0_13GridEvenShareISO_EET2_T4_,@function
        .size           _ZN3cub18CUB_300001_SM_10006detail6reduce18DeviceReduceKernelINS2_10policy_hubIdjN4cuda3std3__44plusIdEEE10Policy1000EN6thrust24THRUST_300001_SM_1000_NS18transform_iteratorI10pi_functorNSD_17counting_iteratorIlNSD_11use_defaultESH_SH_EESH_SH_EEjS9_dNS7_10__identityEEEvT0_PT3_T1_NS0_13GridEvenShareISO_EET2_T4_,(.L_x_381 - _ZN3cub18CUB_300001_SM_10006detail6reduce18DeviceReduceKernelINS2_10policy_hubIdjN4cuda3std3__44plusIdEEE10Policy1000EN6thrust24THRUST_300001_SM_1000_NS18transform_iteratorI10pi_functorNSD_17counting_iteratorIlNSD_11use_defaultESH_SH_EESH_SH_EEjS9_dNS7_10__identityEEEvT0_PT3_T1_NS0_13GridEvenShareISO_EET2_T4_)
        .other          _ZN3cub18CUB_300001_SM_10006detail6reduce18DeviceReduceKernelINS2_10policy_hubIdjN4cuda3std3__44plusIdEEE10Policy1000EN6thrust24THRUST_300001_SM_1000_NS18transform_iteratorI10pi_functorNSD_17counting_iteratorIlNSD_11use_defaultESH_SH_EESH_SH_EEjS9_dNS7_10__identityEEEvT0_PT3_T1_NS0_13GridEvenShareISO_EET2_T4_,@"STO_CUDA_ENTRY STV_DEFAULT"
_ZN3cub18CUB_300001_SM_10006detail6reduce18DeviceReduceKernelINS2_10policy_hubIdjN4cuda3std3__44plusIdEEE10Policy1000EN6thrust24THRUST_300001_SM_1000_NS18transform_iteratorI10pi_functorNSD_17counting_iteratorIlNSD_11use_defaultESH_SH_EESH_SH_EEjS9_dNS7_10__identityEEEvT0_PT3_T1_NS0_13GridEvenShareISO_EET2_T4_:
.text._ZN3cub18CUB_300001_SM_10006detail6reduce18DeviceReduceKernelINS2_10policy_hubIdjN4cuda3std3__44plusIdEEE10Policy1000EN6thrust24THRUST_300001_SM_1000_NS18transform_iteratorI10pi_functorNSD_17counting_iteratorIlNSD_11use_defaultESH_SH_EESH_SH_EEjS9_dNS7_10__identityEEEvT0_PT3_T1_NS0_13GridEvenShareISO_EET2_T4_:
[----:B------:R-:W-:Y:S08]  /*0000*/  LDC R1, c[0x0][0x37c] ;  /* 0x0000df00ff017b82 */ /* 0x000ff00000000800 */
[----:B------:R-:W0:Y:S01]  /*0010*/  S2UR UR13, SR_CTAID.X ;  /* 0x00000000000d79c3 */ /* 0x000e220000002500 */
[----:B------:R-:W1:Y:S01]  /*0020*/  LDCU UR6, c[0x0][0x3b0] ;  /* 0x00007600ff0677ac */ /* 0x000e620008000800 */
[----:B------:R-:W-:Y:S01]  /*0030*/  BSSY.RECONVERGENT B0, `(.L_x_215) ;  /* 0x000046b000007945 */ /* 0x000fe20003800200 */
[----:B------:R-:W-:Y:S01]  /*0040*/  UMOV UR5, URZ ;  /* 0x000000ff00057c82 */ /* 0x000fe20008000000 */
[----:B------:R-:W-:Y:S01]  /*0050*/  UMOV UR16, 0x40100000 ;  /* 0x4010000000107882 */ /* 0x000fe20000000000 */
[----:B0-----:R-:W-:-:S04]  /*0060*/  UIMAD UR4, UR13, 0x1400, URZ ;  /* 0x000014000d0478a4 */ /* 0x001fc8000f8e02ff */
[----:B-1----:R-:W-:-:S06]  /*0070*/  UIADD3 UR6, UPT, UPT, -UR4, UR6, URZ ;  /* 0x0000000604067290 */ /* 0x002fcc000fffe1ff */
[----:B------:R-:W-:-:S05]  /*0080*/  IMAD.U32 R0, RZ, RZ, UR6 ;  /* 0x00000006ff007e24 */ /* 0x000fca000f8e00ff */
[----:B------:R-:W-:-:S13]  /*0090*/  ISETP.GT.U32.AND P0, PT, R0, 0x13ff, PT ;  /* 0x000013ff0000780c */ /* 0x000fda0003f04070 */
[----:B------:R-:W-:Y:S05]  /*00a0*/  @P0 BRA `(.L_x_216) ;  /* 0x0000001800940947 */ /* 0x000fea0003800000 */
[----:B------:R-:W0:Y:S01]  /*00b0*/  S2R R2, SR_TID.X ;  /* 0x0000000000027919 */ /* 0x000e220000002100 */
[----:B------:R-:W-:Y:S01]  /*00c0*/  BSSY.RECONVERGENT B2, `(.L_x_217) ;  /* 0x0000022000027945 */ /* 0x000fe20003800200 */
[----:B------:R-:W-:Y:S02]  /*00d0*/  CS2R R8, SRZ ;  /* 0x0000000000087805 */ /* 0x000fe4000001ff00 */
[----:B0-----:R-:W-:Y:S01]  /*00e0*/  ISETP.GE.U32.AND P0, PT, R2, UR6, PT ;  /* 0x0000000602007c0c */ /* 0x001fe2000bf06070 */
        /* <DEDUP_REMOVED lines=26> */
[----:B------:R-:W-:Y:S05]  /*0290*/  CALL.REL.NOINC `($__internal_2_$__cuda_sm20_div_rn_f64_full) ;  /* 0x0000004400347944 */ /* 0x000fea0003c00000 */
.L_x_220:
[----:B------:R-:W-:Y:S05]  /*02a0*/  BSYNC.RECONVERGENT B3 ;  /* 0x0000000000037941 */ /* 0x000fea0003800200 */
.L_x_219:
[----:B------:R-:W-:Y:S02]  /*02b0*/  IMAD.MOV.U32 R8, RZ, RZ, R20 ;  /* 0x000000ffff087224 */ /* 0x000fe400078e0014 */
[----:B------:R-:W-:Y:S02]  /*02c0*/  IMAD.MOV.U32 R9, RZ, RZ, R21 ;  /* 0x000000ffff097224 */ /* 0x000fe400078e0015 */
[----:B------:R-:W-:-:S07]  /*02d0*/  VIADD R3, R2, 0x280 ;  /* 0x0000028002037836 */ /* 0x000fce0000000000 */
.L_x_218:
[----:B------:R-:W-:Y:S05]  /*02e0*/  BSYNC.RECONVERGENT B2 ;  /* 0x0000000000027941 */ /* 0x000fea0003800200 */
.L_x_217:
[----:B------:R-:W-:Y:S01]  /*02f0*/  ISETP.GE.U32.AND P0, PT, R3, UR6, PT ;  /* 0x0000000603007c0c */ /* 0x000fe2000bf06070 */
[----:B------:R-:W0:Y:S01]  /*0300*/  LDCU.64 UR10, c[0x0][0x388] ;  /* 0x00007100ff0a77ac */ /* 0x000e220008000a00 */
[----:B------:R-:W-:Y:S01]  /*0310*/  BSSY.RECONVERGENT B2, `(.L_x_221) ;  /* 0x00000a1000027945 */ /* 0x000fe20003800200 */
[----:B------:R-:W1:Y:S01]  /*0320*/  LDCU.64 UR18, c[0x0][0x388] ;  /* 0x00007100ff1277ac */ /* 0x000e620008000a00 */
[----:B------:R-:W2:Y:S01]  /*0330*/  LDCU.64 UR8, c[0x0][0x380] ;  /* 0x00007000ff0877ac */ /* 0x000ea20008000a00 */
[----:B------:R-:W3:Y:S08]  /*0340*/  LDCU.64 UR14, c[0x0][0x380] ;  /* 0x00007000ff0e77ac */ /* 0x000ef00008000a00 */
[----:B------:R-:W-:Y:S05]  /*0350*/  @P0 BRA `(.L_x_222) ;  /* 0x0000000800700947 */ /* 0x000fea0003800000 */
[----:B------:R-:W4:Y:S01]  /*0360*/  LDCU UR7, c[0x0][0x3b0] ;  /* 0x00007600ff0777ac */ /* 0x000f220008000800 */
[----:B------:R-:W-:Y:S01]  /*0370*/  LOP3.LUT R4, RZ, R3, RZ, 0x33, !PT ;  /* 0x00000003ff047212 */ /* 0x000fe200078e33ff */
[----:B------:R-:W-:Y:S01]  /*0380*/  BSSY.RECONVERGENT B3, `(.L_x_223) ;  /* 0x0000029000037945 */ /* 0x000fe20003800200 */
[----:B----4-:R-:W-:-:S05]  /*0390*/  IMAD.U32 R5, RZ, RZ, UR7 ;  /* 0x00000007ff057e24 */ /* 0x010fca000f8e00ff */
[----:B------:R-:W-:-:S05]  /*03a0*/  IADD3 R4, PT, PT, R5, -UR4, R4 ;  /* 0x8000000405047c10 */ /* 0x000fca000fffe004 */
[----:B------:R-:W-:-:S05]  /*03b0*/  IMAD.HI.U32 R0, R4, -0x33333333, RZ ;  /* 0xcccccccd04007827 */ /* 0x000fca00078e00ff */
[----:B------:R-:W-:-:S04]  /*03c0*/  SHF.R.U32.HI R0, RZ, 0x9, R0 ;  /* 0x00000009ff007819 */ /* 0x000fc80000011600 */
[----:B------:R-:W-:-:S04]  /*03d0*/  LOP3.LUT R5, R0, 0x3, RZ, 0xc0, !PT ;  /* 0x0000000300057812 */ /* 0x000fc800078ec0ff */
[----:B------:R-:W-:-:S13]  /*03e0*/  ISETP.NE.AND P0, PT, R5, 0x3, PT ;  /* 0x000000030500780c */ /* 0x000fda0003f05270 */
[----:B------:R-:W-:Y:S05]  /*03f0*/  @!P0 BRA `(.L_x_224) ;  /* 0x0000000000848947 */ /* 0x000fea0003800000 */
[----:B------:R-:W-:Y:S02]  /*0400*/  VIADD R6, R0, 0x1 ;  /* 0x0000000100067836 */ /* 0x000fe40000000000 */
[----:B------:R-:W-:-:S03]  /*0410*/  VIADD R5, R3, UR4 ;  /* 0x0000000403057c36 */ /* 0x000fc60008000000 */
[----:B------:R-:W-:-:S05]  /*0420*/  LOP3.LUT R6, R6, 0x3, RZ, 0xc0, !PT ;  /* 0x0000000306067812 */ /* 0x000fca00078ec0ff */
[----:B------:R-:W-:-:S07]  /*0430*/  IMAD.MOV R6, RZ, RZ, -R6 ;  /* 0x000000ffff067224 */ /* 0x000fce00078e0a06 */
.L_x_227:
[----:B--2---:R-:W-:Y:S01]  /*0440*/  IADD3 R14, P0, PT, R5, UR8, RZ ;  /* 0x00000008050e7c10 */ /* 0x004fe2000ff1e0ff */
[----:B------:R-:W-:Y:S01]  /*0450*/  VIADD R6, R6, 0x1 ;  /* 0x0000000106067836 */ /* 0x000fe20000000000 */
[----:B------:R-:W-:Y:S03]  /*0460*/  BSSY.RECONVERGENT B4, `(.L_x_225) ;  /* 0x0000016000047945 */ /* 0x000fe60003800200 */
[----:B------:R-:W-:Y:S01]  /*0470*/  IMAD.X R15, RZ, RZ, UR9, P0 ;  /* 0x00000009ff0f7e24 */ /* 0x000fe200080e06ff */
[----:B------:R-:W-:-:S03]  /*0480*/  ISETP.NE.AND P1, PT, R6, RZ, PT ;  /* 0x000000ff0600720c */ /* 0x000fc60003f25270 */
        /* <DEDUP_REMOVED lines=18> */
[----:B-1-3--:R-:W-:Y:S05]  /*05b0*/  CALL.REL.NOINC `($__internal_2_$__cuda_sm20_div_rn_f64_full) ;  /* 0x00000040006c7944 */ /* 0x00afea0003c00000 */
.L_x_226:
[----:B-1-3--:R-:W-:Y:S05]  /*05c0*/  BSYNC.RECONVERGENT B4 ;  /* 0x0000000000047941 */ /* 0x00afea0003800200 */
.L_x_225:
[----:B------:R-:W-:Y:S01]  /*05d0*/  DADD R8, R20, R8 ;  /* 0x0000000014087229 */ /* 0x000fe20000000008 */
[----:B------:R-:W-:Y:S02]  /*05e0*/  VIADD R3, R3, 0x280 ;  /* 0x0000028003037836 */ /* 0x000fe40000000000 */
[----:B------:R-:W-:Y:S01]  /*05f0*/  VIADD R5, R5, 0x280 ;  /* 0x0000028005057836 */ /* 0x000fe20000000000 */
[----:B------:R-:W-:Y:S07]  /*0600*/  @P1 BRA `(.L_x_227) ;  /* 0xfffffffc008c1947 */ /* 0x000fee000383ffff */
.L_x_224:
[----:B0123--:R-:W-:Y:S05]  /*0610*/  BSYNC.RECONVERGENT B3 ;  /* 0x0000000000037941 */ /* 0x00ffea0003800200 */
.L_x_223:
[----:B------:R-:W-:-:S13]  /*0620*/  ISETP.GE.U32.AND P0, PT, R4, 0x780, PT ;  /* 0x000007800400780c */ /* 0x000fda0003f06070 */
[----:B------:R-:W-:Y:S05]  /*0630*/  @!P0 BRA `(.L_x_222) ;  /* 0x0000000400b88947 */ /* 0x000fea0003800000 */
[C---:B------:R-:W-:Y:S02]  /*0640*/  VIADD R4, R3.reuse, 0x500 ;  /* 0x0000050003047836 */ /* 0x040fe40000000000 */
[----:B------:R-:W-:-:S07]  /*0650*/  VIADD R3, R3, UR4 ;  /* 0x0000000403037c36 */ /* 0x000fce0008000000 */
.L_x_236:
[----:B------:R-:W-:Y:S01]  /*0660*/  IADD3 R12, P0, PT, R3, UR14, RZ ;  /* 0x0000000e030c7c10 */ /* 0x000fe2000ff1e0ff */
[----:B------:R-:W-:Y:S04]  /*0670*/  BSSY.RECONVERGENT B3, `(.L_x_228) ;  /* 0x0000017000037945 */ /* 0x000fe80003800200 */
[----:B------:R-:W-:-:S04]  /*0680*/  IMAD.X R13, RZ, RZ, UR15, P0 ;  /* 0x0000000fff0d7e24 */ /* 0x000fc800080e06ff */
        /* <DEDUP_REMOVED lines=19> */
[----:B------:R-:W-:Y:S02]  /*07c0*/  IMAD.MOV.U32 R6, RZ, RZ, R20 ;  /* 0x000000ffff067224 */ /* 0x000fe400078e0014 */
[----:B------:R-:W-:-:S07]  /*07d0*/  IMAD.MOV.U32 R7, RZ, RZ, R21 ;  /* 0x000000ffff077224 */ /* 0x000fce00078e0015 */
.L_x_229:
[----:B------:R-:W-:Y:S05]  /*07e0*/  BSYNC.RECONVERGENT B3 ;  /* 0x0000000000037941 */ /* 0x000fea0003800200 */
.L_x_228:
[----:B------:R-:W-:Y:S01]  /*07f0*/  VIADD R14, R3, 0x280 ;  /* 0x00000280030e7836 */ /* 0x000fe20000000000 */
[----:B------:R-:W-:Y:S01]  /*0800*/  BSSY.RECONVERGENT B3, `(.L_x_230) ;  /* 0x0000017000037945 */ /* 0x000fe20003800200 */
[----:B------:R-:W-:-:S03]  /*0810*/  DADD R8, R6, R8 ;  /* 0x0000000006087229 */ /* 0x000fc60000000008 */
[----:B------:R-:W-:-:S05]  /*0820*/  IADD3 R14, P0, PT, R14, UR14, RZ ;  /* 0x0000000e0e0e7c10 */ /* 0x000fca000ff1e0ff */
        /* <DEDUP_REMOVED lines=20> */
.L_x_231:
[----:B------:R-:W-:Y:S05]  /*0970*/  BSYNC.RECONVERGENT B3 ;  /* 0x0000000000037941 */ /* 0x000fea0003800200 */
.L_x_230:
        /* <DEDUP_REMOVED lines=26> */
.L_x_233:
[----:B------:R-:W-:Y:S05]  /*0b20*/  BSYNC.RECONVERGENT B3 ;  /* 0x0000000000037941 */ /* 0x000fea0003800200 */
.L_x_232:
        /* <DEDUP_REMOVED lines=24> */
.L_x_235:
[----:B------:R-:W-:Y:S05]  /*0cb0*/  BSYNC.RECONVERGENT B3 ;  /* 0x0000000000037941 */ /* 0x000fea0003800200 */
.L_x_234:
[C---:B------:R-:W-:Y:S01]  /*0cc0*/  VIADD R0, R4.reuse, 0x500 ;  /* 0x0000050004007836 */ /* 0x040fe20000000000 */
[----:B------:R-:W-:Y:S01]  /*0cd0*/  DADD R8, R8, R20 ;  /* 0x0000000008087229 */ /* 0x000fe20000000014 */
[----:B------:R-:W-:Y:S02]  /*0ce0*/  VIADD R4, R4, 0xa00 ;  /* 0x00000a0004047836 */ /* 0x000fe40000000000 */
[----:B------:R-:W-:Y:S01]  /*0cf0*/  VIADD R3, R3, 0xa00 ;  /* 0x00000a0003037836 */ /* 0x000fe20000000000 */
[----:B------:R-:W-:-:S13]  /*0d00*/  ISETP.GE.AND P0, PT, R0, UR6, PT ;  /* 0x0000000600007c0c */ /* 0x000fda000bf06270 */
[----:B------:R-:W-:Y:S05]  /*0d10*/  @!P0 BRA `(.L_x_236) ;  /* 0xfffffff800508947 */ /* 0x000fea000383ffff */
.L_x_222:
[----:B0123--:R-:W-:Y:S05]  /*0d20*/  BSYNC.RECONVERGENT B2 ;  /* 0x0000000000027941 */ /* 0x00ffea0003800200 */
.L_x_221:
[----:B------:R-:W-:-:S05]  /*0d30*/  IMAD.U32 R0, RZ, RZ, UR6 ;  /* 0x00000006ff007e24 */ /* 0x000fca000f8e00ff */
[----:B------:R-:W-:-:S13]  /*0d40*/  ISETP.GE.U32.AND P0, PT, R0, 0x280, PT ;  /* 0x000002800000780c */ /* 0x000fda0003f06070 */
        /* <DEDUP_REMOVED lines=47> */
[----:B------:R-:W2:Y:S04]  /*1040*/  LDS.128 R16, [UR4+0x30] ;  /* 0x00003004ff107984 */ /* 0x000ea80008000c00 */
[----:B-1----:R-:W1:Y:S01]  /*1050*/  LDS.128 R4, [UR4+0x40] ;  /* 0x00004004ff047984 */ /* 0x002e620008000c00 */
[----:B0-----:R-:W-:-:S03]  /*1060*/  DADD R12, R8, R12 ;  /* 0x00000000080c7229 */ /* 0x001fc6000000000c */
[----:B------:R-:W0:Y:S05]  /*1070*/  LDS.128 R8, [UR4+0x50] ;  /* 0x00005004ff087984 */ /* 0x000e2a0008000c00 */
[----:B------:R-:W-:-:S08]  /*1080*/  DADD R12, R12, R14 ;  /* 0x000000000c0c7229 */ /* 0x000fd0000000000e */
[----:B--2---:R-:W-:-:S08]  /*1090*/  DADD R12, R12, R16 ;  /* 0x000000000c0c7229 */ /* 0x004fd00000000010 */
[----:B------:R-:W-:Y:S02]  /*10a0*/  DADD R18, R12, R18 ;  /* 0x000000000c127229 */ /* 0x000fe40000000012 */
[----:B------:R-:W2:Y:S06]  /*10b0*/  LDS.128 R12, [UR4+0x60] ;  /* 0x00006004ff0c7984 */ /* 0x000eac0008000c00 */
[----:B-1----:R-:W-:-:S08]  /*10c0*/  DADD R4, R18, R4 ;  /* 0x0000000012047229 */ /* 0x002fd00000000004 */
[----:B------:R-:W-:Y:S02]  /*10d0*/  DADD R2, R4, R6 ;  /* 0x0000000004027229 */ /* 0x000fe40000000006 */
[----:B------:R-:W1:Y:S06]  /*10e0*/  LDS.128 R4, [UR4+0x70] ;  /* 0x00007004ff047984 */ /* 0x000e6c0008000c00 */
[----:B0-----:R-:W-:-:S08]  /*10f0*/  DADD R2, R2, R8 ;  /* 0x0000000002027229 */ /* 0x001fd00000000008 */
[----:B------:R-:W-:Y:S01]  /*1100*/  DADD R2, R2, R10 ;  /* 0x0000000002027229 */ /* 0x000fe2000000000a */
[----:B------:R-:W0:Y:S07]  /*1110*/  LDS.128 R8, [UR4+0x80] ;  /* 0x00008004ff087984 */ /* 0x000e2e0008000c00 */
[----:B--2---:R-:W-:-:S08]  /*1120*/  DADD R2, R2, R12 ;  /* 0x0000000002027229 */ /* 0x004fd0000000000c */
        /* <DEDUP_REMOVED lines=14> */
.L_x_237:
[----:B------:R-:W-:Y:S01]  /*1210*/  LOP3.LUT R0, R2, 0x3e0, RZ, 0xc0, !PT ;  /* 0x000003e002007812 */ /* 0x000fe200078ec0ff */
[----:B------:R-:W0:Y:S04]  /*1220*/  S2R R12, SR_LANEID ;  /* 0x00000000000c7919 */ /* 0x000e280000000000 */
[----:B------:R-:W-:Y:S01]  /*1230*/  VIADD R3, R0, 0x20 ;  /* 0x0000002000037836 */ /* 0x000fe20000000000 */
[----:B------:R-:W-:-:S04]  /*1240*/  LOP3.LUT R0, RZ, R0, RZ, 0x33, !PT ;  /* 0x00000000ff007212 */ /* 0x000fc800078e33ff */
[----:B------:R-:W-:Y:S01]  /*1250*/  ISETP.GT.U32.AND P0, PT, R3, UR6, PT ;  /* 0x0000000603007c0c */ /* 0x000fe2000bf04070 */
[----:B------:R-:W-:-:S05]  /*1260*/  VIADD R0, R0, UR6 ;  /* 0x0000000600007c36 */ /* 0x000fca0008000000 */
        /* <DEDUP_REMOVED lines=8> */
[----:B------:R-:W-:Y:S01]  /*12f0*/  FSEL R7, R5, R9, !P0 ;  /* 0x0000000905077208 */ /* 0x000fe20004000000 */
        /* <DEDUP_REMOVED lines=22> */
[----:B------:R-:W-:Y:S01]  /*1460*/  @!P1 MOV R7, 0x400 ;  /* 0x0000040000079802 */ /* 0x000fe20000000f00 */
[----:B------:R-:W-:Y:S01]  /*1470*/  SHFL.DOWN PT, R4, R10, 0x10, R3 ;  /* 0x0a0000000a047989 */ /* 0x000fe200000e0003 */
[----:B------:R-:W-:Y:S02]  /*1480*/  ISETP.GT.AND P0, PT, R0, R3, PT ;  /* 0x000000030000720c */ /* 0x000fe40003f04270 */
        /* <DEDUP_REMOVED lines=14> */
[----:B------:R-:W-:-:S05]  /*1570*/  IMAD.U32 R0, RZ, RZ, UR6 ;  /* 0x00000006ff007e24 */ /* 0x000fca000f8e00ff */
[----:B------:R-:W-:Y:S01]  /*1580*/  ISETP.GT.U32.AND P1, PT, R0, 0x20, PT ;  /* 0x000000200000780c */ /* 0x000fe20003f24070 */
[----:B-1----:R-:W-:-:S09]  /*1590*/  ULEA UR4, UR5, UR4, 0x18 ;  /* 0x0000000405047291 */ /* 0x002fd2000f8ec0ff */
[----:B------:R-:W1:Y:S04]  /*15a0*/  LDS.128 R12, [UR4+0x20] ;  /* 0x00002004ff0c7984 */ /* 0x000e680008000c00 */
[----:B0-----:R-:W0:Y:S01]  /*15b0*/  LDS.128 R4, [UR4+0x30] ;  /* 0x00003004ff047984 */ /* 0x001e220008000c00 */
[----:B-1----:R-:W-:-:S10]  /*15c0*/  DADD R12, R8, R12 ;  /* 0x00000000080c7229 */ /* 0x002fd4000000000c */
[----:B------:R-:W-:Y:S02]  /*15d0*/  FSEL R2, R12, R8, P1 ;  /* 0x000000080c027208 */ /* 0x000fe40000800000 */
[----:B------:R-:W-:Y:S02]  /*15e0*/  FSEL R3, R13, R9, P1 ;  /* 0x000000090d037208 */ /* 0x000fe40000800000 */
[----:B------:R-:W-:Y:S01]  /*15f0*/  ISETP.GT.U32.AND P1, PT, R0, 0x40, PT ;  /* 0x000000400000780c */ /* 0x000fe20003f24070 */
[----:B------:R-:W1:Y:S03]  /*1600*/  LDS.128 R8, [UR4+0x40] ;  /* 0x00004004ff087984 */ /* 0x000e660008000c00 */
[----:B------:R-:W-:-:S10]  /*1610*/  DADD R14, R2, R14 ;  /* 0x00000000020e7229 */ /* 0x000fd4000000000e */
[----:B------:R-:W-:Y:S02]  /*1620*/  FSEL R2, R14, R2, P1 ;  /* 0x000000020e027208 */ /* 0x000fe40000800000 */
[----:B------:R-:W-:Y:S02]  /*1630*/  FSEL R3, R15, R3, P1 ;  /* 0x000000030f037208 */ /* 0x000fe40000800000 */
[----:B------:R-:W-:-:S04]  /*1640*/  ISETP.GT.U32.AND P1, PT, R0, 0x60, PT ;  /* 0x000000600000780c */ /* 0x000fc80003f24070 */
[----:B0-----:R-:W-:-:S10]  /*1650*/  DADD R4, R4, R2 ;  /* 0x0000000004047229 */ /* 0x001fd40000000002 */
[----:B------:R-:W-:Y:S02]  /*1660*/  FSEL R2, R4, R2, P1 ;  /* 0x0000000204027208 */ /* 0x000fe40000800000 */
[----:B------:R-:W-:Y:S02]  /*1670*/  FSEL R3, R5, R3, P1 ;  /* 0x0000000305037208 */ /* 0x000fe40000800000 */
[----:B------:R-:W-:-:S04]  /*1680*/  ISETP.GT.U32.AND P1, PT, R0, 0x80, PT ;  /* 0x000000800000780c */ /* 0x000fc80003f24070 */
[----:B------:R-:W-:-:S10]  /*1690*/  DADD R6, R2, R6 ;  /* 0x0000000002067229 */ /* 0x000fd40000000006 */
[----:B------:R-:W-:Y:S02]  /*16a0*/  FSEL R2, R6, R2, P1 ;  /* 0x0000000206027208 */ /* 0x000fe40000800000 */
[----:B------:R-:W-:Y:S02]  /*16b0*/  FSEL R3, R7, R3, P1 ;  /* 0x0000000307037208 */ /* 0x000fe40000800000 */
[----:B------:R-:W0:Y:S01]  /*16c0*/  LDS.128 R4, [UR4+0x50] ;  /* 0x00005004ff047984 */ /* 0x000e220008000c00 */
[----:B------:R-:W-:-:S03]  /*16d0*/  ISETP.GT.U32.AND P1, PT, R0, 0xa0, PT ;  /* 0x000000a00000780c */ /* 0x000fc60003f24070 */
[----:B-1----:R-:W-:-:S10]  /*16e0*/  DADD R8, R8, R2 ;  /* 0x0000000008087229 */ /* 0x002fd40000000002 */
[----:B------:R-:W-:Y:S02]  /*16f0*/  FSEL R2, R8, R2, P1 ;  /* 0x0000000208027208 */ /* 0x000fe40000800000 */
[----:B------:R-:W-:Y:S02]  /*1700*/  FSEL R3, R9, R3, P1 ;  /* 0x0000000309037208 */ /* 0x000fe40000800000 */
[----:B------:R-:W-:-:S04]  /*1710*/  ISETP.GT.U32.AND P1, PT, R0, 0xc0, PT ;  /* 0x000000c00000780c */ /* 0x000fc80003f24070 */
[----:B------:R-:W-:-:S10]  /*1720*/  DADD R10, R2, R10 ;  /* 0x00000000020a7229 */ /* 0x000fd4000000000a */
[----:B------:R-:W-:Y:S02]  /*1730*/  FSEL R2, R10, R2, P1 ;  /* 0x000000020a027208 */ /* 0x000fe40000800000 */
[----:B------:R-:W-:Y:S02]  /*1740*/  FSEL R3, R11, R3, P1 ;  /* 0x000000030b037208 */ /* 0x000fe40000800000 */
[----:B------:R-:W1:Y:S01]  /*1750*/  LDS.128 R8, [UR4+0x60] ;  /* 0x00006004ff087984 */ /* 0x000e620008000c00 */
[----:B------:R-:W-:-:S03]  /*1760*/  ISETP.GT.U32.AND P1, PT, R0, 0xe0, PT ;  /* 0x000000e00000780c */ /* 0x000fc60003f24070 */
        /* <DEDUP_REMOVED lines=43> */
[----:B------:R-:W0:Y:S01]  /*1a20*/  LDS.64 R2, [UR4+0xb0] ;  /* 0x0000b004ff027984 */ /* 0x000e220008000a00 */
        /* <DEDUP_REMOVED lines=8> */
[----:B------:R-:W-:-:S04]  /*1ab0*/  ISETP.GT.U32.AND P1, PT, R0, 0x260, PT ;  /* 0x000002600000780c */ /* 0x000fc80003f24070 */
[----:B0-----:R-:W-:-:S10]  /*1ac0*/  DADD R2, R2, R4 ;  /* 0x0000000002027229 */ /* 0x001fd40000000004 */
[----:B------:R-:W-:Y:S02]  /*1ad0*/  FSEL R8, R2, R4, P1 ;  /* 0x0000000402087208 */ /* 0x000fe40000800000 */
[----:B------:R-:W-:Y:S01]  /*1ae0*/  FSEL R9, R3, R5, P1 ;  /* 0x0000000503097208 */ /* 0x000fe20000800000 */
[----:B------:R-:W-:Y:S06]  /*1af0*/  BRA `(.L_x_238) ;  /* 0x0000002800f87947 */ /* 0x000fec0003800000 */
.L_x_216:
[----:B------:R-:W0:Y:S01]  /*1b00*/  S2R R16, SR_TID.X ;  /* 0x0000000000107919 */ /* 0x000e220000002100 */
[----:B------:R-:W1:Y:S01]  /*1b10*/  LDCU.64 UR8, c[0x0][0x380] ;  /* 0x00007000ff0877ac */ /* 0x000e620008000a00 */
[----:B------:R-:W-:Y:S01]  /*1b20*/  BSSY.RECONVERGENT B2, `(.L_x_239) ;  /* 0x000001a000027945 */ /* 0x000fe20003800200 */
[----:B-1----:R-:W-:-:S05]  /*1b30*/  IMAD.U32 R9, RZ, RZ, UR8 ;  /* 0x00000008ff097e24 */ /* 0x002fca000f8e00ff */
[----:B0-----:R-:W-:-:S04]  /*1b40*/  IADD3 R8, P0, P1, R16, UR4, R9 ;  /* 0x0000000410087c10 */ /* 0x001fc8000f91e009 */
[----:B------:R-:W-:Y:S01]  /*1b50*/  IADD3.X R9, PT, PT, RZ, UR9, RZ, P0, P1 ;  /* 0x00000009ff097c10 */ /* 0x000fe200087e24ff */
        /* <DEDUP_REMOVED lines=22> */
.L_x_240:
[----:B------:R-:W-:Y:S05]  /*1cc0*/  BSYNC.RECONVERGENT B2 ;  /* 0x0000000000027941 */ /* 0x000fea0003800200 */
.L_x_239:
        /* <DEDUP_REMOVED lines=25> */
.L_x_242:
[----:B------:R-:W-:Y:S05]  /*1e60*/  BSYNC.RECONVERGENT B2 ;  /* 0x0000000000027941 */ /* 0x000fea0003800200 */
.L_x_241:
        /* <DEDUP_REMOVED lines=25> */
.L_x_244:
[----:B------:R-:W-:Y:S05]  /*2000*/  BSYNC.RECONVERGENT B2 ;  /* 0x0000000000027941 */ /* 0x000fea0003800200 */
.L_x_243:
        /* <DEDUP_REMOVED lines=25> */
.L_x_246:
[----:B------:R-:W-:Y:S05]  /*21a0*/  BSYNC.RECONVERGENT B2 ;  /* 0x0000000000027941 */ /* 0x000fea0003800200 */
.L_x_245:
        /* <DEDUP_REMOVED lines=25> */
.L_x_248:
[----:B------:R-:W-:Y:S05]  /*2340*/  BSYNC.RECONVERGENT B2 ;  /* 0x0000000000027941 */ /* 0x000fea0003800200 */
.L_x_247:
        /* <DEDUP_REMOVED lines=25> */
.L_x_250:
[----:B------:R-:W-:Y:S05]  /*24e0*/  BSYNC.RECONVERGENT B2 ;  /* 0x0000000000027941 */ /* 0x000fea0003800200 */
.L_x_249:
        /* <DEDUP_REMOVED lines=25> */
.L_x_252:
[----:B------:R-:W-:Y:S05]  /*2680*/  BSYNC.RECONVERGENT B2 ;  /* 0x0000000000027941 */ /* 0x000fea0003800200 */
.L_x_251:
[----:B------:R-:W-:Y:S01]  /*2690*/  IADD3 R20, P0, PT, R8, 0x1180, RZ ;  /* 0x0000118008147810 */ /* 0x000fe20007f1e0ff */
[----:B------:R-:W0:Y:S01]  /*26a0*/  LDCU.64 UR8, c[0x0][0x388] ;  /* 0x00007100ff0877ac */ /* 0x000e220008000a00 */
[----:B------:R-:W-:Y:S03]  /*26b0*/  BSSY.RECONVERGENT B2, `(.L_x_253) ;  /* 0x0000017000027945 */ /* 0x000fe60003800200 */
[----:B------:R-:W-:-:S04]  /*26c0*/  IMAD.X R21, RZ, RZ, R9, P0 ;  /* 0x000000ffff157224 */ /* 0x000fc800000e0609 */
[----:B------:R-:W1:Y:S02]  /*26d0*/  I2F.F64.S64 R8, R20 ;  /* 0x0000001400087312 */ /* 0x000e640000301c00 */
[----:B-1----:R-:W-:-:S08]  /*26e0*/  DADD R8, R8, 0.5 ;  /* 0x3fe0000008087429 */ /* 0x002fd00000000000 */
[----:B0-----:R-:W-:Y:S01]  /*26f0*/  DMUL R8, R8, UR8 ;  /* 0x0000000808087c28 */ /* 0x001fe20008000000 */
[----:B------:R-:W0:Y:S07]  /*2700*/  LDCU UR8, c[0x0][0x3b4] ;  /* 0x00007680ff0877ac */ /* 0x000e2e0008000800 */
[----:B------:R-:W-:Y:S01]  /*2710*/  DFMA R26, R8, R8, 1 ;  /* 0x3ff00000081a742b */ /* 0x000fe20000000008 */
[----:B------:R-:W-:-:S05]  /*2720*/  IMAD.MOV.U32 R8, RZ, RZ, 0x1 ;  /* 0x00000001ff087424 */ /* 0x000fca00078e00ff */
[----:B------:R-:W1:Y:S01]  /*2730*/  MUFU.RCP64H R9, R27 ;  /* 0x0000001b00097308 */ /* 0x000e620000001800 */
[----:B0-----:R-:W-:Y:S01]  /*2740*/  UIMAD UR8, UR8, 0x1400, URZ ;  /* 0x00001400080878a4 */ /* 0x001fe2000f8e02ff */
        /* <DEDUP_REMOVED lines=13> */
.L_x_254:
[----:B------:R-:W-:Y:S05]  /*2820*/  BSYNC.RECONVERGENT B2 ;  /* 0x0000000000027941 */ /* 0x000fea0003800200 */
.L_x_253:
[----:B------:R-:W-:Y:S01]  /*2830*/  DADD R14, R14, R32 ;  /* 0x000000000e0e7229 */ /* 0x000fe20000000020 */
[----:B------:R-:W-:-:S05]  /*2840*/  IMAD.U32 R0, RZ, RZ, UR8 ;  /* 0x00000008ff007e24 */ /* 0x000fca000f8e00ff */
[----:B------:R-:W-:Y:S02]  /*2850*/  ISETP.LE.U32.AND P0, PT, R0, UR6, PT ;  /* 0x0000000600007c0c */ /* 0x000fe4000bf03070 */
[----:B------:R-:W-:-:S08]  /*2860*/  DADD R14, R14, R12 ;  /* 0x000000000e0e7229 */ /* 0x000fd0000000000c */
[----:B------:R-:W-:-:S08]  /*2870*/  DADD R14, R14, R10 ;  /* 0x000000000e0e7229 */ /* 0x000fd0000000000a */
[----:B------:R-:W-:-:S08]  /*2880*/  DADD R14, R14, R2 ;  /* 0x000000000e0e7229 */ /* 0x000fd00000000002 */
[----:B------:R-:W-:-:S08]  /*2890*/  DADD R14, R14, R4 ;  /* 0x000000000e0e7229 */ /* 0x000fd00000000004 */
[----:B------:R-:W-:-:S08]  /*28a0*/  DADD R14, R14, R6 ;  /* 0x000000000e0e7229 */ /* 0x000fd00000000006 */
[----:B------:R-:W-:Y:S01]  /*28b0*/  DADD R32, R14, R20 ;  /* 0x000000000e207229 */ /* 0x000fe20000000014 */
[----:B------:R-:W-:Y:S10]  /*28c0*/  @!P0 BRA `(.L_x_255) ;  /* 0x00000018005c8947 */ /* 0x000ff40003800000 */
[----:B------:R-:W0:Y:S01]  /*28d0*/  LDCU.64 UR10, c[0x0][0x3b0] ;  /* 0x00007600ff0a77ac */ /* 0x000e220008000a00 */
[----:B------:R-:W-:Y:S01]  /*28e0*/  LOP3.LUT R36, RZ, R16, RZ, 0x33, !PT ;  /* 0x00000010ff247212 */ /* 0x000fe200078e33ff */
[----:B------:R-:W1:Y:S01]  /*28f0*/  LDCU.64 UR20, c[0x0][0x388] ;  /* 0x00007100ff1477ac */ /* 0x000e620008000a00 */
[----:B------:R-:W2:Y:S01]  /*2900*/  LDCU UR12, c[0x0][0x3b0] ;  /* 0x00007600ff0c77ac */ /* 0x000ea20008000800 */
[----:B------:R-:W3:Y:S01]  /*2910*/  LDCU.64 UR18, c[0x0][0x380] ;  /* 0x00007000ff1277ac */ /* 0x000ee20008000a00 */
[----:B0-----:R-:W-:Y:S01]  /*2920*/  UIADD3 UR9, UPT, UPT, UR13, UR11, URZ ;  /* 0x0000000b0d097290 */ /* 0x001fe2000fffe0ff */
[----:B------:R-:W-:Y:S01]  /*2930*/  IMAD.U32 R37, RZ, RZ, UR10 ;  /* 0x0000000aff257e24 */ /* 0x000fe2000f8e00ff */
[----:B------:R-:W-:Y:S02]  /*2940*/  UIADD3 UR11, UPT, UPT, UR10, -0x1400, URZ ;  /* 0xffffec000a0b7890 */ /* 0x000fe4000fffe0ff */
[----:B------:R-:W-:Y:S02]  /*2950*/  UIMAD UR7, UR9, 0x1400, URZ ;  /* 0x00001400090778a4 */ /* 0x000fe4000f8e02ff */
[----:B------:R-:W-:Y:S01]  /*2960*/  IMAD.U32 R3, RZ, RZ, UR9 ;  /* 0x00000009ff037e24 */ /* 0x000fe2000f8e00ff */
[----:B------:R-:W-:Y:S01]  /*2970*/  IADD3 R37, PT, PT, R37, -UR8, R36 ;  /* 0x8000000825257c10 */ /* 0x000fe2000fffe024 */
[----:B------:R-:W-:-:S02]  /*2980*/  UISETP.GT.U32.AND UP0, UPT, UR7, UR11, UPT ;  /* 0x0000000b0700728c */ /* 0x000fc4000bf04070 */
[----:B------:R-:W-:Y:S01]  /*2990*/  IMAD R38, R3, 0x1400, R16 ;  /* 0x0000140003267824 */ /* 0x000fe200078e0210 */
[----:B------:R-:W-:Y:S01]  /*29a0*/  UIADD3 UR14, UPT, UPT, UR7, 0x280, URZ ;  /* 0x00000280070e7890 */ /* 0x000fe2000fffe0ff */
[----:B------:R-:W-:Y:S01]  /*29b0*/  VIADD R37, R37, -UR4 ;  /* 0x8000000425257c36 */ /* 0x000fe20008000000 */
[----:B------:R-:W-:-:S04]  /*29c0*/  UMOV UR4, URZ ;  /* 0x000000ff00047c82 */ /* 0x000fc80008000000 */
[----:B-123--:R-:W-:Y:S06]  /*29d0*/  BRA.U UP0, `(.L_x_256) ;  /* 0x0000000d00687547 */ /* 0x00efec000b800000 */
.L_x_273:
[----:B------:R-:W-:Y:S01]  /*29e0*/  IMAD.U32 R35, RZ, RZ, UR18 ;  /* 0x00000012ff237e24 */ /* 0x000fe2000f8e00ff */
[----:B------:R-:W-:Y:S04]  /*29f0*/  BSSY.RECONVERGENT B2, `(.L_x_257) ;  /* 0x0000018000027945 */ /* 0x000fe80003800200 */
[----:B------:R-:W-:-:S04]  /*2a00*/  IADD3 R34, P0, P1, R16, UR7, R35 ;  /* 0x0000000710227c10 */ /* 0x000fc8000f91e023 */
[----:B------:R-:W-:-:S04]  /*2a10*/  IADD3.X R35, PT, PT, RZ, UR19, RZ, P0, P1 ;  /* 0x00000013ff237c10 */ /* 0x000fc800087e24ff */
        /* <DEDUP_REMOVED lines=21> */
.L_x_258:
[----:B------:R-:W-:Y:S05]  /*2b70*/  BSYNC.RECONVERGENT B2 ;  /* 0x0000000000027941 */ /* 0x000fea0003800200 */
.L_x_257:
        /* <DEDUP_REMOVED lines=24> */
.L_x_260:
[----:B------:R-:W-:Y:S05]  /*2d00*/  BSYNC.RECONVERGENT B2 ;  /* 0x0000000000027941 */ /* 0x000fea0003800200 */
.L_x_259:
        /* <DEDUP_REMOVED lines=24> */
.L_x_262:
[----:B------:R-:W-:Y:S05]  /*2e90*/  BSYNC.RECONVERGENT B2 ;  /* 0x0000000000027941 */ /* 0x000fea0003800200 */
.L_x_261:
        /* <DEDUP_REMOVED lines=24> */
.L_x_264:
[----:B------:R-:W-:Y:S05]  /*3020*/  BSYNC.RECONVERGENT B2 ;  /* 0x0000000000027941 */ /* 0x000fea0003800200 */
.L_x_263:
        /* <DEDUP_REMOVED lines=24> */
.L_x_266:
[----:B------:R-:W-:Y:S05]  /*31b0*/  BSYNC.RECONVERGENT B2 ;  /* 0x0000000000027941 */ /* 0x000fea0003800200 */
.L_x_265:
        /* <DEDUP_REMOVED lines=24> */
.L_x_268:
[----:B------:R-:W-:Y:S05]  /*3340*/  BSYNC.RECONVERGENT B2 ;  /* 0x0000000000027941 */ /* 0x000fea0003800200 */
.L_x_267:
        /* <DEDUP_REMOVED lines=24> */
.L_x_270:
[----:B------:R-:W-:Y:S05]  /*34d0*/  BSYNC.RECONVERGENT B2 ;  /* 0x0000000000027941 */ /* 0x000fea0003800200 */
.L_x_269:
        /* <DEDUP_REMOVED lines=22> */
.L_x_272:
[----:B------:R-:W-:Y:S05]  /*3640*/  BSYNC.RECONVERGENT B2 ;  /* 0x0000000000027941 */ /* 0x000fea0003800200 */
.L_x_271:
[----:B------:R-:W-:Y:S01]  /*3650*/  DADD R2, R2, R32 ;  /* 0x0000000002027229 */ /* 0x000fe20000000020 */
[----:B------:R-:W-:Y:S02]  /*3660*/  UMOV UR10, UR12 ;  /* 0x0000000c000a7c82 */ /* 0x000fe40008000000 */
[----:B------:R-:W-:-:S04]  /*3670*/  UIADD3 UR15, UPT, UPT, -UR7, UR10, URZ ;  /* 0x0000000a070f7290 */ /* 0x000fc8000fffe1ff */
[----:B------:R-:W-:Y:S01]  /*3680*/  UISETP.GE.U32.AND UP0, UPT, UR15, UR8, UPT ;  /* 0x000000080f00728c */ /* 0x000fe2000bf06070 */
[----:B------:R-:W-:-:S08]  /*3690*/  DADD R2, R2, R4 ;  /* 0x0000000002027229 */ /* 0x000fd00000000004 */
[----:B------:R-:W-:-:S08]  /*36a0*/  DADD R2, R2, R6 ;  /* 0x0000000002027229 */ /* 0x000fd00000000006 */
[----:B------:R-:W-:-:S08]  /*36b0*/  DADD R2, R2, R8 ;  /* 0x0000000002027229 */ /* 0x000fd00000000008 */
[----:B------:R-:W-:-:S08]  /*36c0*/  DADD R2, R2, R10 ;  /* 0x0000000002027229 */ /* 0x000fd0000000000a */
[----:B------:R-:W-:-:S08]  /*36d0*/  DADD R2, R2, R12 ;  /* 0x0000000002027229 */ /* 0x000fd0000000000c */
[----:B------:R-:W-:-:S08]  /*36e0*/  DADD R2, R2, R14 ;  /* 0x0000000002027229 */ /* 0x000fd0000000000e */
[----:B------:R-:W-:Y:S01]  /*36f0*/  DADD R32, R2, R20 ;  /* 0x0000000002207229 */ /* 0x000fe20000000014 */
[----:B------:R-:W-:Y:S10]  /*3700*/  BRA.U !UP0, `(.L_x_255) ;  /* 0x0000000908cc7547 */ /* 0x000ff4000b800000 */
[----:B------:R-:W-:Y:S02]  /*3710*/  UIADD3 UR7, UPT, UPT, UR7, UR8, URZ ;  /* 0x0000000807077290 */ /* 0x000fe4000fffe0ff */
[----:B------:R-:W-:Y:S01]  /*3720*/  VIADD R38, R38, UR8 ;  /* 0x0000000826267c36 */ /* 0x000fe20008000000 */
[----:B------:R-:W-:Y:S01]  /*3730*/  UIADD3 UR4, UPT, UPT, UR4, 0x1, URZ ;  /* 0x0000000104047890 */ /* 0x000fe2000fffe0ff */
[----:B------:R-:W-:Y:S01]  /*3740*/  VIADD R37, R37, -UR8 ;  /* 0x8000000825257c36 */ /* 0x000fe20008000000 */
[----:B------:R-:W-:Y:S02]  /*3750*/  UISETP.GT.U32.AND UP0, UPT, UR7, UR11, UPT ;  /* 0x0000000b0700728c */ /* 0x000fe4000bf04070 */
[----:B------:R-:W-:-:S07]  /*3760*/  UIADD3 UR14, UPT, UPT, UR14, UR8, URZ ;  /* 0x000000080e0e7290 */ /* 0x000fce000fffe0ff */
[----:B------:R-:W-:Y:S05]  /*3770*/  BRA.U !UP0, `(.L_x_273) ;  /* 0xfffffff108987547 */ /* 0x000fea000b83ffff */
.L_x_256:
[----:B------:R-:W-:-:S09]  /*3780*/  UISETP.GE.U32.AND UP0, UPT, UR7, UR10, UPT ;  /* 0x0000000a0700728c */ /* 0x000fd2000bf06070 */
[----:B------:R-:W-:Y:S05]  /*3790*/  BRA.U UP0, `(.L_x_255) ;  /* 0x0000000900a87547 */ /* 0x000fea000b800000 */
[----:B------:R-:W-:Y:S01]  /*37a0*/  UIADD3 UR7, UPT, UPT, -UR7, UR10, URZ ;  /* 0x0000000a07077290 */ /* 0x000fe2000fffe1ff */
[----:B------:R-:W-:Y:S01]  /*37b0*/  BSSY.RECONVERGENT B2, `(.L_x_255) ;  /* 0x00000a8000027945 */ /* 0x000fe20003800200 */
[----:B------:R-:W0:Y:S04]  /*37c0*/  LDCU.64 UR24, c[0x0][0x388] ;  /* 0x00007100ff1877ac */ /* 0x000e280008000a00 */
[----:B------:R-:W-:Y:S01]  /*37d0*/  ISETP.GE.AND P0, PT, R16, UR7, PT ;  /* 0x0000000710007c0c */ /* 0x000fe2000bf06270 */
[----:B------:R-:W1:Y:S01]  /*37e0*/  LDCU.64 UR20, c[0x0][0x388] ;  /* 0x00007100ff1477ac */ /* 0x000e620008000a00 */
[----:B------:R-:W2:Y:S01]  /*37f0*/  LDCU.64 UR22, c[0x0][0x380] ;  /* 0x00007000ff1677ac */ /* 0x000ea20008000a00 */
[----:B------:R-:W3:Y:S10]  /*3800*/  LDCU.64 UR18, c[0x0][0x380] ;  /* 0x00007000ff1277ac */ /* 0x000ef40008000a00 */
[----:B------:R-:W-:Y:S05]  /*3810*/  @P0 BRA `(.L_x_274) ;  /* 0x0000000800840947 */ /* 0x000fea0003800000 */
[----:B------:R-:W4:Y:S01]  /*3820*/  LDC R0, c[0x0][0x3b4] ;  /* 0x0000ed00ff007b82 */ /* 0x000f220000000800 */
[----:B------:R-:W-:Y:S01]  /*3830*/  VIADD R36, R36, UR10 ;  /* 0x0000000a24247c36 */ /* 0x000fe20008000000 */
[----:B------:R-:W-:Y:S01]  /*3840*/  BSSY.RECONVERGENT B3, `(.L_x_275) ;  /* 0x000002e000037945 */ /* 0x000fe20003800200 */
[----:B------:R-:W-:Y:S02]  /*3850*/  IMAD.U32 R3, RZ, RZ, UR9 ;  /* 0x00000009ff037e24 */ /* 0x000fe4000f8e00ff */
[----:B------:R-:W-:Y:S02]  /*3860*/  IMAD.MOV.U32 R2, RZ, RZ, R16 ;  /* 0x000000ffff027224 */ /* 0x000fe400078e0010 */
[----:B------:R-:W-:Y:S02]  /*3870*/  IMAD R3, R3, -0x1400, R36 ;  /* 0xffffec0003037824 */ /* 0x000fe400078e0224 */
[----:B----4-:R-:W-:-:S04]  /*3880*/  IMAD R0, R0, UR4, RZ ;  /* 0x0000000400007c24 */ /* 0x010fc8000f8e02ff */
[----:B------:R-:W-:-:S04]  /*3890*/  IMAD R3, R0, -0x1400, R3 ;  /* 0xffffec0000037824 */ /* 0x000fc800078e0203 */
[----:B------:R-:W-:-:S05]  /*38a0*/  IMAD.HI.U32 R0, R3, -0x33333333, RZ ;  /* 0xcccccccd03007827 */ /* 0x000fca00078e00ff */
[----:B------:R-:W-:-:S04]  /*38b0*/  SHF.R.U32.HI R0, RZ, 0x9, R0 ;  /* 0x00000009ff007819 */ /* 0x000fc80000011600 */
[----:B------:R-:W-:-:S04]  /*38c0*/  LOP3.LUT R0, R0, 0x3, RZ, 0xc0, !PT ;  /* 0x0000000300007812 */ /* 0x000fc800078ec0ff */
[----:B------:R-:W-:-:S13]  /*38d0*/  ISETP.NE.AND P0, PT, R0, 0x3, PT ;  /* 0x000000030000780c */ /* 0x000fda0003f05270 */
[----:B------:R-:W-:Y:S05]  /*38e0*/  @!P0 BRA `(.L_x_276) ;  /* 0x00000000008c8947 */ /* 0x000fea0003800000 */
[----:B------:R-:W-:-:S04]  /*38f0*/  IMAD.HI.U32 R37, R37, -0x33333333, RZ ;  /* 0xcccccccd25257827 */ /* 0x000fc800078e00ff */
[----:B------:R-:W-:Y:S01]  /*3900*/  IMAD.MOV.U32 R2, RZ, RZ, R16 ;  /* 0x000000ffff027224 */ /* 0x000fe200078e0010 */
[----:B------:R-:W-:-:S04]  /*3910*/  LOP3.LUT R0, R37, 0xffff, RZ, 0xc0, !PT ;  /* 0x0000ffff25007812 */ /* 0x000fc800078ec0ff */
[----:B------:R-:W-:-:S04]  /*3920*/  LEA.HI R0, R0, 0x1, RZ, 0x17 ;  /* 0x0000000100007811 */ /* 0x000fc800078fb8ff */
[----:B------:R-:W-:-:S05]  /*3930*/  LOP3.LUT R0, R0, 0x3, RZ, 0xc0, !PT ;  /* 0x0000000300007812 */ /* 0x000fca00078ec0ff */
[----:B------:R-:W-:-:S07]  /*3940*/  IMAD.MOV R4, RZ, RZ, -R0 ;  /* 0x000000ffff047224 */ /* 0x000fce00078e0a00 */
.L_x_279:
[----:B---3--:R-:W-:Y:S01]  /*3950*/  IADD3 R10, P0, PT, R38, UR18, RZ ;  /* 0x00000012260a7c10 */ /* 0x008fe2000ff1e0ff */
[----:B------:R-:W-:Y:S01]  /*3960*/  VIADD R4, R4, 0x1 ;  /* 0x0000000104047836 */ /* 0x000fe20000000000 */
[----:B------:R-:W-:Y:S03]  /*3970*/  BSSY.RECONVERGENT B4, `(.L_x_277) ;  /* 0x0000016000047945 */ /* 0x000fe60003800200 */
[----:B------:R-:W-:Y:S01]  /*3980*/  IMAD.X R11, RZ, RZ, UR19, P0 ;  /* 0x00000013ff0b7e24 */ /* 0x000fe200080e06ff */
[----:B------:R-:W-:-:S03]  /*3990*/  ISETP.NE.AND P1, PT, R4, RZ, PT ;  /* 0x000000ff0400720c */ /* 0x000fc60003f25270 */
[----:B------:R-:W3:Y:S02]  /*39a0*/  I2F.F64.S64 R6, R10 ;  /* 0x0000000a00067312 */ /* 0x000ee40000301c00 */
[----:B---3--:R-:W-:-:S08]  /*39b0*/  DADD R6, R6, 0.5 ;  /* 0x3fe0000006067429 */ /* 0x008fd00000000000 */
        /* <DEDUP_REMOVED lines=16> */
[----:B0-2---:R-:W-:Y:S05]  /*3ac0*/  CALL.REL.NOINC `($__internal_2_$__cuda_sm20_div_rn_f64_full) ;  /* 0x0000000c00287944 */ /* 0x005fea0003c00000 */
.L_x_278:
[----:B0-2---:R-:W-:Y:S05]  /*3ad0*/  BSYNC.RECONVERGENT B4 ;  /* 0x0000000000047941 */ /* 0x005fea0003800200 */
.L_x_277:
[----:B------:R-:W-:Y:S01]  /*3ae0*/  DADD R32, R20, R32 ;  /* 0x0000000014207229 */ /* 0x000fe20000000020 */
[----:B------:R-:W-:Y:S02]  /*3af0*/  VIADD R2, R2, 0x280 ;  /* 0x0000028002027836 */ /* 0x000fe40000000000 */
[----:B------:R-:W-:Y:S01]  /*3b00*/  VIADD R38, R38, 0x280 ;  /* 0x0000028026267836 */ /* 0x000fe20000000000 */
[----:B------:R-:W-:Y:S07]  /*3b10*/  @P1 BRA `(.L_x_279) ;  /* 0xfffffffc008c1947 */ /* 0x000fee000383ffff */
.L_x_276:
[----:B0123--:R-:W-:Y:S05]  /*3b20*/  BSYNC.RECONVERGENT B3 ;  /* 0x0000000000037941 */ /* 0x00ffea0003800200 */
.L_x_275:
[----:B------:R-:W-:-:S13]  /*3b30*/  ISETP.GE.U32.AND P0, PT, R3, 0x780, PT ;  /* 0x000007800300780c */ /* 0x000fda0003f06070 */
[----:B------:R-:W-:Y:S05]  /*3b40*/  @!P0 BRA `(.L_x_274) ;  /* 0x0000000400b88947 */ /* 0x000fea0003800000 */
[C---:B------:R-:W-:Y:S02]  /*3b50*/  VIADD R3, R2.reuse, 0x500 ;  /* 0x0000050002037836 */ /* 0x040fe40000000000 */
[----:B------:R-:W-:-:S07]  /*3b60*/  VIADD R2, R2, UR14 ;  /* 0x0000000e02027c36 */ /* 0x000fce0008000000 */
.L_x_288:
[----:B------:R-:W-:Y:S01]  /*3b70*/  VIADD R8, R2, 0xfffffd80 ;  /* 0xfffffd8002087836 */ /* 0x000fe20000000000 */
[----:B------:R-:W-:Y:S04]  /*3b80*/  BSSY.RECONVERGENT B3, `(.L_x_280) ;  /* 0x0000018000037945 */ /* 0x000fe80003800200 */
        /* <DEDUP_REMOVED lines=23> */
.L_x_281:
[----:B------:R-:W-:Y:S05]  /*3d00*/  BSYNC.RECONVERGENT B3 ;  /* 0x0000000000037941 */ /* 0x000fea0003800200 */
.L_x_280:
[----:B------:R-:W-:Y:S01]  /*3d10*/  IADD3 R10, P0, PT, R2, UR22, RZ ;  /* 0x00000016020a7c10 */ /* 0x000fe2000ff1e0ff */
[----:B------:R-:W-:Y:S01]  /*3d20*/  BSSY.RECONVERGENT B3, `(.L_x_282) ;  /* 0x0000016000037945 */ /* 0x000fe20003800200 */
[----:B------:R-:W-:-:S03]  /*3d30*/  DADD R32, R4, R32 ;  /* 0x0000000004207229 */ /* 0x000fc60000000020 */
        /* <DEDUP_REMOVED lines=20> */
.L_x_283:
[----:B------:R-:W-:Y:S05]  /*3e80*/  BSYNC.RECONVERGENT B3 ;  /* 0x0000000000037941 */ /* 0x000fea0003800200 */
.L_x_282:
        /* <DEDUP_REMOVED lines=26> */
.L_x_285:
[----:B------:R-:W-:Y:S05]  /*4030*/  BSYNC.RECONVERGENT B3 ;  /* 0x0000000000037941 */ /* 0x000fea0003800200 */
.L_x_284:
        /* <DEDUP_REMOVED lines=24> */
.L_x_287:
[----:B------:R-:W-:Y:S05]  /*41c0*/  BSYNC.RECONVERGENT B3 ;  /* 0x0000000000037941 */ /* 0x000fea0003800200 */
.L_x_286:
[C---:B------:R-:W-:Y:S01]  /*41d0*/  VIADD R0, R3.reuse, 0x500 ;  /* 0x0000050003007836 */ /* 0x040fe20000000000 */
[----:B------:R-:W-:Y:S01]  /*41e0*/  DADD R32, R32, R20 ;  /* 0x0000000020207229 */ /* 0x000fe20000000014 */
[----:B------:R-:W-:Y:S02]  /*41f0*/  VIADD R3, R3, 0xa00 ;  /* 0x00000a0003037836 */ /* 0x000fe40000000000 */
[----:B------:R-:W-:Y:S01]  /*4200*/  VIADD R2, R2, 0xa00 ;  /* 0x00000a0002027836 */ /* 0x000fe20000000000 */
[----:B------:R-:W-:-:S13]  /*4210*/  ISETP.GE.AND P0, PT, R0, UR7, PT ;  /* 0x0000000700007c0c */ /* 0x000fda000bf06270 */
[----:B------:R-:W-:Y:S05]  /*4220*/  @!P0 BRA `(.L_x_288) ;  /* 0xfffffff800508947 */ /* 0x000fea000383ffff */
.L_x_274:
[----:B0123--:R-:W-:Y:S05]  /*4230*/  BSYNC.RECONVERGENT B2 ;  /* 0x0000000000027941 */ /* 0x00ffea0003800200 */
.L_x_255:
        /* <DEDUP_REMOVED lines=49> */
[----:B------:R-:W0:Y:S05]  /*4550*/  LDS.128 R8, [UR4+0x50] ;  /* 0x00005004ff087984 */ /* 0x000e2a0008000c00 */
[----:B------:R-:W-:-:S08]  /*4560*/  DADD R12, R12, R14 ;  /* 0x000000000c0c7229 */ /* 0x000fd0000000000e */
[----:B-1----:R-:W-:-:S08]  /*4570*/  DADD R12, R12, R16 ;  /* 0x000000000c0c7229 */ /* 0x002fd00000000010 */
[----:B------:R-:W-:Y:S02]  /*4580*/  DADD R18, R12, R18 ;  /* 0x000000000c127229 */ /* 0x000fe40000000012 */
[----:B------:R-:W1:Y:S06]  /*4590*/  LDS.128 R12, [UR4+0x60] ;  /* 0x00006004ff0c7984 */ /* 0x000e6c0008000c00 */
[----:B--2---:R-:W-:-:S08]  /*45a0*/  DADD R4, R18, R4 ;  /* 0x0000000012047229 */ /* 0x004fd00000000004 */
[----:B------:R-:W-:Y:S02]  /*45b0*/  DADD R2, R4, R6 ;  /* 0x0000000004027229 */ /* 0x000fe40000000006 */
[----:B------:R-:W2:Y:S06]  /*45c0*/  LDS.128 R4, [UR4+0x70] ;  /* 0x00007004ff047984 */ /* 0x000eac0008000c00 */
[----:B0-----:R-:W-:-:S08]  /*45d0*/  DADD R2, R2, R8 ;  /* 0x0000000002027229 */ /* 0x001fd00000000008 */
[----:B------:R-:W-:Y:S01]  /*45e0*/  DADD R2, R2, R10 ;  /* 0x0000000002027229 */ /* 0x000fe2000000000a */
[----:B------:R-:W0:Y:S07]  /*45f0*/  LDS.128 R8, [UR4+0x80] ;  /* 0x00008004ff087984 */ /* 0x000e2e0008000c00 */
[----:B-1----:R-:W-:-:S08]  /*4600*/  DADD R2, R2, R12 ;  /* 0x0000000002027229 */ /* 0x002fd0000000000c */
[----:B------:R-:W-:Y:S01]  /*4610*/  DADD R2, R2, R14 ;  /* 0x0000000002027229 */ /* 0x000fe2000000000e */
[----:B------:R-:W1:Y:S07]  /*4620*/  LDS.128 R12, [UR4+0x90] ;  /* 0x00009004ff0c7984 */ /* 0x000e6e0008000c00 */
[----:B--2---:R-:W-:-:S08]  /*4630*/  DADD R2, R2, R4 ;  /* 0x0000000002027229 */ /* 0x004fd00000000004 */
[----:B------:R-:W-:Y:S01]  /*4640*/  DADD R2, R2, R6 ;  /* 0x0000000002027229 */ /* 0x000fe20000000006 */
[----:B------:R-:W2:Y:S07]  /*4650*/  LDS.128 R4, [UR4+0xa0] ;  /* 0x0000a004ff047984 */ /* 0x000eae0008000c00 */
[----:B0-----:R-:W-:Y:S01]  /*4660*/  DADD R2, R2, R8 ;  /* 0x0000000002027229 */ /* 0x001fe20000000008 */
[----:B------:R-:W0:Y:S07]  /*4670*/  LDS.64 R8, [UR4+0xb0] ;  /* 0x0000b004ff087984 */ /* 0x000e2e0008000a00 */
[----:B------:R-:W-:-:S08]  /*4680*/  DADD R2, R2, R10 ;  /* 0x0000000002027229 */ /* 0x000fd0000000000a */
[----:B-1----:R-:W-:-:S08]  /*4690*/  DADD R2, R2, R12 ;  /* 0x0000000002027229 */ /* 0x002fd0000000000c */
[----:B------:R-:W-:-:S08]  /*46a0*/  DADD R2, R2, R14 ;  /* 0x0000000002027229 */ /* 0x000fd0000000000e */
[----:B--2---:R-:W-:-:S08]  /*46b0*/  DADD R2, R2, R4 ;  /* 0x0000000002027229 */ /* 0x004fd00000000004 */
[----:B------:R-:W-:-:S08]  /*46c0*/  DADD R2, R2, R6 ;  /* 0x0000000002027229 */ /* 0x000fd00000000006 */
[----:B0-----:R-:W-:-:S11]  /*46d0*/  DADD R8, R2, R8 ;  /* 0x0000000002087229 */ /* 0x001fd60000000008 */
.L_x_238:
[----:B------:R-:W-:Y:S05]  /*46e0*/  BSYNC.RECONVERGENT B0 ;  /* 0x0000000000007941 */ /* 0x000fea0003800200 */
.L_x_215:
[----:B------:R-:W-:Y:S05]  /*46f0*/  @P0 EXIT ;  /* 0x000000000000094d */ /* 0x000fea0003800000 */
[----:B------:R-:W3:Y:S01]  /*4700*/  LDCU.64 UR4, c[0x0][0x390] ;  /* 0x00007200ff0477ac */ /* 0x000ee20008000a00 */
[----:B------:R-:W4:Y:S01]  /*4710*/  LDCU.64 UR6, c[0x0][0x358] ;  /* 0x00006b00ff0677ac */ /* 0x000f220008000a00 */
[----:B---3--:R-:W-:-:S06]  /*4720*/  UIMAD.WIDE.U32 UR4, UR13, 0x8, UR4 ;  /* 0x000000080d0478a5 */ /* 0x008fcc000f8e0004 */
[----:B--2---:R-:W-:Y:S02]  /*4730*/  IMAD.U32 R2, RZ, RZ, UR4 ;  /* 0x00000004ff027e24 */ /* 0x004fe4000f8e00ff */
[----:B-1----:R-:W-:-:S05]  /*4740*/  IMAD.U32 R3, RZ, RZ, UR5 ;  /* 0x00000005ff037e24 */ /* 0x002fca000f8e00ff */
[----:B----4-:R-:W-:Y:S01]  /*4750*/  STG.E.64 desc[UR6][R2.64], R8 ;  /* 0x0000000802007986 */ /* 0x010fe2000c101b06 */
[----:B------:R-:W-:Y:S05]  /*4760*/  EXIT ;  /* 0x000000000000794d */ /* 0x000fea0003800000 */
        .weak           $__internal_2_$__cuda_sm20_div_rn_f64_full
        .type           $__internal_2_$__cuda_sm20_div_rn_f64_full,@function
        .size           $__internal_2_$__cuda_sm20_div_rn_f64_full,(.L_x_381 - $__internal_2_$__cuda_sm20_div_rn_f64_full)
$__internal_2_$__cuda_sm20_div_rn_f64_full:
        /* <DEDUP_REMOVED lines=11> */
[----:B------:R-:W-:Y:S01]  /*4820*/  @!P0 DMUL R28, R26, 8.98846567431157953865e+307 ;  /* 0x7fe000001a1c8828 */ /* 0x000fe20000000000 */
[----:B------:R-:W-:-:S05]  /*4830*/  IMAD.MOV.U32 R17, RZ, RZ, R19 ;  /* 0x000000ffff117224 */ /* 0x000fca00078e0013 */
[----:B------:R-:W0:Y:S02]  /*4840*/  MUFU.RCP64H R21, R29 ;  /* 0x0000001d00157308 */ /* 0x000e240000001800 */
[----:B0-----:R-:W-:-:S08]  /*4850*/  DFMA R30, R20, -R28, 1 ;  /* 0x3ff00000141e742b */ /* 0x001fd0000000081c */
[----:B------:R-:W-:-:S08]  /*4860*/  DFMA R30, R30, R30, R30 ;  /* 0x0000001e1e1e722b */ /* 0x000fd0000000001e */
[----:B------:R-:W-:Y:S01]  /*4870*/  DFMA R30, R20, R30, R20 ;  /* 0x0000001e141e722b */ /* 0x000fe20000000014 */
[----:B------:R-:W-:-:S05]  /*4880*/  IMAD.MOV.U32 R20, RZ, RZ, 0x1ca00000 ;  /* 0x1ca00000ff147424 */ /* 0x000fca00078e00ff */
        /* <DEDUP_REMOVED lines=14> */
.L_x_289:
[----:B------:R-:W-:Y:S01]  /*4970*/  VIADD R21, R17, 0xffffffff ;  /* 0xffffffff11157836 */ /* 0x000fe20000000000 */
[----:B------:R-:W-:Y:S01]  /*4980*/  @!P0 LOP3.LUT R0, R29, 0x7ff00000, RZ, 0xc0, !PT ;  /* 0x7ff000001d008812 */ /* 0x000fe200078ec0ff */
[----:B------:R-:W-:Y:S01]  /*4990*/  DMUL R40, R30, R22 ;  /* 0x000000161e287228 */ /* 0x000fe20000000000 */
[----:B------:R-:W-:Y:S02]  /*49a0*/  BSSY.RECONVERGENT B1, `(.L_x_290) ;  /* 0x0000037000017945 */ /* 0x000fe40003800200 */
[----:B------:R-:W-:Y:S01]  /*49b0*/  ISETP.GT.U32.AND P0, PT, R21, 0x7feffffe, PT ;  /* 0x7feffffe1500780c */ /* 0x000fe20003f04070 */
[----:B------:R-:W-:-:S04]  /*49c0*/  VIADD R21, R0, 0xffffffff ;  /* 0xffffffff00157836 */ /* 0x000fc80000000000 */
[----:B------:R-:W-:Y:S01]  /*49d0*/  DFMA R42, R40, -R28, R22 ;  /* 0x8000001c282a722b */ /* 0x000fe20000000016 */
[----:B------:R-:W-:-:S07]  /*49e0*/  ISETP.GT.U32.OR P0, PT, R21, 0x7feffffe, P0 ;  /* 0x7feffffe1500780c */ /* 0x000fce0000704470 */
[----:B------:R-:W-:-:S06]  /*49f0*/  DFMA R30, R30, R42, R40 ;  /* 0x0000002a1e1e722b */ /* 0x000fcc0000000028 */
[----:B------:R-:W-:Y:S05]  /*4a00*/  @P0 BRA `(.L_x_291) ;  /* 0x00000000006c0947 */ /* 0x000fea0003800000 */
[----:B------:R-:W-:Y:S01]  /*4a10*/  LOP3.LUT R0, R27, 0x7ff00000, RZ, 0xc0, !PT ;  /* 0x7ff000001b007812 */ /* 0x000fe200078ec0ff */
[----:B------:R-:W-:-:S03]  /*4a20*/  IMAD.MOV.U32 R24, RZ, RZ, RZ ;  /* 0x000000ffff187224 */ /* 0x000fc600078e00ff */
        /* <DEDUP_REMOVED lines=25> */
.L_x_291:
        /* <DEDUP_REMOVED lines=16> */
.L_x_294:
[----:B------:R-:W-:Y:S01]  /*4cc0*/  LOP3.LUT R21, R27, 0x80000, RZ, 0xfc, !PT ;  /* 0x000800001b157812 */ /* 0x000fe200078efcff */
[----:B------:R-:W-:Y:S01]  /*4cd0*/  IMAD.MOV.U32 R20, RZ, RZ, R26 ;  /* 0x000000ffff147224 */ /* 0x000fe200078e001a */
[----:B------:R-:W-:Y:S06]  /*4ce0*/  BRA `(.L_x_292) ;  /* 0x0000000000087947 */ /* 0x000fec0003800000 */
.L_x_293:
[----:B------:R-:W-:Y:S01]  /*4cf0*/  LOP3.LUT R21, R25, 0x80000, RZ, 0xfc, !PT ;  /* 0x0008000019157812 */ /* 0x000fe200078efcff */
[----:B------:R-:W-:-:S07]  /*4d00*/  IMAD.MOV.U32 R20, RZ, RZ, R24 ;  /* 0x000000ffff147224 */ /* 0x000fce00078e0018 */
.L_x_292:
[----:B------:R-:W-:Y:S05]  /*4d10*/  BSYNC.RECONVERGENT B1 ;  /* 0x0000000000017941 */ /* 0x000fea0003800200 */
.L_x_290:
[----:B------:R-:W-:-:S04]  /*4d20*/  IMAD.MOV.U32 R19, RZ, RZ, 0x0 ;  /* 0x00000000ff137424 */ /* 0x000fc800078e00ff */
[----:B------:R-:W-:Y:S05]  /*4d30*/  RET.REL.NODEC R18 `(_ZN3cub18CUB_300001_SM_10006detail6reduce18DeviceReduceKernelINS2_10policy_hubIdjN4cuda3std3__44plusIdEEE10Policy1000EN6thrust24THRUST_300001_SM_1000_NS18transform_iteratorI10pi_functorNSD_17counting_iteratorIlNSD_11use_defaultESH_SH_EESH_SH_EEjS9_dNS7_10__identityEEEvT0_PT3_T1_NS0_13GridEvenShareISO_EET2_T4_) ;  /* 0xffffffb012b07950 */ /* 0x000fea0003c3ffff */
.L_x_295:
        /* <DEDUP_REMOVED lines=12> */
.L_x_381:


//--------------------- .text._ZN3cub18CUB_300001_SM_10006detail6reduce28DeviceReduceSingleTileKernelINS2_10policy_hubIdjN4cuda3std3__44plusIdEEE10Policy1000EN6thrust24THRUST_300001_SM_1000_NS18transform_iteratorI10pi_functorNSD_17counting_iteratorIlNSD_11use_defaultESH_SH_EESH_SH_EEPdjS9_ddNS7_10__identityEEEvT0_T1_T2_T3_T4_T6_ --------------------------
	.section	.text._ZN3cub18CUB_300001_SM_10006detail6reduce28DeviceReduceSingleTileKernelINS2_10policy_hubIdjN4cuda3std3__44plusIdEEE10Policy1000EN6thrust24THRUST_300001_SM_1000_NS18transform_iteratorI10pi_functorNSD_17counting_iteratorIlNSD_11use_defaultESH_SH_EESH_SH_EEPdjS9_ddNS7_10__identityEEEvT0_T1_T2_T3_T4_T6_,"ax",@progbits
	.align	128
        .global         _ZN3cub18CUB_300001_SM_10006detail6reduce28DeviceReduceSingleTileKernelINS2_10policy_hubIdjN4cuda3std3__44plusIdEEE10Policy1000EN6thrust24THRUST_300001_SM_1000_NS18transform_iteratorI10pi_functorNSD_17counting_iteratorIlNSD_11use_defaultESH_SH_EESH_SH_EEPdjS9_ddNS7_10__identityEEEvT0_T1_T2_T3_T4_T6_
        .type           _ZN3cub18CUB_300001_SM_10006detail6reduce28DeviceReduceSingleTileKernelINS2_10policy_hubIdjN4cuda3std3__44plusIdEEE10Policy1000EN6thrust24THRUST_300001_SM_1000_NS18transform_iteratorI10pi_functorNSD_17counting_iteratorIlNSD_11use_defaultESH_SH_EESH_SH_EEPdjS9_ddNS7_10__identityEEEvT0_T1_T2_T3_T4_T6_,@function
        .size           _ZN3cub18CUB_300001_SM_10006detail6reduce28DeviceReduceSingleTileKernelINS2_10policy_hubIdjN4cuda3std3__44plusIdEEE10Policy1000EN6thrust24THRUST_300001_SM_1000_NS18transform_iteratorI10pi_functorNSD_17counting_iteratorIlNSD_11use_defaultESH_SH_EESH_SH_EEPdjS9_ddNS7_10__identityEEEvT0_T1_T2_T3_T4_T6_,(.L_x_382 - _ZN3cub18CUB_300001_SM_10006detail6reduce28DeviceReduceSingleTileKernelINS2_10policy_hubIdjN4cuda3std3__44plusIdEEE10Policy1000EN6thrust24THRUST_300001_SM_1000_NS18transform_iteratorI10pi_functorNSD_17counting_iteratorIlNSD_11use_defaultESH_SH_EESH_SH_EEPdjS9_ddNS7_10__identityEEEvT0_T1_T2_T3_T4_T6_)
        .other          _ZN3cub18CUB_300001_SM_10006detail6reduce28DeviceReduceSingleTileKernelINS2_10policy_hubIdjN4cuda3std3__44plusIdEEE10Policy1000EN6thrust24THRUST_300001_SM_1000_NS18transform_iteratorI10pi_functorNSD_17counting_iteratorIlNSD_11use_defaultESH_SH_EESH_SH_EEPdjS9_ddNS7_10__identityEEEvT0_T1_T2_T3_T4_T6_,@"STO_CUDA_ENTRY STV_DEFAULT"
_ZN3cub18CUB_300001_SM_10006detail6reduce28DeviceReduceSingleTileKernelINS2_10policy_hubIdjN4cuda3std3__44plusIdEEE10Policy1000EN6thrust24THRUST_300001_SM_1000_NS18transform_iteratorI10pi_functorNSD_17counting_iteratorIlNSD_11use_defaultESH_SH_EESH_SH_EEPdjS9_ddNS7_10__identityEEEvT0_T1_T2_T3_T4_T6_:
.text._ZN3cub18CUB_300001_SM_10006detail6reduce28DeviceReduceSingleTileKernelINS2_10policy_hubIdjN4cuda3std3__44plusIdEEE10Policy1000EN6thrust24THRUST_300001_SM_1000_NS18transform_iteratorI10pi_functorNSD_17counting_iteratorIlNSD_11use_defaultESH_SH_EESH_SH_EEPdjS9_ddNS7_10__identityEEEvT0_T1_T2_T3_T4_T6_:
[----:B------:R-:W-:Y:S01]  /*0000*/  LDC R1, c[0x0][0x37c] ;  /* 0x0000df00ff017b82 */ /* 0x000fe20000000800 */
[----:B------:R-:W0:Y:S01]  /*0010*/  LDCU UR5, c[0x0][0x398] ;  /* 0x00007300ff0577ac */ /* 0x000e220008000800 */
[----:B------:R-:W1:Y:S01]  /*0020*/  LDCU.64 UR6, c[0x0][0x358] ;  /* 0x00006b00ff0677ac */ /* 0x000e620008000a00 */
[----:B0-----:R-:W-:-:S09]  /*0030*/  UISETP.NE.AND UP0, UPT, UR5, URZ, UPT ;  /* 0x000000ff0500728c */ /* 0x001fd2000bf05270 */
        /* <DEDUP_REMOVED lines=8> */
.L_x_296:
[----:B------:R-:W-:Y:S01]  /*00c0*/  UISETP.GT.U32.AND UP0, UPT, UR5, 0x13ff, UPT ;  /* 0x000013ff0500788c */ /* 0x000fe2000bf04070 */
[----:B------:R-:W-:Y:S01]  /*00d0*/  BSSY.RECONVERGENT B0, `(.L_x_297) ;  /* 0x0000447000007945 */ /* 0x000fe20003800200 */
[----:B------:R-:W-:Y:S01]  /*00e0*/  UMOV UR4, URZ ;  /* 0x000000ff00047c82 */ /* 0x000fe20008000000 */
[----:B------:R-:W-:-:S06]  /*00f0*/  UMOV UR9, 0x40100000 ;  /* 0x4010000000097882 */ /* 0x000fcc0000000000 */
        /* <DEDUP_REMOVED lines=30> */
[----:B------:R-:W-:Y:S05]  /*02e0*/  CALL.REL.NOINC `($__internal_3_$__cuda_sm20_div_rn_f64_full) ;  /* 0x0000004000b07944 */ /* 0x000fea0003c00000 */
.L_x_302:
[----:B------:R-:W-:Y:S05]  /*02f0*/  BSYNC.RECONVERGENT B3 ;  /* 0x0000000000037941 */ /* 0x000fea0003800200 */
.L_x_301:
[----:B------:R-:W-:Y:S02]  /*0300*/  IMAD.MOV.U32 R8, RZ, RZ, R32 ;  /* 0x000000ffff087224 */ /* 0x000fe400078e0020 */
[----:B------:R-:W-:Y:S02]  /*0310*/  IMAD.MOV.U32 R9, RZ, RZ, R33 ;  /* 0x000000ffff097224 */ /* 0x000fe400078e0021 */
[----:B------:R-:W-:-:S07]  /*0320*/  VIADD R2, R0, 0x280 ;  /* 0x0000028000027836 */ /* 0x000fce0000000000 */
.L_x_300:
[----:B------:R-:W-:Y:S05]  /*0330*/  BSYNC.RECONVERGENT B2 ;  /* 0x0000000000027941 */ /* 0x000fea0003800200 */
.L_x_299:
        /* <DEDUP_REMOVED lines=10> */
[----:B------:R-:W-:-:S04]  /*03e0*/  VIADD R3, R3, UR5 ;  /* 0x0000000503037c36 */ /* 0x000fc80008000000 */
[----:B------:R-:W-:-:S05]  /*03f0*/  IMAD.HI.U32 R4, R3, -0x33333333, RZ ;  /* 0xcccccccd03047827 */ /* 0x000fca00078e00ff */
[----:B------:R-:W-:-:S04]  /*0400*/  SHF.R.U32.HI R4, RZ, 0x9, R4 ;  /* 0x00000009ff047819 */ /* 0x000fc80000011604 */
[----:B------:R-:W-:-:S04]  /*0410*/  LOP3.LUT R5, R4, 0x3, RZ, 0xc0, !PT ;  /* 0x0000000304057812 */ /* 0x000fc800078ec0ff */
[----:B------:R-:W-:-:S13]  /*0420*/  ISETP.NE.AND P0, PT, R5, 0x3, PT ;  /* 0x000000030500780c */ /* 0x000fda0003f05270 */
[----:B------:R-:W-:Y:S05]  /*0430*/  @!P0 BRA `(.L_x_306) ;  /* 0x0000000000888947 */ /* 0x000fea0003800000 */
[----:B------:R-:W0:Y:S01]  /*0440*/  LDCU.64 UR10, c[0x0][0x380] ;  /* 0x00007000ff0a77ac */ /* 0x000e220008000a00 */
[----:B------:R-:W-:-:S05]  /*0450*/  VIADD R6, R4, 0x1 ;  /* 0x0000000104067836 */ /* 0x000fca0000000000 */
[----:B------:R-:W-:-:S05]  /*0460*/  LOP3.LUT R6, R6, 0x3, RZ, 0xc0, !PT ;  /* 0x0000000306067812 */ /* 0x000fca00078ec0ff */
[----:B------:R-:W-:Y:S01]  /*0470*/  IMAD.MOV R6, RZ, RZ, -R6 ;  /* 0x000000ffff067224 */ /* 0x000fe200078e0a06 */
[----:B0-----:R-:W-:-:S05]  /*0480*/  IADD3 R4, P0, PT, R2, UR10, RZ ;  /* 0x0000000a02047c10 */ /* 0x001fca000ff1e0ff */
[----:B------:R-:W-:-:S08]  /*0490*/  IMAD.X R5, RZ, RZ, UR11, P0 ;  /* 0x0000000bff057e24 */ /* 0x000fd000080e06ff */
.L_x_309:
        /* <DEDUP_REMOVED lines=22> */
.L_x_308:
[----:B------:R-:W-:Y:S05]  /*0600*/  BSYNC.RECONVERGENT B4 ;  /* 0x0000000000047941 */ /* 0x000fea0003800200 */
.L_x_307:
[----:B------:R-:W-:Y:S01]  /*0610*/  IADD3 R4, P0, PT, R4, 0x280, RZ ;  /* 0x0000028004047810 */ /* 0x000fe20007f1e0ff */
[----:B------:R-:W-:Y:S01]  /*0620*/  DADD R8, R32, R8 ;  /* 0x0000000020087229 */ /* 0x000fe20000000008 */
[----:B------:R-:W-:-:S03]  /*0630*/  VIADD R2, R2, 0x280 ;  /* 0x0000028002027836 */ /* 0x000fc60000000000 */
[----:B------:R-:W-:Y:S01]  /*0640*/  IMAD.X R5, RZ, RZ, R5, P0 ;  /* 0x000000ffff057224 */ /* 0x000fe200000e0605 */
[----:B------:R-:W-:Y:S07]  /*0650*/  @P1 BRA `(.L_x_309) ;  /* 0xfffffffc00901947 */ /* 0x000fee000383ffff */
.L_x_306:
[----:B------:R-:W-:Y:S05]  /*0660*/  BSYNC.RECONVERGENT B3 ;  /* 0x0000000000037941 */ /* 0x000fea0003800200 */
.L_x_305:
[----:B------:R-:W-:-:S13]  /*0670*/  ISETP.GE.U32.AND P0, PT, R3, 0x780, PT ;  /* 0x000007800300780c */ /* 0x000fda0003f06070 */
[----:B------:R-:W-:Y:S05]  /*0680*/  @!P0 BRA `(.L_x_304) ;  /* 0x0000000400a88947 */ /* 0x000fea0003800000 */
.L_x_318:
        /* <DEDUP_REMOVED lines=22> */
[----:B------:R-:W-:Y:S02]  /*07f0*/  IMAD.MOV.U32 R4, RZ, RZ, R32 ;  /* 0x000000ffff047224 */ /* 0x000fe400078e0020 */
[----:B------:R-:W-:-:S07]  /*0800*/  IMAD.MOV.U32 R5, RZ, RZ, R33 ;  /* 0x000000ffff057224 */ /* 0x000fce00078e0021 */
.L_x_311:
[----:B------:R-:W-:Y:S05]  /*0810*/  BSYNC.RECONVERGENT B3 ;  /* 0x0000000000037941 */ /* 0x000fea0003800200 */
.L_x_310:
        /* <DEDUP_REMOVED lines=24> */
.L_x_313:
[----:B------:R-:W-:Y:S05]  /*09a0*/  BSYNC.RECONVERGENT B3 ;  /* 0x0000000000037941 */ /* 0x000fea0003800200 */
.L_x_312:
        /* <DEDUP_REMOVED lines=26> */
.L_x_315:
[----:B------:R-:W-:Y:S05]  /*0b50*/  BSYNC.RECONVERGENT B3 ;  /* 0x0000000000037941 */ /* 0x000fea0003800200 */
.L_x_314:
        /* <DEDUP_REMOVED lines=24> */
.L_x_317:
[----:B------:R-:W-:Y:S05]  /*0ce0*/  BSYNC.RECONVERGENT B3 ;  /* 0x0000000000037941 */ /* 0x000fea0003800200 */
.L_x_316:
[----:B------:R-:W-:Y:S01]  /*0cf0*/  VIADD R2, R2, 0xa00 ;  /* 0x00000a0002027836 */ /* 0x000fe20000000000 */
[----:B------:R-:W-:-:S04]  /*0d00*/  DADD R8, R8, R32 ;  /* 0x0000000008087229 */ /* 0x000fc80000000020 */
[----:B------:R-:W-:-:S13]  /*0d10*/  ISETP.GE.AND P0, PT, R2, UR8, PT ;  /* 0x0000000802007c0c */ /* 0x000fda000bf06270 */
[----:B------:R-:W-:Y:S05]  /*0d20*/  @!P0 BRA `(.L_x_318) ;  /* 0xfffffff800588947 */ /* 0x000fea000383ffff */
.L_x_304:
[----:B------:R-:W-:Y:S05]  /*0d30*/  BSYNC.RECONVERGENT B2 ;  /* 0x0000000000027941 */ /* 0x000fea0003800200 */
.L_x_303:
[----:B------:R-:W0:Y:S02]  /*0d40*/  LDC R2, c[0x0][0x398] ;  /* 0x0000e600ff027b82 */ /* 0x000e240000000800 */
[----:B0-----:R-:W-:-:S13]  /*0d50*/  ISETP.GE.U32.AND P0, PT, R2, 0x280, PT ;  /* 0x000002800200780c */ /* 0x001fda0003f06070 */
        /* <DEDUP_REMOVED lines=76> */
.L_x_319:
[----:B------:R-:W-:Y:S01]  /*1220*/  LOP3.LUT R3, R0, 0x3e0, RZ, 0xc0, !PT ;  /* 0x000003e000037812 */ /* 0x000fe200078ec0ff */
[----:B------:R-:W0:Y:S04]  /*1230*/  S2R R12, SR_LANEID ;  /* 0x00000000000c7919 */ /* 0x000e280000000000 */
[----:B------:R-:W-:Y:S01]  /*1240*/  VIADD R5, R3, 0x20 ;  /* 0x0000002003057836 */ /* 0x000fe20000000000 */
[----:B------:R-:W-:-:S04]  /*1250*/  LOP3.LUT R3, RZ, R3, RZ, 0x33, !PT ;  /* 0x00000003ff037212 */ /* 0x000fc800078e33ff */
[----:B------:R-:W-:Y:S01]  /*1260*/  ISETP.GT.U32.AND P0, PT, R5, R2, PT ;  /* 0x000000020500720c */ /* 0x000fe20003f04070 */
[----:B------:R-:W-:-:S05]  /*1270*/  IMAD.IADD R3, R3, 0x1, R2 ;  /* 0x0000000103037824 */ /* 0x000fca00078e0202 */
[----:B------:R-:W-:-:S05]  /*1280*/  SEL R3, R3, 0x1f, P0 ;  /* 0x0000001f03037807 */ /* 0x000fca0000000000 */
[----:B------:R-:W-:Y:S04]  /*1290*/  SHFL.DOWN PT, R4, R8, 0x1, R3 ;  /* 0x0820000008047989 */ /* 0x000fe800000e0003 */
[----:B------:R-:W1:Y:S01]  /*12a0*/  SHFL.DOWN PT, R5, R9, 0x1, R3 ;  /* 0x0820000009057989 */ /* 0x000e6200000e0003 */
[C---:B0-----:R-:W-:Y:S01]  /*12b0*/  ISETP.GE.AND P0, PT, R12.reuse, R3, PT ;  /* 0x000000030c00720c */ /* 0x041fe20003f06270 */
[C---:B------:R-:W-:Y:S01]  /*12c0*/  VIADD R10, R12.reuse, 0x2 ;  /* 0x000000020c0a7836 */ /* 0x040fe20000000000 */
[----:B------:R-:W-:Y:S01]  /*12d0*/  ISETP.NE.AND P1, PT, R12, RZ, PT ;  /* 0x000000ff0c00720c */ /* 0x000fe20003f25270 */
[----:B-1----:R-:W-:-:S10]  /*12e0*/  DADD R4, R4, R8 ;  /* 0x0000000004047229 */ /* 0x002fd40000000008 */
[----:B------:R-:W-:Y:S01]  /*12f0*/  FSEL R6, R4, R8, !P0 ;  /* 0x0000000804067208 */ /* 0x000fe20004000000 */
[----:B------:R-:W-:Y:S01]  /*1300*/  VIADD R8, R12, 0x4 ;  /* 0x000000040c087836 */ /* 0x000fe20000000000 */
[----:B------:R-:W-:Y:S02]  /*1310*/  FSEL R7, R5, R9, !P0 ;  /* 0x0000000905077208 */ /* 0x000fe40004000000 */
[----:B------:R-:W-:Y:S01]  /*1320*/  ISETP.GT.AND P0, PT, R10, R3, PT ;  /* 0x000000030a00720c */ /* 0x000fe20003f04270 */
[----:B------:R-:W-:Y:S04]  /*1330*/  SHFL.DOWN PT, R4, R6, 0x2, R3 ;  /* 0x0840000006047989 */ /* 0x000fe800000e0003 */
[----:B------:R-:W0:Y:S01]  /*1340*/  SHFL.DOWN PT, R5, R7, 0x2, R3 ;  /* 0x0840000007057989 */ /* 0x000e2200000e0003 */
[----:B------:R-:W1:Y:S01]  /*1350*/  @!P1 S2R R9, SR_CgaCtaId ;  /* 0x0000000000099919 */ /* 0x000e620000008800 */
        /* <DEDUP_REMOVED lines=12> */
[----:B------:R-:W-:-:S03]  /*1420*/  @!P1 MOV R8, 0x400 ;  /* 0x0000040000089802 */ /* 0x000fc60000000f00 */
[----:B------:R-:W0:Y:S02]  /*1430*/  SHFL.DOWN PT, R5, R7, 0x8, R3 ;  /* 0x0900000007057989 */ /* 0x000e2400000e0003 */
[----:B0-----:R-:W-:-:S10]  /*1440*/  DADD R4, R4, R6 ;  /* 0x0000000004047229 */ /* 0x001fd40000000006 */
[----:B------:R-:W-:Y:S01]  /*1450*/  FSEL R10, R6, R4, P0 ;  /* 0x00000004060a7208 */ /* 0x000fe20000000000 */
[----:B------:R-:W-:Y:S01]  /*1460*/  VIADD R6, R12, 0x10 ;  /* 0x000000100c067836 */ /* 0x000fe20000000000 */
[----:B------:R-:W-:Y:S02]  /*1470*/  FSEL R11, R7, R5, P0 ;  /* 0x00000005070b7208 */ /* 0x000fe40000000000 */
[----:B------:R-:W-:Y:S01]  /*1480*/  @!P1 SHF.R.U32.HI R7, RZ, 0x2, R0 ;  /* 0x00000002ff079819 */ /* 0x000fe20000011600 */
[----:B------:R-:W-:Y:S01]  /*1490*/  SHFL.DOWN PT, R4, R10, 0x10, R3 ;  /* 0x0a0000000a047989 */ /* 0x000fe200000e0003 */
[----:B------:R-:W-:Y:S02]  /*14a0*/  ISETP.GT.AND P0, PT, R6, R3, PT ;  /* 0x000000030600720c */ /* 0x000fe40003f04270 */
[----:B-1----:R-:W-:Y:S01]  /*14b0*/  @!P1 LEA R6, R9, R8, 0x18 ;  /* 0x0000000809069211 */ /* 0x002fe200078ec0ff */
[----:B------:R-:W0:Y:S01]  /*14c0*/  SHFL.DOWN PT, R5, R11, 0x10, R3 ;  /* 0x0a0000000b057989 */ /* 0x000e2200000e0003 */
[----:B------:R-:W-:-:S05]  /*14d0*/  @!P1 LOP3.LUT R7, R7, 0xf8, RZ, 0xc0, !PT ;  /* 0x000000f807079812 */ /* 0x000fca00078ec0ff */
        /* <DEDUP_REMOVED lines=10> */
[----:B------:R-:W-:Y:S01]  /*1580*/  ISETP.GT.U32.AND P1, PT, R2, 0x20, PT ;  /* 0x000000200200780c */ /* 0x000fe20003f24070 */
[----:B0-----:R-:W-:-:S09]  /*1590*/  ULEA UR4, UR5, UR4, 0x18 ;  /* 0x0000000405047291 */ /* 0x001fd2000f8ec0ff */
[----:B------:R-:W0:Y:S04]  /*15a0*/  LDS.128 R12, [UR4+0x20] ;  /* 0x00002004ff0c7984 */ /* 0x000e280008000c00 */
[----:B--2---:R-:W1:Y:S01]  /*15b0*/  LDS.128 R4, [UR4+0x30] ;  /* 0x00003004ff047984 */ /* 0x004e620008000c00 */
        /* <DEDUP_REMOVED lines=70> */
[----:B------:R-:W1:Y:S01]  /*1a20*/  LDS.64 R4, [UR4+0xb0] ;  /* 0x0000b004ff047984 */ /* 0x000e620008000a00 */
        /* <DEDUP_REMOVED lines=8> */
[----:B------:R-:W-:-:S04]  /*1ab0*/  ISETP.GT.U32.AND P1, PT, R2, 0x260, PT ;  /* 0x000002600200780c */ /* 0x000fc80003f24070 */
[----:B-1----:R-:W-:-:S10]  /*1ac0*/  DADD R4, R4, R6 ;  /* 0x0000000004047229 */ /* 0x002fd40000000006 */
[----:B------:R-:W-:Y:S02]  /*1ad0*/  FSEL R8, R4, R6, P1 ;  /* 0x0000000604087208 */ /* 0x000fe40000800000 */
[----:B------:R-:W-:Y:S01]  /*1ae0*/  FSEL R9, R5, R7, P1 ;  /* 0x0000000705097208 */ /* 0x000fe20000800000 */
[----:B------:R-:W-:Y:S06]  /*1af0*/  BRA `(.L_x_320) ;  /* 0x0000002800907947 */ /* 0x000fec0003800000 */
.L_x_298:
        /* <DEDUP_REMOVED lines=27> */
.L_x_322:
[----:B------:R-:W-:Y:S05]  /*1cb0*/  BSYNC.RECONVERGENT B2 ;  /* 0x0000000000027941 */ /* 0x000fea0003800200 */
.L_x_321:
        /* <DEDUP_REMOVED lines=25> */
.L_x_324:
[----:B------:R-:W-:Y:S05]  /*1e50*/  BSYNC.RECONVERGENT B2 ;  /* 0x0000000000027941 */ /* 0x000fea0003800200 */
.L_x_323:
        /* <DEDUP_REMOVED lines=25> */
.L_x_326:
[----:B------:R-:W-:Y:S05]  /*1ff0*/  BSYNC.RECONVERGENT B2 ;  /* 0x0000000000027941 */ /* 0x000fea0003800200 */
.L_x_325:
        /* <DEDUP_REMOVED lines=25> */
.L_x_328:
[----:B------:R-:W-:Y:S05]  /*2190*/  BSYNC.RECONVERGENT B2 ;  /* 0x0000000000027941 */ /* 0x000fea0003800200 */
.L_x_327:
        /* <DEDUP_REMOVED lines=25> */
.L_x_330:
[----:B------:R-:W-:Y:S05]  /*2330*/  BSYNC.RECONVERGENT B2 ;  /* 0x0000000000027941 */ /* 0x000fea0003800200 */
.L_x_329:
        /* <DEDUP_REMOVED lines=25> */
.L_x_332:
[----:B------:R-:W-:Y:S05]  /*24d0*/  BSYNC.RECONVERGENT B2 ;  /* 0x0000000000027941 */ /* 0x000fea0003800200 */
.L_x_331:
        /* <DEDUP_REMOVED lines=25> */
.L_x_334:
[----:B------:R-:W-:Y:S05]  /*2670*/  BSYNC.RECONVERGENT B2 ;  /* 0x0000000000027941 */ /* 0x000fea0003800200 */
.L_x_333:
        /* <DEDUP_REMOVED lines=23> */
.L_x_336:
[----:B------:R-:W-:Y:S05]  /*27f0*/  BSYNC.RECONVERGENT B2 ;  /* 0x0000000000027941 */ /* 0x000fea0003800200 */
.L_x_335:
[----:B------:R-:W-:Y:S01]  /*2800*/  DADD R12, R12, R14 ;  /* 0x000000000c0c7229 */ /* 0x000fe2000000000e */
[----:B------:R-:W0:Y:S01]  /*2810*/  LDCU UR5, c[0x0][0x398] ;  /* 0x00007300ff0577ac */ /* 0x000e220008000800 */
[----:B------:R-:W-:-:S06]  /*2820*/  IMAD.MOV.U32 R39, RZ, RZ, 0x1400 ;  /* 0x00001400ff277424 */ /* 0x000fcc00078e00ff */
[----:B------:R-:W-:-:S08]  /*2830*/  DADD R12, R12, R10 ;  /* 0x000000000c0c7229 */ /* 0x000fd0000000000a */
[----:B------:R-:W-:Y:S01]  /*2840*/  DADD R12, R12, R8 ;  /* 0x000000000c0c7229 */ /* 0x000fe20000000008 */
[----:B0-----:R-:W-:-:S04]  /*2850*/  UIADD3 UR8, UPT, UPT, UR5, -0x1400, URZ ;  /* 0xffffec0005087890 */ /* 0x001fc8000fffe0ff */
[----:B------:R-:W-:-:S03]  /*2860*/  UISETP.GE.U32.AND UP0, UPT, UR8, 0x1400, UPT ;  /* 0x000014000800788c */ /* 0x000fc6000bf06070 */
[----:B------:R-:W-:-:S08]  /*2870*/  DADD R12, R12, R2 ;  /* 0x000000000c0c7229 */ /* 0x000fd00000000002 */
[----:B------:R-:W-:-:S08]  /*2880*/  DADD R12, R12, R4 ;  /* 0x000000000c0c7229 */ /* 0x000fd00000000004 */
[----:B------:R-:W-:-:S08]  /*2890*/  DADD R12, R12, R6 ;  /* 0x000000000c0c7229 */ /* 0x000fd00000000006 */
[----:B------:R-:W-:Y:S01]  /*28a0*/  DADD R36, R12, R32 ;  /* 0x000000000c247229 */ /* 0x000fe20000000020 */
[----:B------:R-:W-:Y:S10]  /*28b0*/  BRA.U !UP0, `(.L_x_337) ;  /* 0x0000000d085c7547 */ /* 0x000ff4000b800000 */
[----:B------:R-:W-:Y:S01]  /*28c0*/  IMAD.MOV.U32 R39, RZ, RZ, 0x1400 ;  /* 0x00001400ff277424 */ /* 0x000fe200078e00ff */
[----:B------:R-:W0:Y:S01]  /*28d0*/  LDCU.64 UR10, c[0x0][0x388] ;  /* 0x00007100ff0a77ac */ /* 0x000e220008000a00 */
[----:B------:R-:W1:Y:S05]  /*28e0*/  LDCU UR5, c[0x0][0x398] ;  /* 0x00007300ff0577ac */ /* 0x000e6a0008000800 */
.L_x_355:
[----:B------:R-:W-:Y:S01]  /*28f0*/  IADD3 R34, P0, PT, R39, R28, RZ ;  /* 0x0000001c27227210 */ /* 0x000fe20007f1e0ff */
[----:B------:R-:W-:Y:S04]  /*2900*/  BSSY.RECONVERGENT B2, `(.L_x_338) ;  /* 0x0000017000027945 */ /* 0x000fe80003800200 */
[----:B------:R-:W-:-:S04]  /*2910*/  IMAD.X R35, RZ, RZ, R29, P0 ;  /* 0x000000ffff237224 */ /* 0x000fc800000e061d */
        /* <DEDUP_REMOVED lines=18> */
[----:B-1----:R-:W-:Y:S05]  /*2a40*/  CALL.REL.NOINC `($__internal_3_$__cuda_sm20_div_rn_f64_full) ;  /* 0x0000001800d87944 */ /* 0x002fea0003c00000 */
[----:B------:R-:W-:Y:S02]  /*2a50*/  IMAD.MOV.U32 R14, RZ, RZ, R32 ;  /* 0x000000ffff0e7224 */ /* 0x000fe400078e0020 */
[----:B------:R-:W-:-:S07]  /*2a60*/  IMAD.MOV.U32 R15, RZ, RZ, R33 ;  /* 0x000000ffff0f7224 */ /* 0x000fce00078e0021 */
.L_x_339:
[----:B-1----:R-:W-:Y:S05]  /*2a70*/  BSYNC.RECONVERGENT B2 ;  /* 0x0000000000027941 */ /* 0x002fea0003800200 */
.L_x_338:
        /* <DEDUP_REMOVED lines=24> */
.L_x_341:
[----:B------:R-:W-:Y:S05]  /*2c00*/  BSYNC.RECONVERGENT B2 ;  /* 0x0000000000027941 */ /* 0x000fea0003800200 */
.L_x_340:
        /* <DEDUP_REMOVED lines=24> */
.L_x_343:
[----:B------:R-:W-:Y:S05]  /*2d90*/  BSYNC.RECONVERGENT B2 ;  /* 0x0000000000027941 */ /* 0x000fea0003800200 */
.L_x_342:
        /* <DEDUP_REMOVED lines=24> */
.L_x_345:
[----:B------:R-:W-:Y:S05]  /*2f20*/  BSYNC.RECONVERGENT B2 ;  /* 0x0000000000027941 */ /* 0x000fea0003800200 */
.L_x_344:
        /* <DEDUP_REMOVED lines=24> */
.L_x_347:
[----:B------:R-:W-:Y:S05]  /*30b0*/  BSYNC.RECONVERGENT B2 ;  /* 0x0000000000027941 */ /* 0x000fea0003800200 */
.L_x_346:
        /* <DEDUP_REMOVED lines=24> */
.L_x_349:
[----:B------:R-:W-:Y:S05]  /*3240*/  BSYNC.RECONVERGENT B2 ;  /* 0x0000000000027941 */ /* 0x000fea0003800200 */
.L_x_348:
        /* <DEDUP_REMOVED lines=24> */
.L_x_351:
[----:B------:R-:W-:Y:S05]  /*33d0*/  BSYNC.RECONVERGENT B2 ;  /* 0x0000000000027941 */ /* 0x000fea0003800200 */
.L_x_350:
        /* <DEDUP_REMOVED lines=22> */
.L_x_353:
[----:B------:R-:W-:Y:S05]  /*3540*/  BSYNC.RECONVERGENT B2 ;  /* 0x0000000000027941 */ /* 0x000fea0003800200 */
.L_x_352:
[----:B------:R-:W-:-:S08]  /*3550*/  DADD R14, R14, R36 ;  /* 0x000000000e0e7229 */ /* 0x000fd00000000024 */
[----:B------:R-:W-:-:S08]  /*3560*/  DADD R14, R14, R12 ;  /* 0x000000000e0e7229 */ /* 0x000fd0000000000c */
[----:B------:R-:W-:-:S08]  /*3570*/  DADD R14, R14, R10 ;  /* 0x000000000e0e7229 */ /* 0x000fd0000000000a */
[----:B------:R-:W-:-:S08]  /*3580*/  DADD R14, R14, R8 ;  /* 0x000000000e0e7229 */ /* 0x000fd00000000008 */
[----:B------:R-:W-:-:S08]  /*3590*/  DADD R14, R14, R6 ;  /* 0x000000000e0e7229 */ /* 0x000fd00000000006 */
[----:B------:R-:W-:-:S08]  /*35a0*/  DADD R14, R14, R4 ;  /* 0x000000000e0e7229 */ /* 0x000fd00000000004 */
[----:B------:R-:W-:Y:S01]  /*35b0*/  DADD R14, R14, R2 ;  /* 0x000000000e0e7229 */ /* 0x000fe20000000002 */
[----:B------:R-:W-:-:S04]  /*35c0*/  IADD3 R2, PT, PT, -R39, UR5, RZ ;  /* 0x0000000527027c10 */ /* 0x000fc8000fffe1ff */
[----:B------:R-:W-:-:S03]  /*35d0*/  ISETP.GE.U32.AND P0, PT, R2, 0x1400, PT ;  /* 0x000014000200780c */ /* 0x000fc60003f06070 */
[----:B------:R-:W-:-:S10]  /*35e0*/  DADD R36, R14, R32 ;  /* 0x000000000e247229 */ /* 0x000fd40000000020 */
[----:B------:R-:W-:Y:S05]  /*35f0*/  @!P0 BRA `(.L_x_354) ;  /* 0x0000000800a88947 */ /* 0x000fea0003800000 */
[----:B------:R-:W-:-:S05]  /*3600*/  VIADD R39, R39, 0x1400 ;  /* 0x0000140027277836 */ /* 0x000fca0000000000 */
[----:B------:R-:W-:-:S13]  /*3610*/  ISETP.GT.U32.AND P0, PT, R39, UR8, PT ;  /* 0x0000000827007c0c */ /* 0x000fda000bf04070 */
[----:B------:R-:W-:Y:S05]  /*3620*/  @!P0 BRA `(.L_x_355) ;  /* 0xfffffff000b08947 */ /* 0x000fea000383ffff */
.L_x_337:
[----:B------:R-:W-:-:S13]  /*3630*/  ISETP.GE.U32.AND P0, PT, R39, UR5, PT ;  /* 0x0000000527007c0c */ /* 0x000fda000bf06070 */
[----:B------:R-:W-:Y:S05]  /*3640*/  @P0 BRA `(.L_x_354) ;  /* 0x0000000800940947 */ /* 0x000fea0003800000 */
[----:B------:R-:W-:Y:S01]  /*3650*/  IADD3 R3, PT, PT, -R39, UR5, RZ ;  /* 0x0000000527037c10 */ /* 0x000fe2000fffe1ff */
[----:B------:R-:W0:Y:S01]  /*3660*/  LDCU.64 UR16, c[0x0][0x388] ;  /* 0x00007100ff1077ac */ /* 0x000e220008000a00 */
[----:B------:R-:W-:Y:S02]  /*3670*/  BSSY.RECONVERGENT B2, `(.L_x_354) ;  /* 0x00000a2000027945 */ /* 0x000fe40003800200 */
[----:B------:R-:W-:Y:S01]  /*3680*/  ISETP.GE.AND P0, PT, R0, R3, PT ;  /* 0x000000030000720c */ /* 0x000fe20003f06270 */
[----:B------:R-:W1:Y:S01]  /*3690*/  LDCU.64 UR12, c[0x0][0x388] ;  /* 0x00007100ff0c77ac */ /* 0x000e620008000a00 */
[----:B------:R-:W2:Y:S01]  /*36a0*/  LDCU.64 UR14, c[0x0][0x380] ;  /* 0x00007000ff0e77ac */ /* 0x000ea20008000a00 */
[----:B------:R-:W3:Y:S10]  /*36b0*/  LDCU.64 UR10, c[0x0][0x380] ;  /* 0x00007000ff0a77ac */ /* 0x000ef40008000a00 */
[----:B------:R-:W-:Y:S05]  /*36c0*/  @P0 BRA `(.L_x_356) ;  /* 0x0000000800700947 */ /* 0x000fea0003800000 */
[----:B------:R-:W-:Y:S01]  /*36d0*/  LOP3.LUT R4, RZ, R0, RZ, 0x33, !PT ;  /* 0x00000000ff047212 */ /* 0x000fe200078e33ff */
[----:B------:R-:W-:Y:S03]  /*36e0*/  BSSY.RECONVERGENT B3, `(.L_x_357) ;  /* 0x000002a000037945 */ /* 0x000fe60003800200 */
[----:B------:R-:W-:-:S05]  /*36f0*/  IADD3 R4, PT, PT, -R39, UR5, R4 ;  /* 0x0000000527047c10 */ /* 0x000fca000fffe104 */
[----:B------:R-:W-:-:S05]  /*3700*/  IMAD.HI.U32 R2, R4, -0x33333333, RZ ;  /* 0xcccccccd04027827 */ /* 0x000fca00078e00ff */
[----:B------:R-:W-:-:S04]  /*3710*/  SHF.R.U32.HI R5, RZ, 0x9, R2 ;  /* 0x00000009ff057819 */ /* 0x000fc80000011602 */
[----:B------:R-:W-:-:S04]  /*3720*/  LOP3.LUT R2, R5, 0x3, RZ, 0xc0, !PT ;  /* 0x0000000305027812 */ /* 0x000fc800078ec0ff */
[----:B------:R-:W-:Y:S01]  /*3730*/  ISETP.NE.AND P0, PT, R2, 0x3, PT ;  /* 0x000000030200780c */ /* 0x000fe20003f05270 */
[----:B------:R-:W-:-:S12]  /*3740*/  IMAD.MOV.U32 R2, RZ, RZ, R0 ;  /* 0x000000ffff027224 */ /* 0x000fd800078e0000 */
[----:B------:R-:W-:Y:S05]  /*3750*/  @!P0 BRA `(.L_x_358) ;  /* 0x0000000000888947 */ /* 0x000fea0003800000 */
[----:B------:R-:W-:Y:S02]  /*3760*/  VIADD R6, R5, 0x1 ;  /* 0x0000000105067836 */ /* 0x000fe40000000000 */
[----:B------:R-:W-:Y:S02]  /*3770*/  IMAD.IADD R5, R0, 0x1, R39 ;  /* 0x0000000100057824 */ /* 0x000fe400078e0227 */
[----:B------:R-:W-:Y:S01]  /*3780*/  IMAD.MOV.U32 R2, RZ, RZ, R0 ;  /* 0x000000ffff027224 */ /* 0x000fe200078e0000 */
[----:B------:R-:W-:-:S05]  /*3790*/  LOP3.LUT R6, R6, 0x3, RZ, 0xc0, !PT ;  /* 0x0000000306067812 */ /* 0x000fca00078ec0ff */
[----:B------:R-:W-:-:S07]  /*37a0*/  IMAD.MOV R6, RZ, RZ, -R6 ;  /* 0x000000ffff067224 */ /* 0x000fce00078e0a06 */
.L_x_361:
        /* <DEDUP_REMOVED lines=23> */
[----:B0-2---:R-:W-:Y:S05]  /*3920*/  CALL.REL.NOINC `($__internal_3_$__cuda_sm20_div_rn_f64_full) ;  /* 0x0000000c00207944 */ /* 0x005fea0003c00000 */
.L_x_360:
[----:B0-2---:R-:W-:Y:S05]  /*3930*/  BSYNC.RECONVERGENT B4 ;  /* 0x0000000000047941 */ /* 0x005fea0003800200 */
.L_x_359:
[----:B------:R-:W-:Y:S01]  /*3940*/  DADD R36, R32, R36 ;  /* 0x0000000020247229 */ /* 0x000fe20000000024 */
[----:B------:R-:W-:Y:S02]  /*3950*/  VIADD R2, R2, 0x280 ;  /* 0x0000028002027836 */ /* 0x000fe40000000000 */
[----:B------:R-:W-:Y:S01]  /*3960*/  VIADD R5, R5, 0x280 ;  /* 0x0000028005057836 */ /* 0x000fe20000000000 */
[----:B------:R-:W-:Y:S07]  /*3970*/  @P1 BRA `(.L_x_361) ;  /* 0xfffffffc008c1947 */ /* 0x000fee000383ffff */
.L_x_358:
[----:B0123--:R-:W-:Y:S05]  /*3980*/  BSYNC.RECONVERGENT B3 ;  /* 0x0000000000037941 */ /* 0x00ffea0003800200 */
.L_x_357:
[----:B------:R-:W-:-:S13]  /*3990*/  ISETP.GE.U32.AND P0, PT, R4, 0x780, PT ;  /* 0x000007800400780c */ /* 0x000fda0003f06070 */
[----:B------:R-:W-:Y:S05]  /*39a0*/  @!P0 BRA `(.L_x_356) ;  /* 0x0000000400b88947 */ /* 0x000fea0003800000 */
[C---:B------:R-:W-:Y:S02]  /*39b0*/  IMAD.IADD R39, R2.reuse, 0x1, R39 ;  /* 0x0000000102277824 */ /* 0x040fe400078e0227 */
[----:B------:R-:W-:-:S07]  /*39c0*/  VIADD R2, R2, 0x500 ;  /* 0x0000050002027836 */ /* 0x000fce0000000000 */
.L_x_370:
        /* <DEDUP_REMOVED lines=24> */
.L_x_363:
[----:B------:R-:W-:Y:S05]  /*3b50*/  BSYNC.RECONVERGENT B3 ;  /* 0x0000000000037941 */ /* 0x000fea0003800200 */
.L_x_362:
        /* <DEDUP_REMOVED lines=24> */
.L_x_365:
[----:B------:R-:W-:Y:S05]  /*3ce0*/  BSYNC.RECONVERGENT B3 ;  /* 0x0000000000037941 */ /* 0x000fea0003800200 */
.L_x_364:
        /* <DEDUP_REMOVED lines=26> */
.L_x_367:
[----:B------:R-:W-:Y:S05]  /*3e90*/  BSYNC.RECONVERGENT B3 ;  /* 0x0000000000037941 */ /* 0x000fea0003800200 */
.L_x_366:
        /* <DEDUP_REMOVED lines=24> */
.L_x_369:
[----:B------:R-:W-:Y:S05]  /*4020*/  BSYNC.RECONVERGENT B3 ;  /* 0x0000000000037941 */ /* 0x000fea0003800200 */
.L_x_368:
[C---:B------:R-:W-:Y:S01]  /*4030*/  VIADD R4, R2.reuse, 0x500 ;  /* 0x0000050002047836 */ /* 0x040fe20000000000 */
[----:B------:R-:W-:Y:S01]  /*4040*/  DADD R36, R36, R32 ;  /* 0x0000000024247229 */ /* 0x000fe20000000020 */
[----:B------:R-:W-:Y:S02]  /*4050*/  VIADD R2, R2, 0xa00 ;  /* 0x00000a0002027836 */ /* 0x000fe40000000000 */
[----:B------:R-:W-:Y:S01]  /*4060*/  VIADD R39, R39, 0xa00 ;  /* 0x00000a0027277836 */ /* 0x000fe20000000000 */
[----:B------:R-:W-:-:S13]  /*4070*/  ISETP.GE.AND P0, PT, R4, R3, PT ;  /* 0x000000030400720c */ /* 0x000fda0003f06270 */
[----:B------:R-:W-:Y:S05]  /*4080*/  @!P0 BRA `(.L_x_370) ;  /* 0xfffffff800508947 */ /* 0x000fea000383ffff */
.L_x_356:
[----:B0123--:R-:W-:Y:S05]  /*4090*/  BSYNC.RECONVERGENT B2 ;  /* 0x0000000000027941 */ /* 0x00ffea0003800200 */
.L_x_354:
        /* <DEDUP_REMOVED lines=49> */
[----:B------:R-:W1:Y:S05]  /*43b0*/  LDS.128 R8, [UR4+0x50] ;  /* 0x00005004ff087984 */ /* 0x000e6a0008000c00 */
[----:B------:R-:W-:-:S08]  /*43c0*/  DADD R12, R12, R14 ;  /* 0x000000000c0c7229 */ /* 0x000fd0000000000e */
[----:B--2---:R-:W-:-:S08]  /*43d0*/  DADD R12, R12, R16 ;  /* 0x000000000c0c7229 */ /* 0x004fd00000000010 */
[----:B------:R-:W-:Y:S02]  /*43e0*/  DADD R18, R12, R18 ;  /* 0x000000000c127229 */ /* 0x000fe40000000012 */
[----:B------:R-:W2:Y:S06]  /*43f0*/  LDS.128 R12, [UR4+0x60] ;  /* 0x00006004ff0c7984 */ /* 0x000eac0008000c00 */
[----:B0-----:R-:W-:-:S08]  /*4400*/  DADD R4, R18, R4 ;  /* 0x0000000012047229 */ /* 0x001fd00000000004 */
[----:B------:R-:W-:Y:S02]  /*4410*/  DADD R2, R4, R6 ;  /* 0x0000000004027229 */ /* 0x000fe40000000006 */
[----:B------:R-:W0:Y:S06]  /*4420*/  LDS.128 R4, [UR4+0x70] ;  /* 0x00007004ff047984 */ /* 0x000e2c0008000c00 */
        /* <DEDUP_REMOVED lines=17> */
.L_x_320:
[----:B------:R-:W-:Y:S05]  /*4540*/  BSYNC.RECONVERGENT B0 ;  /* 0x0000000000007941 */ /* 0x000fea0003800200 */
.L_x_297:
[----:B------:R-:W-:Y:S05]  /*4550*/  @P0 EXIT ;  /* 0x000000000000094d */ /* 0x000fea0003800000 */
[----:B------:R-:W2:Y:S01]  /*4560*/  LDCU.64 UR4, c[0x0][0x3a0] ;  /* 0x00007400ff0477ac */ /* 0x000ea20008000a00 */
[----:B01----:R-:W0:Y:S01]  /*4570*/  LDC.64 R2, c[0x0][0x390] ;  /* 0x0000e400ff027b82 */ /* 0x003e220000000a00 */
[----:B--2---:R-:W-:-:S07]  /*4580*/  DADD R8, R8, UR4 ;  /* 0x0000000408087e29 */ /* 0x004fce0008000000 */
[----:B0-----:R-:W-:Y:S01]  /*4590*/  STG.E.64 desc[UR6][R2.64], R8 ;  /* 0x0000000802007986 */ /* 0x001fe2000c101b06 */
[----:B------:R-:W-:Y:S05]  /*45a0*/  EXIT ;  /* 0x000000000000794d */ /* 0x000fea0003800000 */
        .weak           $__internal_3_$__cuda_sm20_div_rn_f64_full
        .type           $__internal_3_$__cuda_sm20_div_rn_f64_full,@function
        .size           $__internal_3_$__cuda_sm20_div_rn_f64_full,(.L_x_382 - $__internal_3_$__cuda_sm20_div_rn_f64_full)
$__internal_3_$__cuda_sm20_div_rn_f64_full:
[C---:B------:R-:W-:Y:S01]  /*45b0*/  FSETP.GEU.AND P0, PT, |R25|.reuse, 1.469367938527859385e-39, PT ;  /* 0x001000001900780b */ /* 0x040fe20003f0e200 */
[----:B------:R-:W-:Y:S01]  /*45c0*/  IMAD.MOV.U32 R18, RZ, RZ, 0x1 ;  /* 0x00000001ff127424 */ /* 0x000fe200078e00ff */
[----:B------:R-:W-:Y:S01]  /*45d0*/  LOP3.LUT R26, R25, 0x800fffff, RZ, 0xc0, !PT ;  /* 0x800fffff191a7812 */ /* 0x000fe200078ec0ff */
[----:B------:R-:W-:Y:S02]  /*45e0*/  IMAD.U32 R23, RZ, RZ, UR9 ;  /* 0x00000009ff177e24 */ /* 0x000fe4000f8e00ff */
[----:B------:R-:W-:Y:S01]  /*45f0*/  IMAD.MOV.U32 R32, RZ, RZ, 0x1ca00000 ;  /* 0x1ca00000ff207424 */ /* 0x000fe200078e00ff */
[----:B------:R-:W-:Y:S01]  /*4600*/  LOP3.LUT R27, R26, 0x3ff00000, RZ, 0xfc, !PT ;  /* 0x3ff000001a1b7812 */ /* 0x000fe200078efcff */
[----:B------:R-:W-:Y:S02]  /*4610*/  IMAD.MOV.U32 R26, RZ, RZ, R24 ;  /* 0x000000ffff1a7224 */ /* 0x000fe400078e0018 */
[----:B------:R-:W-:-:S04]  /*4620*/  IMAD.U32 R22, RZ, RZ, UR4 ;  /* 0x00000004ff167e24 */ /* 0x000fc8000f8e00ff */
[----:B------:R-:W-:Y:S01]  /*4630*/  @!P0 DMUL R26, R24, 8.98846567431157953865e+307 ;  /* 0x7fe00000181a8828 */ /* 0x000fe20000000000 */
[----:B------:R-:W-:-:S05]  /*4640*/  IMAD.MOV.U32 R20, RZ, RZ, R22 ;  /* 0x000000ffff147224 */ /* 0x000fca00078e0016 */
[----:B------:R-:W0:Y:S02]  /*4650*/  MUFU.RCP64H R19, R27 ;  /* 0x0000001b00137308 */ /* 0x000e240000001800 */
[----:B0-----:R-:W-:-:S08]  /*4660*/  DFMA R30, R18, -R26, 1 ;  /* 0x3ff00000121e742b */ /* 0x001fd0000000081a */
[----:B------:R-:W-:-:S08]  /*4670*/  DFMA R30, R30, R30, R30 ;  /* 0x0000001e1e1e722b */ /* 0x000fd0000000001e */
[----:B------:R-:W-:Y:S01]  /*4680*/  DFMA R30, R18, R30, R18 ;  /* 0x0000001e121e722b */ /* 0x000fe20000000012 */
[----:B------:R-:W-:Y:S02]  /*4690*/  LOP3.LUT R18, R25, 0x7ff00000, RZ, 0xc0, !PT ;  /* 0x7ff0000019127812 */ /* 0x000fe400078ec0ff */
[----:B------:R-:W-:-:S04]  /*46a0*/  LOP3.LUT R19, R23, 0x7ff00000, RZ, 0xc0, !PT ;  /* 0x7ff0000017137812 */ /* 0x000fc800078ec0ff */
[----:B------:R-:W-:Y:S01]  /*46b0*/  ISETP.GE.U32.AND P2, PT, R19, R18, PT ;  /* 0x000000121300720c */ /* 0x000fe20003f46070 */
[C---:B------:R-:W-:Y:S01]  /*46c0*/  DFMA R40, R30.reuse, -R26, 1 ;  /* 0x3ff000001e28742b */ /* 0x040fe2000000081a */
[----:B------:R-:W-:Y:S02]  /*46d0*/  IMAD.MOV.U32 R17, RZ, RZ, R19 ;  /* 0x000000ffff117224 */ /* 0x000fe400078e0013 */
[----:B------:R-:W-:Y:S02]  /*46e0*/  SEL R21, R32, 0x63400000, !P2 ;  /* 0x6340000020157807 */ /* 0x000fe40005000000 */
[----:B------:R-:W-:Y:S02]  /*46f0*/  FSETP.GEU.AND P2, PT, |R23|, 1.469367938527859385e-39, PT ;  /* 0x001000001700780b */ /* 0x000fe40003f4e200 */
[----:B------:R-:W-:Y:S01]  /*4700*/  LOP3.LUT R21, R21, 0x800fffff, R23, 0xf8, !PT ;  /* 0x800fffff15157812 */ /* 0x000fe200078ef817 */
[----:B------:R-:W-:-:S10]  /*4710*/  DFMA R30, R30, R40, R30 ;  /* 0x000000281e1e722b */ /* 0x000fd4000000001e */
[----:B------:R-:W-:Y:S05]  /*4720*/  @P2 BRA `(.L_x_371) ;  /* 0x0000000000202947 */ /* 0x000fea0003800000 */
[----:B------:R-:W-:Y:S01]  /*4730*/  LOP3.LUT R38, R25, 0x7ff00000, RZ, 0xc0, !PT ;  /* 0x7ff0000019267812 */ /* 0x000fe200078ec0ff */
[----:B------:R-:W-:-:S03]  /*4740*/  IMAD.MOV.U32 R40, RZ, RZ, RZ ;  /* 0x000000ffff287224 */ /* 0x000fc600078e00ff */
[----:B------:R-:W-:-:S04]  /*4750*/  ISETP.GE.U32.AND P2, PT, R19, R38, PT ;  /* 0x000000261300720c */ /* 0x000fc80003f46070 */
[----:B------:R-:W-:-:S04]  /*4760*/  SEL R17, R32, 0x63400000, !P2 ;  /* 0x6340000020117807 */ /* 0x000fc80005000000 */
[----:B------:R-:W-:-:S04]  /*4770*/  LOP3.LUT R17, R17, 0x80000000, R23, 0xf8, !PT ;  /* 0x8000000011117812 */ /* 0x000fc800078ef817 */
[----:B------:R-:W-:-:S06]  /*4780*/  LOP3.LUT R41, R17, 0x100000, RZ, 0xfc, !PT ;  /* 0x0010000011297812 */ /* 0x000fcc00078efcff */
[----:B------:R-:W-:-:S10]  /*4790*/  DFMA R20, R20, 2, -R40 ;  /* 0x400000001414782b */ /* 0x000fd40000000828 */
[----:B------:R-:W-:-:S07]  /*47a0*/  LOP3.LUT R17, R21, 0x7ff00000, RZ, 0xc0, !PT ;  /* 0x7ff0000015117812 */ /* 0x000fce00078ec0ff */
.L_x_371:
        /* <DEDUP_REMOVED lines=12> */
[----:B------:R-:W-:Y:S01]  /*4870*/  ISETP.GE.U32.AND P0, PT, R19, R18, PT ;  /* 0x000000121300720c */ /* 0x000fe20003f06070 */
[----:B------:R-:W-:Y:S01]  /*4880*/  IMAD.MOV.U32 R18, RZ, RZ, RZ ;  /* 0x000000ffff127224 */ /* 0x000fe200078e00ff */
[----:B------:R-:W-:Y:S02]  /*4890*/  VIMNMX R17, PT, PT, R17, 0x46a00000, PT ;  /* 0x46a0000011117848 */ /* 0x000fe40003fe0100 */
[----:B------:R-:W-:-:S05]  /*48a0*/  SEL R32, R32, 0x63400000, !P0 ;  /* 0x6340000020207807 */ /* 0x000fca0004000000 */
[----:B------:R-:W-:-:S04]  /*48b0*/  IMAD.IADD R17, R17, 0x1, -R32 ;  /* 0x0000000111117824 */ /* 0x000fc800078e0a20 */
        /* <DEDUP_REMOVED lines=20> */
.L_x_373:
        /* <DEDUP_REMOVED lines=16> */
.L_x_376:
[----:B------:R-:W-:Y:S01]  /*4b00*/  LOP3.LUT R33, R25, 0x80000, RZ, 0xfc, !PT ;  /* 0x0008000019217812 */ /* 0x000fe200078efcff */
[----:B------:R-:W-:Y:S01]  /*4b10*/  IMAD.MOV.U32 R32, RZ, RZ, R24 ;  /* 0x000000ffff207224 */ /* 0x000fe200078e0018 */
[----:B------:R-:W-:Y:S06]  /*4b20*/  BRA `(.L_x_374) ;  /* 0x0000000000087947 */ /* 0x000fec0003800000 */
.L_x_375:
[----:B------:R-:W-:Y:S01]  /*4b30*/  LOP3.LUT R33, R23, 0x80000, RZ, 0xfc, !PT ;  /* 0x0008000017217812 */ /* 0x000fe200078efcff */
[----:B------:R-:W-:-:S07]  /*4b40*/  IMAD.MOV.U32 R32, RZ, RZ, R22 ;  /* 0x000000ffff207224 */ /* 0x000fce00078e0016 */
.L_x_374:
[----:B------:R-:W-:Y:S05]  /*4b50*/  BSYNC.RECONVERGENT B1 ;  /* 0x0000000000017941 */ /* 0x000fea0003800200 */
.L_x_372:
[----:B------:R-:W-:-:S04]  /*4b60*/  IMAD.MOV.U32 R17, RZ, RZ, 0x0 ;  /* 0x00000000ff117424 */ /* 0x000fc800078e00ff */
[----:B------:R-:W-:Y:S05]  /*4b70*/  RET.REL.NODEC R16 `(_ZN3cub18CUB_300001_SM_10006detail6reduce28DeviceReduceSingleTileKernelINS2_10policy_hubIdjN4cuda3std3__44plusIdEEE10Policy1000EN6thrust24THRUST_300001_SM_1000_NS18transform_iteratorI10pi_functorNSD_17counting_iteratorIlNSD_11use_defaultESH_SH_EESH_SH_EEPdjS9_ddNS7_10__identityEEEvT0_T1_T2_T3_T4_T6_) ;  /* 0xffffffb410207950 */ /* 0x000fea0003c3ffff */
.L_x_377:
        /* <DEDUP_REMOVED lines=16> */
.L_x_382:


//--------------------- .text._ZN3cub18CUB_300001_SM_10006detail11EmptyKernelIvEEvv --------------------------
	.section	.text._ZN3cub18CUB_300001_SM_10006detail11EmptyKernelIvEEvv,"ax",@progbits
	.align	128
        .global         _ZN3cub18CUB_300001_SM_10006detail11EmptyKernelIvEEvv
        .type           _ZN3cub18CUB_300001_SM_10006detail11EmptyKernelIvEEvv,@function
        .size           _ZN3cub18CUB_300001_SM_10006detail11EmptyKernelIvEEvv,(.L_x_389 - _ZN3cub18CUB_300001_SM_10006detail11EmptyKernelIvEEvv)
        .other          _ZN3cub18CUB_300001_SM_10006detail11EmptyKernelIvEEvv,@"STO_CUDA_ENTRY STV_DEFAULT"
_ZN3cub18CUB_300001_SM_10006detail11EmptyKernelIvEEvv:
.text._ZN3cub18CUB_300001_SM_10006detail11EmptyKernelIvEEvv:
[----:B------:R-:W-:Y:S01]  /*0000*/  LDC R1, c[0x0][0x37c] ;  /* 0x0000df00ff017b82 */ /* 0x000fe20000000800 */
[----:B------:R-:W-:Y:S05]  /*0010*/  EXIT ;  /* 0x000000000000794d */ /* 0x000fea0003800000 */
.L_x_378:
        /* <DEDUP_REMOVED lines=14> */
.L_x_389:


//--------------------- .nv.shared._ZN3cub18CUB_300001_SM_10006detail6reduce28DeviceReduceSingleTileKernelINS2_10policy_hubIdyN4cuda3std3__44plusIdEEE10Policy1000EPdSC_iS9_ddNS7_10__identityEEEvT0_T1_T2_T3_T4_T6_ --------------------------
	.section	.nv.shared._ZN3cub18CUB_300001_SM_10006detail6reduce28DeviceReduceSingleTileKernelINS2_10policy_hubIdyN4cuda3std3__44plusIdEEE10Policy1000EPdSC_iS9_ddNS7_10__identityEEEvT0_T1_T2_T3_T4_T6_,"aw",@nobits
	.sectionflags	@""
	.align	8
.nv.shared._ZN3cub18CUB_300001_SM_10006detail6reduce28DeviceReduceSingleTileKernelINS2_10policy_hubIdyN4cuda3std3__44plusIdEEE10Policy1000EPdSC_iS9_ddNS7_10__identityEEEvT0_T1_T2_T3_T4_T6_:
	.zero		1176


//--------------------- .nv.shared.reserved.0     --------------------------
	.section	.nv.shared.reserved.0,"aw",@nobits
	.weak		__nv_reservedSMEM_offset_0_alias
	.size		__nv_reservedSMEM_offset_0_alias, 0, 64
	.other		__nv_reservedSMEM_offset_0_alias,@"STO_CUDA_RESERVED_SHARED STV_DEFAULT"
__nv_reservedSMEM_offset_0_alias:
	.zero		0
	.zero		64


//--------------------- .nv.global                --------------------------
	.section	.nv.global,"aw",@nobits
.nv.global:
	.type		_ZN30_INTERNAL_12a30b55_4_k_cu_main6thrust24THRUST_300001_SM_1000_NS3seqE,@object
	.size		_ZN30_INTERNAL_12a30b55_4_k_cu_main6thrust24THRUST_300001_SM_1000_NS3seqE,(_ZN30_INTERNAL_12a30b55_4_k_cu_main4cuda3std3__48in_placeE - _ZN30_INTERNAL_12a30b55_4_k_cu_main6thrust24THRUST_300001_SM_1000_NS3seqE)
_ZN30_INTERNAL_12a30b55_4_k_cu_main6thrust24THRUST_300001_SM_1000_NS3seqE:
	.zero		1
	.type		_ZN30_INTERNAL_12a30b55_4_k_cu_main4cuda3std3__48in_placeE,@object
	.size		_ZN30_INTERNAL_12a30b55_4_k_cu_main4cuda3std3__48in_placeE,(_ZN30_INTERNAL_12a30b55_4_k_cu_main4cuda3std6ranges3__45__cpo4sizeE - _ZN30_INTERNAL_12a30b55_4_k_cu_main4cuda3std3__48in_placeE)
_ZN30_INTERNAL_12a30b55_4_k_cu_main4cuda3std3__48in_placeE:
	.zero		1
	.type		_ZN30_INTERNAL_12a30b55_4_k_cu_main4cuda3std6ranges3__45__cpo4sizeE,@object
	.size		_ZN30_INTERNAL_12a30b55_4_k_cu_main4cuda3std6ranges3__45__cpo4sizeE,(_ZN30_INTERNAL_12a30b55_4_k_cu_main6thrust24THRUST_300001_SM_1000_NS12placeholders2_3E - _ZN30_INTERNAL_12a30b55_4_k_cu_main4cuda3std6ranges3__45__cpo4sizeE)
_ZN30_INTERNAL_12a30b55_4_k_cu_main4cuda3std6ranges3__45__cpo4sizeE:
	.zero		1
	.type		_ZN30_INTERNAL_12a30b55_4_k_cu_main6thrust24THRUST_300001_SM_1000_NS12placeholders2_3E,@object
	.size		_ZN30_INTERNAL_12a30b55_4_k_cu_main6thrust24THRUST_300001_SM_1000_NS12placeholders2_3E,(_ZN30_INTERNAL_12a30b55_4_k_cu_main4cuda3std3__45__cpo6cbeginE - _ZN30_INTERNAL_12a30b55_4_k_cu_main6thrust24THRUST_300001_SM_1000_NS12placeholders2_3E)
_ZN30_INTERNAL_12a30b55_4_k_cu_main6thrust24THRUST_300001_SM_1000_NS12placeholders2_3E:
	.zero		1
	.type		_ZN30_INTERNAL_12a30b55_4_k_cu_main4cuda3std3__45__cpo6cbeginE,@object
	.size		_ZN30_INTERNAL_12a30b55_4_k_cu_main4cuda3std3__45__cpo6cbeginE,(_ZN30_INTERNAL_12a30b55_4_k_cu_main4cuda3std6ranges3__45__cpo6cbeginE - _ZN30_INTERNAL_12a30b55_4_k_cu_main4cuda3std3__45__cpo6cbeginE)
_ZN30_INTERNAL_12a30b55_4_k_cu_main4cuda3std3__45__cpo6cbeginE:
	.zero		1
	.type		_ZN30_INTERNAL_12a30b55_4_k_cu_main4cuda3std6ranges3__45__cpo6cbeginE,@object
	.size		_ZN30_INTERNAL_12a30b55_4_k_cu_main4cuda3std6ranges3__45__cpo6cbeginE,(_ZN30_INTERNAL_12a30b55_4_k_cu_main6thrust24THRUST_300001_SM_1000_NS12placeholders2_7E - _ZN30_INTERNAL_12a30b55_4_k_cu_main4cuda3std6ranges3__45__cpo6cbeginE)
_ZN30_INTERNAL_12a30b55_4_k_cu_main4cuda3std6ranges3__45__cpo6cbeginE:
	.zero		1
	.type		_ZN30_INTERNAL_12a30b55_4_k_cu_main6thrust24THRUST_300001_SM_1000_NS12placeholders2_7E,@object
	.size		_ZN30_INTERNAL_12a30b55_4_k_cu_main6thrust24THRUST_300001_SM_1000_NS12placeholders2_7E,(_ZN30_INTERNAL_12a30b55_4_k_cu_main4cuda3std3__45__cpo7crbeginE - _ZN30_INTERNAL_12a30b55_4_k_cu_main6thrust24THRUST_300001_SM_1000_NS12placeholders2_7E)
_ZN30_INTERNAL_12a30b55_4_k_cu_main6thrust24THRUST_300001_SM_1000_NS12placeholders2_7E:
	.zero		1
	.type		_ZN30_INTERNAL_12a30b55_4_k_cu_main4cuda3std3__45__cpo7crbeginE,@object
	.size		_ZN30_INTERNAL_12a30b55_4_k_cu_main4cuda3std3__45__cpo7crbeginE,(_ZN30_INTERNAL_12a30b55_4_k_cu_main4cuda3std6ranges3__45__cpo4nextE - _ZN30_INTERNAL_12a30b55_4_k_cu_main4cuda3std3__45__cpo7crbeginE)
_ZN30_INTERNAL_12a30b55_4_k_cu_main4cuda3std3__45__cpo7crbeginE:
	.zero		1
	.type		_ZN30_INTERNAL_12a30b55_4_k_cu_main4cuda3std6ranges3__45__cpo4nextE,@object
	.size		_ZN30_INTERNAL_12a30b55_4_k_cu_main4cuda3std6ranges3__45__cpo4nextE,(_ZN30_INTERNAL_12a30b55_4_k_cu_main4cuda3std6ranges3__45__cpo4swapE - _ZN30_INTERNAL_12a30b55_4_k_cu_main4cuda3std6ranges3__45__cpo4nextE)
_ZN30_INTERNAL_12a30b55_4_k_cu_main4cuda3std6ranges3__45__cpo4nextE:
	.zero		1
	.type		_ZN30_INTERNAL_12a30b55_4_k_cu_main4cuda3std6ranges3__45__cpo4swapE,@object
	.size		_ZN30_INTERNAL_12a30b55_4_k_cu_main4cuda3std6ranges3__45__cpo4swapE,(_ZN30_INTERNAL_12a30b55_4_k_cu_main6thrust24THRUST_300001_SM_1000_NS8cuda_cub10par_nosyncE - _ZN30_INTERNAL_12a30b55_4_k_cu_main4cuda3std6ranges3__45__cpo4swapE)
_ZN30_INTERNAL_12a30b55_4_k_cu_main4cuda3std6ranges3__45__cpo4swapE:
	.zero		1
	.type		_ZN30_INTERNAL_12a30b55_4_k_cu_main6thrust24THRUST_300001_SM_1000_NS8cuda_cub10par_nosyncE,@object
	.size		_ZN30_INTERNAL_12a30b55_4_k_cu_main6thrust24THRUST_300001_SM_1000_NS8cuda_cub10par_nosyncE,(_ZN30_INTERNAL_12a30b55_4_k_cu_main6thrust24THRUST_300001_SM_1000_NS12placeholders2_9E - _ZN30_INTERNAL_12a30b55_4_k_cu_main6thrust24THRUST_300001_SM_1000_NS8cuda_cub10par_nosyncE)
_ZN30_INTERNAL_12a30b55_4_k_cu_main6thrust24THRUST_300001_SM_1000_NS8cuda_cub10par_nosyncE:
	.zero		1
	.type		_ZN30_INTERNAL_12a30b55_4_k_cu_main6thrust24THRUST_300001_SM_1000_NS12placeholders2_9E,@object
	.size		_ZN30_INTERNAL_12a30b55_4_k_cu_main6thrust24THRUST_300001_SM_1000_NS12placeholders2_9E,(_ZN30_INTERNAL_12a30b55_4_k_cu_main4cuda3std3__432_GLOBAL__N__12a30b55_4_k_cu_main6ignoreE - _ZN30_INTERNAL_12a30b55_4_k_cu_main6thrust24THRUST_300001_SM_1000_NS12placeholders2_9E)
_ZN30_INTERNAL_12a30b55_4_k_cu_main6thrust24THRUST_300001_SM_1000_NS12placeholders2_9E:
	.zero		1
	.type		_ZN30_INTERNAL_12a30b55_4_k_cu_main4cuda3std3__432_GLOBAL__N__12a30b55_4_k_cu_main6ignoreE,@object
	.size		_ZN30_INTERNAL_12a30b55_4_k_cu_main4cuda3std3__432_GLOBAL__N__12a30b55_4_k_cu_main6ignoreE,(_ZN30_INTERNAL_12a30b55_4_k_cu_main4cuda3std6ranges3__45__cpo4dataE - _ZN30_INTERNAL_12a30b55_4_k_cu_main4cuda3std3__432_GLOBAL__N__12a30b55_4_k_cu_main6ignoreE)
_ZN30_INTERNAL_12a30b55_4_k_cu_main4cuda3std3__432_GLOBAL__N__12a30b55_4_k_cu_main6ignoreE:
	.zero		1
	.type		_ZN30_INTERNAL_12a30b55_4_k_cu_main4cuda3std6ranges3__45__cpo4dataE,@object
	.size		_ZN30_INTERNAL_12a30b55_4_k_cu_main4cuda3std6ranges3__45__cpo4dataE,(_ZN30_INTERNAL_12a30b55_4_k_cu_main6thrust24THRUST_300001_SM_1000_NS12placeholders2_1E - _ZN30_INTERNAL_12a30b55_4_k_cu_main4cuda3std6ranges3__45__cpo4dataE)
_ZN30_INTERNAL_12a30b55_4_k_cu_main4cuda3std6ranges3__45__cpo4dataE:
	.zero		1
	.type		_ZN30_INTERNAL_12a30b55_4_k_cu_main6thrust24THRUST_300001_SM_1000_NS12placeholders2_1E,@object
	.size		_ZN30_INTERNAL_12a30b55_4_k_cu_main6thrust24THRUST_300001_SM_1000_NS12placeholders2_1E,(_ZN30_INTERNAL_12a30b55_4_k_cu_main4cuda3std3__45__cpo5beginE - _ZN30_INTERNAL_12a30b55_4_k_cu_main6thrust24THRUST_300001_SM_1000_NS12placeholders2_1E)
_ZN30_INTERNAL_12a30b55_4_k_cu_main6thrust24THRUST_300001_SM_1000_NS12placeholders2_1E:
	.zero		1
	.type		_ZN30_INTERNAL_12a30b55_4_k_cu_main4cuda3std3__45__cpo5beginE,@object
	.size		_ZN30_INTERNAL_12a30b55_4_k_cu_main4cuda3std3__45__cpo5beginE,(_ZN30_INTERNAL_12a30b55_4_k_cu_main4cuda3std6ranges3__45__cpo5beginE - _ZN30_INTERNAL_12a30b55_4_k_cu_main4cuda3std3__45__cpo5beginE)
_ZN30_INTERNAL_12a30b55_4_k_cu_main4cuda3std3__45__cpo5beginE:
	.zero		1
	.type		_ZN30_INTERNAL_12a30b55_4_k_cu_main4cuda3std6ranges3__45__cpo5beginE,@object
	.size		_ZN30_INTERNAL_12a30b55_4_k_cu_main4cuda3std6ranges3__45__cpo5beginE,(_ZN30_INTERNAL_12a30b55_4_k_cu_main6thrust24THRUST_300001_SM_1000_NS12placeholders2_5E - _ZN30_INTERNAL_12a30b55_4_k_cu_main4cuda3std6ranges3__45__cpo5beginE)
_ZN30_INTERNAL_12a30b55_4_k_cu_main4cuda3std6ranges3__45__cpo5beginE:
	.zero		1
	.type		_ZN30_INTERNAL_12a30b55_4_k_cu_main6thrust24THRUST_300001_SM_1000_NS12placeholders2_5E,@object
	.size		_ZN30_INTERNAL_12a30b55_4_k_cu_main6thrust24THRUST_300001_SM_1000_NS12placeholders2_5E,(_ZN30_INTERNAL_12a30b55_4_k_cu_main4cuda3std3__45__cpo6rbeginE - _ZN30_INTERNAL_12a30b55_4_k_cu_main6thrust24THRUST_300001_SM_1000_NS12placeholders2_5E)
_ZN30_INTERNAL_12a30b55_4_k_cu_main6thrust24THRUST_300001_SM_1000_NS12placeholders2_5E:
	.zero		1
	.type		_ZN30_INTERNAL_12a30b55_4_k_cu_main4cuda3std3__45__cpo6rbeginE,@object
	.size		_ZN30_INTERNAL_12a30b55_4_k_cu_main4cuda3std3__45__cpo6rbeginE,(_ZN30_INTERNAL_12a30b55_4_k_cu_main4cuda3std6ranges3__45__cpo7advanceE - _ZN30_INTERNAL_12a30b55_4_k_cu_main4cuda3std3__45__cpo6rbeginE)
_ZN30_INTERNAL_12a30b55_4_k_cu_main4cuda3std3__45__cpo6rbeginE:
	.zero		1
	.type		_ZN30_INTERNAL_12a30b55_4_k_cu_main4cuda3std6ranges3__45__cpo7advanceE,@object
	.size		_ZN30_INTERNAL_12a30b55_4_k_cu_main4cuda3std6ranges3__45__cpo7advanceE,(_ZN30_INTERNAL_12a30b55_4_k_cu_main4cuda3std3__47nulloptE - _ZN30_INTERNAL_12a30b55_4_k_cu_main4cuda3std6ranges3__45__cpo7advanceE)
_ZN30_INTERNAL_12a30b55_4_k_cu_main4cuda3std6ranges3__45__cpo7advanceE:
	.zero		1
	.type		_ZN30_INTERNAL_12a30b55_4_k_cu_main4cuda3std3__47nulloptE,@object
	.size		_ZN30_INTERNAL_12a30b55_4_k_cu_main4cuda3std3__47nulloptE,(_ZN30_INTERNAL_12a30b55_4_k_cu_main4cuda3std6ranges3__45__cpo8distanceE - _ZN30_INTERNAL_12a30b55_4_k_cu_main4cuda3std3__47nulloptE)
_ZN30_INTERNAL_12a30b55_4_k_cu_main4cuda3std3__47nulloptE:
	.zero		1
	.type		_ZN30_INTERNAL_12a30b55_4_k_cu_main4cuda3std6ranges3__45__cpo8distanceE,@object
	.size		_ZN30_INTERNAL_12a30b55_4_k_cu_main4cuda3std6ranges3__45__cpo8distanceE,(_ZN30_INTERNAL_12a30b55_4_k_cu_main6thrust24THRUST_300001_SM_1000_NS12placeholders3_10E - _ZN30_INTERNAL_12a30b55_4_k_cu_main4cuda3std6ranges3__45__cpo8distanceE)
_ZN30_INTERNAL_12a30b55_4_k_cu_main4cuda3std6ranges3__45__cpo8distanceE:
	.zero		1
	.type		_ZN30_INTERNAL_12a30b55_4_k_cu_main6thrust24THRUST_300001_SM_1000_NS12placeholders3_10E,@object
	.size		_ZN30_INTERNAL_12a30b55_4_k_cu_main6thrust24THRUST_300001_SM_1000_NS12placeholders3_10E,(_ZN30_INTERNAL_12a30b55_4_k_cu_main4cuda3std3__419piecewise_constructE - _ZN30_INTERNAL_12a30b55_4_k_cu_main6thrust24THRUST_300001_SM_1000_NS12placeholders3_10E)
_ZN30_INTERNAL_12a30b55_4_k_cu_main6thrust24THRUST_300001_SM_1000_NS12placeholders3_10E:
	.zero		1
	.type		_ZN30_INTERNAL_12a30b55_4_k_cu_main4cuda3std3__419piecewise_constructE,@object
	.size		_ZN30_INTERNAL_12a30b55_4_k_cu_main4cuda3std3__419piecewise_constructE,(_ZN30_INTERNAL_12a30b55_4_k_cu_main4cuda3std6ranges3__45__cpo5cdataE - _ZN30_INTERNAL_12a30b55_4_k_cu_main4cuda3std3__419piecewise_constructE)
_ZN30_INTERNAL_12a30b55_4_k_cu_main4cuda3std3__419piecewise_constructE:
	.zero		1
	.type		_ZN30_INTERNAL_12a30b55_4_k_cu_main4cuda3std6ranges3__45__cpo5cdataE,@object
	.size		_ZN30_INTERNAL_12a30b55_4_k_cu_main4cuda3std6ranges3__45__cpo5cdataE,(_ZN30_INTERNAL_12a30b55_4_k_cu_main6thrust24THRUST_300001_SM_1000_NS12placeholders2_2E - _ZN30_INTERNAL_12a30b55_4_k_cu_main4cuda3std6ranges3__45__cpo5cdataE)
_ZN30_INTERNAL_12a30b55_4_k_cu_main4cuda3std6ranges3__45__cpo5cdataE:
	.zero		1
	.type		_ZN30_INTERNAL_12a30b55_4_k_cu_main6thrust24THRUST_300001_SM_1000_NS12placeholders2_2E,@object
	.size		_ZN30_INTERNAL_12a30b55_4_k_cu_main6thrust24THRUST_300001_SM_1000_NS12placeholders2_2E,(_ZN30_INTERNAL_12a30b55_4_k_cu_main4cuda3std3__45__cpo3endE - _ZN30_INTERNAL_12a30b55_4_k_cu_main6thrust24THRUST_300001_SM_1000_NS12placeholders2_2E)
_ZN30_INTERNAL_12a30b55_4_k_cu_main6thrust24THRUST_300001_SM_1000_NS12placeholders2_2E:
	.zero		1
	.type		_ZN30_INTERNAL_12a30b55_4_k_cu_main4cuda3std3__45__cpo3endE,@object
	.size		_ZN30_INTERNAL_12a30b55_4_k_cu_main4cuda3std3__45__cpo3endE,(_ZN30_INTERNAL_12a30b55_4_k_cu_main4cuda3std6ranges3__45__cpo3endE - _ZN30_INTERNAL_12a30b55_4_k_cu_main4cuda3std3__45__cpo3endE)
_ZN30_INTERNAL_12a30b55_4_k_cu_main4cuda3std3__45__cpo3endE:
	.zero		1
	.type		_ZN30_INTERNAL_12a30b55_4_k_cu_main4cuda3std6ranges3__45__cpo3endE,@object
	.size		_ZN30_INTERNAL_12a30b55_4_k_cu_main4cuda3std6ranges3__45__cpo3endE,(_ZN30_INTERNAL_12a30b55_4_k_cu_main6thrust24THRUST_300001_SM_1000_NS12placeholders2_6E - _ZN30_INTERNAL_12a30b55_4_k_cu_main4cuda3std6ranges3__45__cpo3endE)
_ZN30_INTERNAL_12a30b55_4_k_cu_main4cuda3std6ranges3__45__cpo3endE:
	.zero		1
	.type		_ZN30_INTERNAL_12a30b55_4_k_cu_main6thrust24THRUST_300001_SM_1000_NS12placeholders2_6E,@object
	.size		_ZN30_INTERNAL_12a30b55_4_k_cu_main6thrust24THRUST_300001_SM_1000_NS12placeholders2_6E,(_ZN30_INTERNAL_12a30b55_4_k_cu_main4cuda3std3__45__cpo4rendE - _ZN30_INTERNAL_12a30b55_4_k_cu_main6thrust24THRUST_300001_SM_1000_NS12placeholders2_6E)
_ZN30_INTERNAL_12a30b55_4_k_cu_main6thrust24THRUST_300001_SM_1000_NS12placeholders2_6E:
	.zero		1
	.type		_ZN30_INTERNAL_12a30b55_4_k_cu_main4cuda3std3__45__cpo4rendE,@object
	.size		_ZN30_INTERNAL_12a30b55_4_k_cu_main4cuda3std3__45__cpo4rendE,(_ZN30_INTERNAL_12a30b55_4_k_cu_main4cuda3std6ranges3__45__cpo9iter_swapE - _ZN30_INTERNAL_12a30b55_4_k_cu_main4cuda3std3__45__cpo4rendE)
_ZN30_INTERNAL_12a30b55_4_k_cu_main4cuda3std3__45__cpo4rendE:
	.zero		1
	.type		_ZN30_INTERNAL_12a30b55_4_k_cu_main4cuda3std6ranges3__45__cpo9iter_swapE,@object
	.size		_ZN30_INTERNAL_12a30b55_4_k_cu_main4cuda3std6ranges3__45__cpo9iter_swapE,(_ZN30_INTERNAL_12a30b55_4_k_cu_main4cuda3std3__48unexpectE - _ZN30_INTERNAL_12a30b55_4_k_cu_main4cuda3std6ranges3__45__cpo9iter_swapE)
_ZN30_INTERNAL_12a30b55_4_k_cu_main4cuda3std6ranges3__45__cpo9iter_swapE:
	.zero		1
	.type		_ZN30_INTERNAL_12a30b55_4_k_cu_main4cuda3std3__48unexpectE,@object
	.size		_ZN30_INTERNAL_12a30b55_4_k_cu_main4cuda3std3__48unexpectE,(_ZN30_INTERNAL_12a30b55_4_k_cu_main6thrust24THRUST_300001_SM_1000_NS8cuda_cub3parE - _ZN30_INTERNAL_12a30b55_4_k_cu_main4cuda3std3__48unexpectE)
_ZN30_INTERNAL_12a30b55_4_k_cu_main4cuda3std3__48unexpectE:
	.zero		1
	.type		_ZN30_INTERNAL_12a30b55_4_k_cu_main6thrust24THRUST_300001_SM_1000_NS8cuda_cub3parE,@object
	.size		_ZN30_INTERNAL_12a30b55_4_k_cu_main6thrust24THRUST_300001_SM_1000_NS8cuda_cub3parE,(_ZN30_INTERNAL_12a30b55_4_k_cu_main6thrust24THRUST_300001_SM_1000_NS12placeholders2_4E - _ZN30_INTERNAL_12a30b55_4_k_cu_main6thrust24THRUST_300001_SM_1000_NS8cuda_cub3parE)
_ZN30_INTERNAL_12a30b55_4_k_cu_main6thrust24THRUST_300001_SM_1000_NS8cuda_cub3parE:
	.zero		1
	.type		_ZN30_INTERNAL_12a30b55_4_k_cu_main6thrust24THRUST_300001_SM_1000_NS12placeholders2_4E,@object
	.size		_ZN30_INTERNAL_12a30b55_4_k_cu_main6thrust24THRUST_300001_SM_1000_NS12placeholders2_4E,(_ZN30_INTERNAL_12a30b55_4_k_cu_main4cuda3std3__45__cpo4cendE - _ZN30_INTERNAL_12a30b55_4_k_cu_main6thrust24THRUST_300001_SM_1000_NS12placeholders2_4E)
_ZN30_INTERNAL_12a30b55_4_k_cu_main6thrust24THRUST_300001_SM_1000_NS12placeholders2_4E:
	.zero		1
	.type		_ZN30_INTERNAL_12a30b55_4_k_cu_main4cuda3std3__45__cpo4cendE,@object
	.size		_ZN30_INTERNAL_12a30b55_4_k_cu_main4cuda3std3__45__cpo4cendE,(_ZN30_INTERNAL_12a30b55_4_k_cu_main4cuda3std6ranges3__45__cpo4cendE - _ZN30_INTERNAL_12a30b55_4_k_cu_main4cuda3std3__45__cpo4cendE)
_ZN30_INTERNAL_12a30b55_4_k_cu_main4cuda3std3__45__cpo4cendE:
	.zero		1
	.type		_ZN30_INTERNAL_12a30b55_4_k_cu_main4cuda3std6ranges3__45__cpo4cendE,@object
	.size		_ZN30_INTERNAL_12a30b55_4_k_cu_main4cuda3std6ranges3__45__cpo4cendE,(_ZN30_INTERNAL_12a30b55_4_k_cu_main4cuda3std3__420unreachable_sentinelE - _ZN30_INTERNAL_12a30b55_4_k_cu_main4cuda3std6ranges3__45__cpo4cendE)
_ZN30_INTERNAL_12a30b55_4_k_cu_main4cuda3std6ranges3__45__cpo4cendE:
	.zero		1
	.type		_ZN30_INTERNAL_12a30b55_4_k_cu_main4cuda3std3__420unreachable_sentinelE,@object
	.size		_ZN30_INTERNAL_12a30b55_4_k_cu_main4cuda3std3__420unreachable_sentinelE,(_ZN30_INTERNAL_12a30b55_4_k_cu_main4cuda3std6ranges3__45__cpo5ssizeE - _ZN30_INTERNAL_12a30b55_4_k_cu_main4cuda3std3__420unreachable_sentinelE)
_ZN30_INTERNAL_12a30b55_4_k_cu_main4cuda3std3__420unreachable_sentinelE:
	.zero		1
	.type		_ZN30_INTERNAL_12a30b55_4_k_cu_main4cuda3std6ranges3__45__cpo5ssizeE,@object
	.size		_ZN30_INTERNAL_12a30b55_4_k_cu_main4cuda3std6ranges3__45__cpo5ssizeE,(_ZN30_INTERNAL_12a30b55_4_k_cu_main6thrust24THRUST_300001_SM_1000_NS12placeholders2_8E - _ZN30_INTERNAL_12a30b55_4_k_cu_main4cuda3std6ranges3__45__cpo5ssizeE)
_ZN30_INTERNAL_12a30b55_4_k_cu_main4cuda3std6ranges3__45__cpo5ssizeE:
	.zero		1
	.type		_ZN30_INTERNAL_12a30b55_4_k_cu_main6thrust24THRUST_300001_SM_1000_NS12placeholders2_8E,@object
	.size		_ZN30_INTERNAL_12a30b55_4_k_cu_main6thrust24THRUST_300001_SM_1000_NS12placeholders2_8E,(_ZN30_INTERNAL_12a30b55_4_k_cu_main4cuda3std3__45__cpo5crendE - _ZN30_INTERNAL_12a30b55_4_k_cu_main6thrust24THRUST_300001_SM_1000_NS12placeholders2_8E)
_ZN30_INTERNAL_12a30b55_4_k_cu_main6thrust24THRUST_300001_SM_1000_NS12placeholders2_8E:
	.zero		1
	.type		_ZN30_INTERNAL_12a30b55_4_k_cu_main4cuda3std3__45__cpo5crendE,@object
	.size		_ZN30_INTERNAL_12a30b55_4_k_cu_main4cuda3std3__45__cpo5crendE,(_ZN30_INTERNAL_12a30b55_4_k_cu_main4cuda3std6ranges3__45__cpo4prevE - _ZN30_INTERNAL_12a30b55_4_k_cu_main4cuda3std3__45__cpo5crendE)
_ZN30_INTERNAL_12a30b55_4_k_cu_main4cuda3std3__45__cpo5crendE:
	.zero		1
	.type		_ZN30_INTERNAL_12a30b55_4_k_cu_main4cuda3std6ranges3__45__cpo4prevE,@object
	.size		_ZN30_INTERNAL_12a30b55_4_k_cu_main4cuda3std6ranges3__45__cpo4prevE,(_ZN30_INTERNAL_12a30b55_4_k_cu_main4cuda3std6ranges3__45__cpo9iter_moveE - _ZN30_INTERNAL_12a30b55_4_k_cu_main4cuda3std6ranges3__45__cpo4prevE)
_ZN30_INTERNAL_12a30b55_4_k_cu_main4cuda3std6ranges3__45__cpo4prevE:
	.zero		1
	.type		_ZN30_INTERNAL_12a30b55_4_k_cu_main4cuda3std6ranges3__45__cpo9iter_moveE,@object
	.size		_ZN30_INTERNAL_12a30b55_4_k_cu_main4cuda3std6ranges3__45__cpo9iter_moveE,(_ZN30_INTERNAL_12a30b55_4_k_cu_main6thrust24THRUST_300001_SM_1000_NS6system6detail10sequential3seqE - _ZN30_INTERNAL_12a30b55_4_k_cu_main4cuda3std6ranges3__45__cpo9iter_moveE)
_ZN30_INTERNAL_12a30b55_4_k_cu_main4cuda3std6ranges3__45__cpo9iter_moveE:
	.zero		1
	.type		_ZN30_INTERNAL_12a30b55_4_k_cu_main6thrust24THRUST_300001_SM_1000_NS6system6detail10sequential3seqE,@object
	.size		_ZN30_INTERNAL_12a30b55_4_k_cu_main6thrust24THRUST_300001_SM_1000_NS6system6detail10sequential3seqE,(.L_31 - _ZN30_INTERNAL_12a30b55_4_k_cu_main6thrust24THRUST_300001_SM_1000_NS6system6detail10sequential3seqE)
_ZN30_INTERNAL_12a30b55_4_k_cu_main6thrust24THRUST_300001_SM_1000_NS6system6detail10sequential3seqE:
	.zero		1
.L_31:


//--------------------- .nv.shared._ZN3cub18CUB_300001_SM_10006detail6reduce18DeviceReduceKernelINS2_10policy_hubIdyN4cuda3std3__44plusIdEEE10Policy1000EN6thrust24THRUST_300001_SM_1000_NS18transform_iteratorI10pi_functorNSD_17counting_iteratorIlNSD_11use_defaultESH_SH_EESH_SH_EEyS9_dNS7_10__identityEEEvT0_PT3_T1_NS0_13GridEvenShareISO_EET2_T4_ --------------------------
	.section	.nv.shared._ZN3cub18CUB_300001_SM_10006detail6reduce18DeviceReduceKernelINS2_10policy_hubIdyN4cuda3std3__44plusIdEEE10Policy1000EN6thrust24THRUST_300001_SM_1000_NS18transform_iteratorI10pi_functorNSD_17counting_iteratorIlNSD_11use_defaultESH_SH_EESH_SH_EEyS9_dNS7_10__identityEEEvT0_PT3_T1_NS0_13GridEvenShareISO_EET2_T4_,"aw",@nobits
	.sectionflags	@""
	.align	8
.nv.shared._ZN3cub18CUB_300001_SM_10006detail6reduce18DeviceReduceKernelINS2_10policy_hubIdyN4cuda3std3__44plusIdEEE10Policy1000EN6thrust24THRUST_300001_SM_1000_NS18transform_iteratorI10pi_functorNSD_17counting_iteratorIlNSD_11use_defaultESH_SH_EESH_SH_EEyS9_dNS7_10__identityEEEvT0_PT3_T1_NS0_13GridEvenShareISO_EET2_T4_:
	.zero		1176


//--------------------- .nv.shared._ZN3cub18CUB_300001_SM_10006detail6reduce28DeviceReduceSingleTileKernelINS2_10policy_hubIdyN4cuda3std3__44plusIdEEE10Policy1000EN6thrust24THRUST_300001_SM_1000_NS18transform_iteratorI10pi_functorNSD_17counting_iteratorIlNSD_11use_defaultESH_SH_EESH_SH_EEPdyS9_ddNS7_10__identityEEEvT0_T1_T2_T3_T4_T6_ --------------------------
	.section	.nv.shared._ZN3cub18CUB_300001_SM_10006detail6reduce28DeviceReduceSingleTileKernelINS2_10policy_hubIdyN4cuda3std3__44plusIdEEE10Policy1000EN6thrust24THRUST_300001_SM_1000_NS18transform_iteratorI10pi_functorNSD_17counting_iteratorIlNSD_11use_defaultESH_SH_EESH_SH_EEPdyS9_ddNS7_10__identityEEEvT0_T1_T2_T3_T4_T6_,"aw",@nobits
	.sectionflags	@""
	.align	8
.nv.shared._ZN3cub18CUB_300001_SM_10006detail6reduce28DeviceReduceSingleTileKernelINS2_10policy_hubIdyN4cuda3std3__44plusIdEEE10Policy1000EN6thrust24THRUST_300001_SM_1000_NS18transform_iteratorI10pi_functorNSD_17counting_iteratorIlNSD_11use_defaultESH_SH_EESH_SH_EEPdyS9_ddNS7_10__identityEEEvT0_T1_T2_T3_T4_T6_:
	.zero		1176


//--------------------- .nv.shared._ZN3cub18CUB_300001_SM_10006detail6reduce28DeviceReduceSingleTileKernelINS2_10policy_hubIdjN4cuda3std3__44plusIdEEE10Policy1000EPdSC_iS9_ddNS7_10__identityEEEvT0_T1_T2_T3_T4_T6_ --------------------------
	.section	.nv.shared._ZN3cub18CUB_300001_SM_10006detail6reduce28DeviceReduceSingleTileKernelINS2_10policy_hubIdjN4cuda3std3__44plusIdEEE10Policy1000EPdSC_iS9_ddNS7_10__identityEEEvT0_T1_T2_T3_T4_T6_,"aw",@nobits
	.sectionflags	@""
	.align	8
.nv.shared._ZN3cub18CUB_300001_SM_10006detail6reduce28DeviceReduceSingleTileKernelINS2_10policy_hubIdjN4cuda3std3__44plusIdEEE10Policy1000EPdSC_iS9_ddNS7_10__identityEEEvT0_T1_T2_T3_T4_T6_:
	.zero		1216


//--------------------- .nv.shared._ZN3cub18CUB_300001_SM_10006detail6reduce18DeviceReduceKernelINS2_10policy_hubIdjN4cuda3std3__44plusIdEEE10Policy1000EN6thrust24THRUST_300001_SM_1000_NS18transform_iteratorI10pi_functorNSD_17counting_iteratorIlNSD_11use_defaultESH_SH_EESH_SH_EEjS9_dNS7_10__identityEEEvT0_PT3_T1_NS0_13GridEvenShareISO_EET2_T4_ --------------------------
	.section	.nv.shared._ZN3cub18CUB_300001_SM_10006detail6reduce18DeviceReduceKernelINS2_10policy_hubIdjN4cuda3std3__44plusIdEEE10Policy1000EN6thrust24THRUST_300001_SM_1000_NS18transform_iteratorI10pi_functorNSD_17counting_iteratorIlNSD_11use_defaultESH_SH_EESH_SH_EEjS9_dNS7_10__identityEEEvT0_PT3_T1_NS0_13GridEvenShareISO_EET2_T4_,"aw",@nobits
	.sectionflags	@""
	.align	8
.nv.shared._ZN3cub18CUB_300001_SM_10006detail6reduce18DeviceReduceKernelINS2_10policy_hubIdjN4cuda3std3__44plusIdEEE10Policy1000EN6thrust24THRUST_300001_SM_1000_NS18transform_iteratorI10pi_functorNSD_17counting_iteratorIlNSD_11use_defaultESH_SH_EESH_SH_EEjS9_dNS7_10__identityEEEvT0_PT3_T1_NS0_13GridEvenShareISO_EET2_T4_:
	.zero		1216


//--------------------- .nv.shared._ZN3cub18CUB_300001_SM_10006detail6reduce28DeviceReduceSingleTileKernelINS2_10policy_hubIdjN4cuda3std3__44plusIdEEE10Policy1000EN6thrust24THRUST_300001_SM_1000_NS18transform_iteratorI10pi_functorNSD_17counting_iteratorIlNSD_11use_defaultESH_SH_EESH_SH_EEPdjS9_ddNS7_10__identityEEEvT0_T1_T2_T3_T4_T6_ --------------------------
	.section	.nv.shared._ZN3cub18CUB_300001_SM_10006detail6reduce28DeviceReduceSingleTileKernelINS2_10policy_hubIdjN4cuda3std3__44plusIdEEE10Policy1000EN6thrust24THRUST_300001_SM_1000_NS18transform_iteratorI10pi_functorNSD_17counting_iteratorIlNSD_11use_defaultESH_SH_EESH_SH_EEPdjS9_ddNS7_10__identityEEEvT0_T1_T2_T3_T4_T6_,"aw",@nobits
	.sectionflags	@""
	.align	8
.nv.shared._ZN3cub18CUB_300001_SM_10006detail6reduce28DeviceReduceSingleTileKernelINS2_10policy_hubIdjN4cuda3std3__44plusIdEEE10Policy1000EN6thrust24THRUST_300001_SM_1000_NS18transform_iteratorI10pi_functorNSD_17counting_iteratorIlNSD_11use_defaultESH_SH_EESH_SH_EEPdjS9_ddNS7_10__identityEEEvT0_T1_T2_T3_T4_T6_:
	.zero		1216


//--------------------- .nv.constant0._ZN3cub18CUB_300001_SM_10006detail6reduce28DeviceReduceSingleTileKernelINS2_10policy_hubIdyN4cuda3std3__44plusIdEEE10Policy1000EPdSC_iS9_ddNS7_10__identityEEEvT0_T1_T2_T3_T4_T6_ --------------------------
	.section	.nv.constant0._ZN3cub18CUB_300001_SM_10006detail6reduce28DeviceReduceSingleTileKernelINS2_10policy_hubIdyN4cuda3std3__44plusIdEEE10Policy1000EPdSC_iS9_ddNS7_10__identityEEEvT0_T1_T2_T3_T4_T6_,"a",@progbits
	.sectionflags	@""
	.align	4
.nv.constant0._ZN3cub18CUB_300001_SM_10006detail6reduce28DeviceReduceSingleTileKernelINS2_10policy_hubIdyN4cuda3std3__44plusIdEEE10Policy1000EPdSC_iS9_ddNS7_10__identityEEEvT0_T1_T2_T3_T4_T6_:
	.zero		929


//--------------------- .nv.constant0._ZN3cub18CUB_300001_SM_10006detail6reduce18DeviceReduceKernelINS2_10policy_hubIdyN4cuda3std3__44plusIdEEE10Policy1000EN6thrust24THRUST_300001_SM_1000_NS18transform_iteratorI10pi_functorNSD_17counting_iteratorIlNSD_11use_defaultESH_SH_EESH_SH_EEyS9_dNS7_10__identityEEEvT0_PT3_T1_NS0_13GridEvenShareISO_EET2_T4_ --------------------------
	.section	.nv.constant0._ZN3cub18CUB_300001_SM_10006detail6reduce18DeviceReduceKernelINS2_10policy_hubIdyN4cuda3std3__44plusIdEEE10Policy1000EN6thrust24THRUST_300001_SM_1000_NS18transform_iteratorI10pi_functorNSD_17counting_iteratorIlNSD_11use_defaultESH_SH_EESH_SH_EEyS9_dNS7_10__identityEEEvT0_PT3_T1_NS0_13GridEvenShareISO_EET2_T4_,"a",@progbits
	.sectionflags	@""
	.align	4
.nv.constant0._ZN3cub18CUB_300001_SM_10006detail6reduce18DeviceReduceKernelINS2_10policy_hubIdyN4cuda3std3__44plusIdEEE10Policy1000EN6thrust24THRUST_300001_SM_1000_NS18transform_iteratorI10pi_functorNSD_17counting_iteratorIlNSD_11use_defaultESH_SH_EESH_SH_EEyS9_dNS7_10__identityEEEvT0_PT3_T1_NS0_13GridEvenShareISO_EET2_T4_:
	.zero		1002


//--------------------- .nv.constant0._ZN3cub18CUB_300001_SM_10006detail6reduce28DeviceReduceSingleTileKernelINS2_10policy_hubIdyN4cuda3std3__44plusIdEEE10Policy1000EN6thrust24THRUST_300001_SM_1000_NS18transform_iteratorI10pi_functorNSD_17counting_iteratorIlNSD_11use_defaultESH_SH_EESH_SH_EEPdyS9_ddNS7_10__identityEEEvT0_T1_T2_T3_T4_T6_ --------------------------
	.section	.nv.constant0._ZN3cub18CUB_300001_SM_10006detail6reduce28DeviceReduceSingleTileKernelINS2_10policy_hubIdyN4cuda3std3__44plusIdEEE10Policy1000EN6thrust24THRUST_300001_SM_1000_NS18transform_iteratorI10pi_functorNSD_17counting_iteratorIlNSD_11use_defaultESH_SH_EESH_SH_EEPdyS9_ddNS7_10__identityEEEvT0_T1_T2_T3_T4_T6_,"a",@progbits
	.sectionflags	@""
	.align	4
.nv.constant0._ZN3cub18CUB_300001_SM_10006detail6reduce28DeviceReduceSingleTileKernelINS2_10policy_hubIdyN4cuda3std3__44plusIdEEE10Policy1000EN6thrust24THRUST_300001_SM_1000_NS18transform_iteratorI10pi_functorNSD_17counting_iteratorIlNSD_11use_defaultESH_SH_EESH_SH_EEPdyS9_ddNS7_10__identityEEEvT0_T1_T2_T3_T4_T6_:
	.zero		945


//--------------------- .nv.constant0._ZN3cub18CUB_300001_SM_10006detail6reduce28DeviceReduceSingleTileKernelINS2_10policy_hubIdjN4cuda3std3__44plusIdEEE10Policy1000EPdSC_iS9_ddNS7_10__identityEEEvT0_T1_T2_T3_T4_T6_ --------------------------
	.section	.nv.constant0._ZN3cub18CUB_300001_SM_10006detail6reduce28DeviceReduceSingleTileKernelINS2_10policy_hubIdjN4cuda3std3__44plusIdEEE10Policy1000EPdSC_iS9_ddNS7_10__identityEEEvT0_T1_T2_T3_T4_T6_,"a",@progbits
	.sectionflags	@""
	.align	4
.nv.constant0._ZN3cub18CUB_300001_SM_10006detail6reduce28DeviceReduceSingleTileKernelINS2_10policy_hubIdjN4cuda3std3__44plusIdEEE10Policy1000EPdSC_iS9_ddNS7_10__identityEEEvT0_T1_T2_T3_T4_T6_:
	.zero		929


//--------------------- .nv.constant0._ZN3cub18CUB_300001_SM_10006detail6reduce18DeviceReduceKernelINS2_10policy_hubIdjN4cuda3std3__44plusIdEEE10Policy1000EN6thrust24THRUST_300001_SM_1000_NS18transform_iteratorI10pi_functorNSD_17counting_iteratorIlNSD_11use_defaultESH_SH_EESH_SH_EEjS9_dNS7_10__identityEEEvT0_PT3_T1_NS0_13GridEvenShareISO_EET2_T4_ --------------------------
	.section	.nv.constant0._ZN3cub18CUB_300001_SM_10006detail6reduce18DeviceReduceKernelINS2_10policy_hubIdjN4cuda3std3__44plusIdEEE10Policy1000EN6thrust24THRUST_300001_SM_1000_NS18transform_iteratorI10pi_functorNSD_17counting_iteratorIlNSD_11use_defaultESH_SH_EESH_SH_EEjS9_dNS7_10__identityEEEvT0_PT3_T1_NS0_13GridEvenShareISO_EET2_T4_,"a",@progbits
	.sectionflags	@""
	.align	4
.nv.constant0._ZN3cub18CUB_300001_SM_10006detail6reduce18DeviceReduceKernelINS2_10policy_hubIdjN4cuda3std3__44plusIdEEE10Policy1000EN6thrust24THRUST_300001_SM_1000_NS18transform_iteratorI10pi_functorNSD_17counting_iteratorIlNSD_11use_defaultESH_SH_EESH_SH_EEjS9_dNS7_10__identityEEEvT0_PT3_T1_NS0_13GridEvenShareISO_EET2_T4_:
	.zero		966


//--------------------- .nv.constant0._ZN3cub18CUB_300001_SM_10006detail6reduce28DeviceReduceSingleTileKernelINS2_10policy_hubIdjN4cuda3std3__44plusIdEEE10Policy1000EN6thrust24THRUST_300001_SM_1000_NS18transform_iteratorI10pi_functorNSD_17counting_iteratorIlNSD_11use_defaultESH_SH_EESH_SH_EEPdjS9_ddNS7_10__identityEEEvT0_T1_T2_T3_T4_T6_ --------------------------
	.section	.nv.constant0._ZN3cub18CUB_300001_SM_10006detail6reduce28DeviceReduceSingleTileKernelINS2_10policy_hubIdjN4cuda3std3__44plusIdEEE10Policy1000EN6thrust24THRUST_300001_SM_1000_NS18transform_iteratorI10pi_functorNSD_17counting_iteratorIlNSD_11use_defaultESH_SH_EESH_SH_EEPdjS9_ddNS7_10__identityEEEvT0_T1_T2_T3_T4_T6_,"a",@progbits
	.sectionflags	@""
	.align	4
.nv.constant0._ZN3cub18CUB_300001_SM_10006detail6reduce28DeviceReduceSingleTileKernelINS2_10policy_hubIdjN4cuda3std3__44plusIdEEE10Policy1000EN6thrust24THRUST_300001_SM_1000_NS18transform_iteratorI10pi_functorNSD_17counting_iteratorIlNSD_11use_defaultESH_SH_EESH_SH_EEPdjS9_ddNS7_10__identityEEEvT0_T1_T2_T3_T4_T6_:
	.zero		937


//--------------------- .nv.constant0._ZN3cub18CUB_300001_SM_10006detail11EmptyKernelIvEEvv --------------------------
	.section	.nv.constant0._ZN3cub18CUB_300001_SM_10006detail11EmptyKernelIvEEvv,"a",@progbits
	.sectionflags	@""
	.align	4
.nv.constant0._ZN3cub18CUB_300001_SM_10006detail11EmptyKernelIvEEvv:
	.zero		896


//--------------------- SYMBOLS --------------------------

	.type		.nv.reservedSmem.offset0,@object
	.size		.nv.reservedSmem.offset0,0x4
	.type		.nv.reservedSmem.cap,@object
	.size		.nv.reservedSmem.cap,0x4
